	.target	sm_103a

	.elftype	@"ET_EXEC"


//--------------------- .note.nv.tkinfo           --------------------------
	.section	.note.nv.tkinfo,"",@"SHT_NOTE"
	.sectionflags	@"SHF_NOTE_NV_TKINFO"
	.tkinfo
        /*0018*/ 	.word	0x00000002
        /*0030*/ 	.string	""
        /*0030*/ 	.string	"ptxas"
        /*0030*/ 	.string	"Cuda compilation tools, release 13.0, V13.0.88"
        /*0030*/ 	.string	"Build cuda_13.0.r13.0/compiler.36424714_0"
        /*0030*/ 	.string	"-arch sm_103a -m 64 "



//--------------------- .note.nv.cuinfo           --------------------------
	.section	.note.nv.cuinfo,"",@"SHT_NOTE"
	.sectionflags	@"SHF_NOTE_NV_CUINFO"
        /*0018*/ 	.short	0x0002
        /*001a*/ 	.short	0x0067
        /*001c*/ 	.short	0x0082
	.zero		2


//--------------------- .nv.info                  --------------------------
	.section	.nv.info,"",@"SHT_CUDA_INFO"
	.align	4


	//----- nvinfo : EIATTR_REGCOUNT
	.align		4
        /*0000*/ 	.byte	0x04, 0x2f
        /*0002*/ 	.short	(.L_12 - .L_11)
	.align		4
.L_11:
        /*0004*/ 	.word	index@(_ZN7cutlass13device_kernelIN5flash22FlashAttnBwdPreprocessIN4cute5tupleIJNS3_1CILi128EEENS5_ILi64EEEEEENS_6half_tEfNS_4arch4Sm80ELb1ELb1EEEEEvNT_6ParamsE)
        /*0008*/ 	.word	0x00000040


	//----- nvinfo : EIATTR_FRAME_SIZE
	.align		4
.L_12:
        /*000c*/ 	.byte	0x04, 0x11
        /*000e*/ 	.short	(.L_14 - .L_13)
	.align		4
.L_13:
        /*0010*/ 	.word	index@(_ZN7cutlass13device_kernelIN5flash22FlashAttnBwdPreprocessIN4cute5tupleIJNS3_1CILi128EEENS5_ILi64EEEEEENS_6half_tEfNS_4arch4Sm80ELb1ELb1EEEEEvNT_6ParamsE)
        /*0014*/ 	.word	0x00000000


	//----- nvinfo : EIATTR_REGCOUNT
	.align		4
.L_14:
        /*0018*/ 	.byte	0x04, 0x2f
        /*001a*/ 	.short	(.L_16 - .L_15)
	.align		4
.L_15:
        /*001c*/ 	.word	index@(_ZN7cutlass13device_kernelIN5flash19enable_sm80_to_sm89INS1_16FlashAttnBwdSm80INS1_25CollectiveMainloopBwdSm80ILi2ELi2EN4cute5tupleIJNS5_1CILi128EEES8_NS7_ILi64EEEEEENS_6half_tEfNS_4arch4Sm80ELb1ELb0ELb1ELb1ELb1ELb0ELb0ELb0ELi2ELi4ELi4ELi4ELb0EEENS1_24CollectiveEpilogueBwdGQAISA_fSD_Li256ELb1ELb1EEENS1_25SingleTileBwdLPTSchedulerILb1ELi128ELb1EEEEEEEEEvNT_6ParamsE)
        /*0020*/ 	.word	0x00000004


	//----- nvinfo : EIATTR_FRAME_SIZE
	.align		4
.L_16:
        /*0024*/ 	.byte	0x04, 0x11
        /*0026*/ 	.short	(.L_18 - .L_17)
	.align		4
.L_17:
        /*0028*/ 	.word	index@(_ZN7cutlass13device_kernelIN5flash19enable_sm80_to_sm89INS1_16FlashAttnBwdSm80INS1_25CollectiveMainloopBwdSm80ILi2ELi2EN4cute5tupleIJNS5_1CILi128EEES8_NS7_ILi64EEEEEENS_6half_tEfNS_4arch4Sm80ELb1ELb0ELb1ELb1ELb1ELb0ELb0ELb0ELi2ELi4ELi4ELi4ELb0EEENS1_24CollectiveEpilogueBwdGQAISA_fSD_Li256ELb1ELb1EEENS1_25SingleTileBwdLPTSchedulerILb1ELi128ELb1EEEEEEEEEvNT_6ParamsE)
        /*002c*/ 	.word	0x00000000


	//----- nvinfo : EIATTR_REGCOUNT
	.align		4
.L_18:
        /*0030*/ 	.byte	0x04, 0x2f
        /*0032*/ 	.short	(.L_20 - .L_19)
	.align		4
.L_19:
        /*0034*/ 	.word	index@(_ZN7cutlass13device_kernelIN5flash32FlashAttnBwdPostprocessConvertdQIN4cute5tupleIJNS3_1CILi128EEENS5_ILi64EEEEEENS_6half_tEfNS_4arch4Sm80ELi256ENS3_8TiledMMAINS3_8MMA_AtomIJNS3_28SM80_16x8x16_F32F16F16F32_TNEEEENS3_6LayoutINS4_IJNS5_ILi4EEENS5_ILi2EEENS5_ILi1EEEEEENS4_IJSJ_SH_NS5_ILi0EEEEEEEENS4_IJS7_NS5_ILi32EEENS5_ILi16EEEEEEEELb0EEEEEvNT_6ParamsE)
        /*0038*/ 	.word	0x00000036


	//----- nvinfo : EIATTR_FRAME_SIZE
	.align		4
.L_20:
        /*003c*/ 	.byte	0x04, 0x11
        /*003e*/ 	.short	(.L_22 - .L_21)
	.align		4
.L_21:
        /*0040*/ 	.word	index@(_ZN7cutlass13device_kernelIN5flash32FlashAttnBwdPostprocessConvertdQIN4cute5tupleIJNS3_1CILi128EEENS5_ILi64EEEEEENS_6half_tEfNS_4arch4Sm80ELi256ENS3_8TiledMMAINS3_8MMA_AtomIJNS3_28SM80_16x8x16_F32F16F16F32_TNEEEENS3_6LayoutINS4_IJNS5_ILi4EEENS5_ILi2EEENS5_ILi1EEEEEENS4_IJSJ_SH_NS5_ILi0EEEEEEEENS4_IJS7_NS5_ILi32EEENS5_ILi16EEEEEEEELb0EEEEEvNT_6ParamsE)
        /*0044*/ 	.word	0x00000000


	//----- nvinfo : EIATTR_REGCOUNT
	.align		4
.L_22:
        /*0048*/ 	.byte	0x04, 0x2f
        /*004a*/ 	.short	(.L_24 - .L_23)
	.align		4
.L_23:
        /*004c*/ 	.word	index@(_ZN7cutlass13device_kernelIN5flash19enable_sm80_to_sm89INS1_16FlashAttnBwdSm80INS1_25CollectiveMainloopBwdSm80ILi2ELi2EN4cute5tupleIJNS5_1CILi128EEES8_NS7_ILi64EEEEEENS_6half_tEfNS_4arch4Sm80ELb1ELb0ELb1ELb1ELb0ELb0ELb0ELb0ELi2ELi4ELi4ELi4ELb0EEENS1_24CollectiveEpilogueBwdGQAISA_fSD_Li256ELb1ELb0EEENS1_25SingleTileBwdLPTSchedulerILb1ELi128ELb0EEEEEEEEEvNT_6ParamsE)
        /*0050*/ 	.word	0x00000004


	//----- nvinfo : EIATTR_FRAME_SIZE
	.align		4
.L_24:
        /*0054*/ 	.byte	0x04, 0x11
        /*0056*/ 	.short	(.L_26 - .L_25)
	.align		4
.L_25:
        /*0058*/ 	.word	index@(_ZN7cutlass13device_kernelIN5flash19enable_sm80_to_sm89INS1_16FlashAttnBwdSm80INS1_25CollectiveMainloopBwdSm80ILi2ELi2EN4cute5tupleIJNS5_1CILi128EEES8_NS7_ILi64EEEEEENS_6half_tEfNS_4arch4Sm80ELb1ELb0ELb1ELb1ELb0ELb0ELb0ELb0ELi2ELi4ELi4ELi4ELb0EEENS1_24CollectiveEpilogueBwdGQAISA_fSD_Li256ELb1ELb0EEENS1_25SingleTileBwdLPTSchedulerILb1ELi128ELb0EEEEEEEEEvNT_6ParamsE)
        /*005c*/ 	.word	0x00000000


	//----- nvinfo : EIATTR_REGCOUNT
	.align		4
.L_26:
        /*0060*/ 	.byte	0x04, 0x2f
        /*0062*/ 	.short	(.L_28 - .L_27)
	.align		4
.L_27:
        /*0064*/ 	.word	index@(_ZN7cutlass13device_kernelIN5flash19enable_sm80_to_sm89INS1_16FlashAttnBwdSm80INS1_25CollectiveMainloopBwdSm80ILi2ELi2EN4cute5tupleIJNS5_1CILi128EEES8_NS7_ILi64EEEEEENS_6half_tEfNS_4arch4Sm80ELb1ELb0ELb1ELb1ELb1ELb0ELb0ELb0ELi2ELi4ELi4ELi4ELb0EEENS1_21CollectiveEpilogueBwdISA_SB_SD_Li256ELb1ELb0ELi2EEENS1_25SingleTileBwdLPTSchedulerILb1ELi128ELb1EEEEEEEEEvNT_6ParamsE)
        /*0068*/ 	.word	0x00000004


	//----- nvinfo : EIATTR_FRAME_SIZE
	.align		4
.L_28:
        /*006c*/ 	.byte	0x04, 0x11
        /*006e*/ 	.short	(.L_30 - .L_29)
	.align		4
.L_29:
        /*0070*/ 	.word	index@(_ZN7cutlass13device_kernelIN5flash19enable_sm80_to_sm89INS1_16FlashAttnBwdSm80INS1_25CollectiveMainloopBwdSm80ILi2ELi2EN4cute5tupleIJNS5_1CILi128EEES8_NS7_ILi64EEEEEENS_6half_tEfNS_4arch4Sm80ELb1ELb0ELb1ELb1ELb1ELb0ELb0ELb0ELi2ELi4ELi4ELi4ELb0EEENS1_21CollectiveEpilogueBwdISA_SB_SD_Li256ELb1ELb0ELi2EEENS1_25SingleTileBwdLPTSchedulerILb1ELi128ELb1EEEEEEEEEvNT_6ParamsE)
        /*0074*/ 	.word	0x00000000


	//----- nvinfo : EIATTR_REGCOUNT
	.align		4
.L_30:
        /*0078*/ 	.byte	0x04, 0x2f
        /*007a*/ 	.short	(.L_32 - .L_31)
	.align		4
.L_31:
        /*007c*/ 	.word	index@(_ZN7cutlass13device_kernelIN5flash19enable_sm80_to_sm89INS1_16FlashAttnBwdSm80INS1_25CollectiveMainloopBwdSm80ILi2ELi2EN4cute5tupleIJNS5_1CILi128EEES8_NS7_ILi64EEEEEENS_6half_tEfNS_4arch4Sm80ELb1ELb0ELb1ELb1ELb0ELb0ELb0ELb0ELi2ELi4ELi4ELi4ELb0EEENS1_21CollectiveEpilogueBwdISA_SB_SD_Li256ELb1ELb0ELi2EEENS1_25SingleTileBwdLPTSchedulerILb1ELi128ELb0EEEEEEEEEvNT_6ParamsE)
        /*0080*/ 	.word	0x00000004


	//----- nvinfo : EIATTR_FRAME_SIZE
	.align		4
.L_32:
        /*0084*/ 	.byte	0x04, 0x11
        /*0086*/ 	.short	(.L_34 - .L_33)
	.align		4
.L_33:
        /*0088*/ 	.word	index@(_ZN7cutlass13device_kernelIN5flash19enable_sm80_to_sm89INS1_16FlashAttnBwdSm80INS1_25CollectiveMainloopBwdSm80ILi2ELi2EN4cute5tupleIJNS5_1CILi128EEES8_NS7_ILi64EEEEEENS_6half_tEfNS_4arch4Sm80ELb1ELb0ELb1ELb1ELb0ELb0ELb0ELb0ELi2ELi4ELi4ELi4ELb0EEENS1_21CollectiveEpilogueBwdISA_SB_SD_Li256ELb1ELb0ELi2EEENS1_25SingleTileBwdLPTSchedulerILb1ELi128ELb0EEEEEEEEEvNT_6ParamsE)
        /*008c*/ 	.word	0x00000000


	//----- nvinfo : EIATTR_REGCOUNT
	.align		4
.L_34:
        /*0090*/ 	.byte	0x04, 0x2f
        /*0092*/ 	.short	(.L_36 - .L_35)
	.align		4
.L_35:
        /*0094*/ 	.word	index@(_ZN7cutlass13device_kernelIN5flash22FlashAttnBwdPreprocessIN4cute5tupleIJNS3_1CILi128EEENS5_ILi64EEEEEENS_6half_tEfNS_4arch4Sm80ELb1ELb0EEEEEvNT_6ParamsE)
        /*0098*/ 	.word	0x00000038


	//----- nvinfo : EIATTR_FRAME_SIZE
	.align		4
.L_36:
        /*009c*/ 	.byte	0x04, 0x11
        /*009e*/ 	.short	(.L_38 - .L_37)
	.align		4
.L_37:
        /*00a0*/ 	.word	index@(_ZN7cutlass13device_kernelIN5flash22FlashAttnBwdPreprocessIN4cute5tupleIJNS3_1CILi128EEENS5_ILi64EEEEEENS_6half_tEfNS_4arch4Sm80ELb1ELb0EEEEEvNT_6ParamsE)
        /*00a4*/ 	.word	0x00000000


	//----- nvinfo : EIATTR_REGCOUNT
	.align		4
.L_38:
        /*00a8*/ 	.byte	0x04, 0x2f
        /*00aa*/ 	.short	(.L_40 - .L_39)
	.align		4
.L_39:
        /*00ac*/ 	.word	index@(_ZN7cutlass13device_kernelIN5flash19enable_sm80_to_sm89INS1_16FlashAttnBwdSm80INS1_25CollectiveMainloopBwdSm80ILi2ELi2EN4cute5tupleIJNS5_1CILi128EEES8_NS7_ILi64EEEEEENS_6half_tEfNS_4arch4Sm80ELb1ELb0ELb1ELb0ELb1ELb0ELb0ELb0ELi2ELi4ELi4ELi4ELb0EEENS1_24CollectiveEpilogueBwdGQAISA_fSD_Li256ELb0ELb1EEENS1_25SingleTileBwdLPTSchedulerILb0ELi128ELb1EEEEEEEEEvNT_6ParamsE)
        /*00b0*/ 	.word	0x00000004


	//----- nvinfo : EIATTR_FRAME_SIZE
	.align		4
.L_40:
        /*00b4*/ 	.byte	0x04, 0x11
        /*00b6*/ 	.short	(.L_42 - .L_41)
	.align		4
.L_41:
        /*00b8*/ 	.word	index@(_ZN7cutlass13device_kernelIN5flash19enable_sm80_to_sm89INS1_16FlashAttnBwdSm80INS1_25CollectiveMainloopBwdSm80ILi2ELi2EN4cute5tupleIJNS5_1CILi128EEES8_NS7_ILi64EEEEEENS_6half_tEfNS_4arch4Sm80ELb1ELb0ELb1ELb0ELb1ELb0ELb0ELb0ELi2ELi4ELi4ELi4ELb0EEENS1_24CollectiveEpilogueBwdGQAISA_fSD_Li256ELb0ELb1EEENS1_25SingleTileBwdLPTSchedulerILb0ELi128ELb1EEEEEEEEEvNT_6ParamsE)
        /*00bc*/ 	.word	0x00000000


	//----- nvinfo : EIATTR_REGCOUNT
	.align		4
.L_42:
        /*00c0*/ 	.byte	0x04, 0x2f
        /*00c2*/ 	.short	(.L_44 - .L_43)
	.align		4
.L_43:
        /*00c4*/ 	.word	index@(_ZN7cutlass13device_kernelIN5flash19enable_sm80_to_sm89INS1_16FlashAttnBwdSm80INS1_25CollectiveMainloopBwdSm80ILi2ELi2EN4cute5tupleIJNS5_1CILi128EEES8_NS7_ILi64EEEEEENS_6half_tEfNS_4arch4Sm80ELb1ELb0ELb1ELb0ELb0ELb0ELb0ELb0ELi2ELi4ELi4ELi4ELb0EEENS1_24CollectiveEpilogueBwdGQAISA_fSD_Li256ELb0ELb0EEENS1_25SingleTileBwdLPTSchedulerILb0ELi128ELb0EEEEEEEEEvNT_6ParamsE)
        /*00c8*/ 	.word	0x00000004


	//----- nvinfo : EIATTR_FRAME_SIZE
	.align		4
.L_44:
        /*00cc*/ 	.byte	0x04, 0x11
        /*00ce*/ 	.short	(.L_46 - .L_45)
	.align		4
.L_45:
        /*00d0*/ 	.word	index@(_ZN7cutlass13device_kernelIN5flash19enable_sm80_to_sm89INS1_16FlashAttnBwdSm80INS1_25CollectiveMainloopBwdSm80ILi2ELi2EN4cute5tupleIJNS5_1CILi128EEES8_NS7_ILi64EEEEEENS_6half_tEfNS_4arch4Sm80ELb1ELb0ELb1ELb0ELb0ELb0ELb0ELb0ELi2ELi4ELi4ELi4ELb0EEENS1_24CollectiveEpilogueBwdGQAISA_fSD_Li256ELb0ELb0EEENS1_25SingleTileBwdLPTSchedulerILb0ELi128ELb0EEEEEEEEEvNT_6ParamsE)
        /*00d4*/ 	.word	0x00000000


	//----- nvinfo : EIATTR_REGCOUNT
	.align		4
.L_46:
        /*00d8*/ 	.byte	0x04, 0x2f
        /*00da*/ 	.short	(.L_48 - .L_47)
	.align		4
.L_47:
        /*00dc*/ 	.word	index@(_ZN7cutlass13device_kernelIN5flash19enable_sm80_to_sm89INS1_16FlashAttnBwdSm80INS1_25CollectiveMainloopBwdSm80ILi2ELi2EN4cute5tupleIJNS5_1CILi128EEES8_NS7_ILi64EEEEEENS_6half_tEfNS_4arch4Sm80ELb1ELb0ELb1ELb0ELb1ELb0ELb0ELb0ELi2ELi4ELi4ELi4ELb0EEENS1_21CollectiveEpilogueBwdISA_SB_SD_Li256ELb0ELb0ELi2EEENS1_25SingleTileBwdLPTSchedulerILb0ELi128ELb1EEEEEEEEEvNT_6ParamsE)
        /*00e0*/ 	.word	0x00000004


	//----- nvinfo : EIATTR_FRAME_SIZE
	.align		4
.L_48:
        /*00e4*/ 	.byte	0x04, 0x11
        /*00e6*/ 	.short	(.L_50 - .L_49)
	.align		4
.L_49:
        /*00e8*/ 	.word	index@(_ZN7cutlass13device_kernelIN5flash19enable_sm80_to_sm89INS1_16FlashAttnBwdSm80INS1_25CollectiveMainloopBwdSm80ILi2ELi2EN4cute5tupleIJNS5_1CILi128EEES8_NS7_ILi64EEEEEENS_6half_tEfNS_4arch4Sm80ELb1ELb0ELb1ELb0ELb1ELb0ELb0ELb0ELi2ELi4ELi4ELi4ELb0EEENS1_21CollectiveEpilogueBwdISA_SB_SD_Li256ELb0ELb0ELi2EEENS1_25SingleTileBwdLPTSchedulerILb0ELi128ELb1EEEEEEEEEvNT_6ParamsE)
        /*00ec*/ 	.word	0x00000000


	//----- nvinfo : EIATTR_REGCOUNT
	.align		4
.L_50:
        /*00f0*/ 	.byte	0x04, 0x2f
        /*00f2*/ 	.short	(.L_52 - .L_51)
	.align		4
.L_51:
        /*00f4*/ 	.word	index@(_ZN7cutlass13device_kernelIN5flash19enable_sm80_to_sm89INS1_16FlashAttnBwdSm80INS1_25CollectiveMainloopBwdSm80ILi2ELi2EN4cute5tupleIJNS5_1CILi128EEES8_NS7_ILi64EEEEEENS_6half_tEfNS_4arch4Sm80ELb1ELb0ELb1ELb0ELb0ELb0ELb0ELb0ELi2ELi4ELi4ELi4ELb0EEENS1_21CollectiveEpilogueBwdISA_SB_SD_Li256ELb0ELb0ELi2EEENS1_25SingleTileBwdLPTSchedulerILb0ELi128ELb0EEEEEEEEEvNT_6ParamsE)
        /*00f8*/ 	.word	0x00000004


	//----- nvinfo : EIATTR_FRAME_SIZE
	.align		4
.L_52:
        /*00fc*/ 	.byte	0x04, 0x11
        /*00fe*/ 	.short	(.L_54 - .L_53)
	.align		4
.L_53:
        /*0100*/ 	.word	index@(_ZN7cutlass13device_kernelIN5flash19enable_sm80_to_sm89INS1_16FlashAttnBwdSm80INS1_25CollectiveMainloopBwdSm80ILi2ELi2EN4cute5tupleIJNS5_1CILi128EEES8_NS7_ILi64EEEEEENS_6half_tEfNS_4arch4Sm80ELb1ELb0ELb1ELb0ELb0ELb0ELb0ELb0ELi2ELi4ELi4ELi4ELb0EEENS1_21CollectiveEpilogueBwdISA_SB_SD_Li256ELb0ELb0ELi2EEENS1_25SingleTileBwdLPTSchedulerILb0ELi128ELb0EEEEEEEEEvNT_6ParamsE)
        /*0104*/ 	.word	0x00000000


	//----- nvinfo : EIATTR_REGCOUNT
	.align		4
.L_54:
        /*0108*/ 	.byte	0x04, 0x2f
        /*010a*/ 	.short	(.L_56 - .L_55)
	.align		4
.L_55:
        /*010c*/ 	.word	index@(_ZN7cutlass13device_kernelIN5flash19enable_sm80_to_sm89INS1_16FlashAttnBwdSm80INS1_25CollectiveMainloopBwdSm80ILi2ELi2EN4cute5tupleIJNS5_1CILi128EEES8_NS7_ILi64EEEEEENS_6half_tEfNS_4arch4Sm80ELb0ELb1ELb1ELb1ELb1ELb0ELb0ELb0ELi2ELi4ELi4ELi4ELb0EEENS1_24CollectiveEpilogueBwdGQAISA_fSD_Li256ELb1ELb1EEENS1_19SingleTileSchedulerILb1ELb0ELb0ELi128EEEEEEEEEvNT_6ParamsE)
        /*0110*/ 	.word	0x00000004


	//----- nvinfo : EIATTR_FRAME_SIZE
	.align		4
.L_56:
        /*0114*/ 	.byte	0x04, 0x11
        /*0116*/ 	.short	(.L_58 - .L_57)
	.align		4
.L_57:
        /*0118*/ 	.word	index@(_ZN7cutlass13device_kernelIN5flash19enable_sm80_to_sm89INS1_16FlashAttnBwdSm80INS1_25CollectiveMainloopBwdSm80ILi2ELi2EN4cute5tupleIJNS5_1CILi128EEES8_NS7_ILi64EEEEEENS_6half_tEfNS_4arch4Sm80ELb0ELb1ELb1ELb1ELb1ELb0ELb0ELb0ELi2ELi4ELi4ELi4ELb0EEENS1_24CollectiveEpilogueBwdGQAISA_fSD_Li256ELb1ELb1EEENS1_19SingleTileSchedulerILb1ELb0ELb0ELi128EEEEEEEEEvNT_6ParamsE)
        /*011c*/ 	.word	0x00000000


	//----- nvinfo : EIATTR_REGCOUNT
	.align		4
.L_58:
        /*0120*/ 	.byte	0x04, 0x2f
        /*0122*/ 	.short	(.L_60 - .L_59)
	.align		4
.L_59:
        /*0124*/ 	.word	index@(_ZN7cutlass13device_kernelIN5flash19enable_sm80_to_sm89INS1_16FlashAttnBwdSm80INS1_25CollectiveMainloopBwdSm80ILi2ELi2EN4cute5tupleIJNS5_1CILi128EEES8_NS7_ILi64EEEEEENS_6half_tEfNS_4arch4Sm80ELb0ELb1ELb1ELb1ELb0ELb0ELb0ELb0ELi2ELi4ELi4ELi4ELb0EEENS1_24CollectiveEpilogueBwdGQAISA_fSD_Li256ELb1ELb0EEENS1_19SingleTileSchedulerILb1ELb0ELb0ELi128EEEEEEEEEvNT_6ParamsE)
        /*0128*/ 	.word	0x00000004


	//----- nvinfo : EIATTR_FRAME_SIZE
	.align		4
.L_60:
        /*012c*/ 	.byte	0x04, 0x11
        /*012e*/ 	.short	(.L_62 - .L_61)
	.align		4
.L_61:
        /*0130*/ 	.word	index@(_ZN7cutlass13device_kernelIN5flash19enable_sm80_to_sm89INS1_16FlashAttnBwdSm80INS1_25CollectiveMainloopBwdSm80ILi2ELi2EN4cute5tupleIJNS5_1CILi128EEES8_NS7_ILi64EEEEEENS_6half_tEfNS_4arch4Sm80ELb0ELb1ELb1ELb1ELb0ELb0ELb0ELb0ELi2ELi4ELi4ELi4ELb0EEENS1_24CollectiveEpilogueBwdGQAISA_fSD_Li256ELb1ELb0EEENS1_19SingleTileSchedulerILb1ELb0ELb0ELi128EEEEEEEEEvNT_6ParamsE)
        /*0134*/ 	.word	0x00000000


	//----- nvinfo : EIATTR_REGCOUNT
	.align		4
.L_62:
        /*0138*/ 	.byte	0x04, 0x2f
        /*013a*/ 	.short	(.L_64 - .L_63)
	.align		4
.L_63:
        /*013c*/ 	.word	index@(_ZN7cutlass13device_kernelIN5flash19enable_sm80_to_sm89INS1_16FlashAttnBwdSm80INS1_25CollectiveMainloopBwdSm80ILi2ELi2EN4cute5tupleIJNS5_1CILi128EEES8_NS7_ILi64EEEEEENS_6half_tEfNS_4arch4Sm80ELb0ELb1ELb1ELb1ELb1ELb0ELb0ELb0ELi2ELi4ELi4ELi4ELb0EEENS1_21CollectiveEpilogueBwdISA_SB_SD_Li256ELb1ELb0ELi2EEENS1_19SingleTileSchedulerILb1ELb0ELb0ELi128EEEEEEEEEvNT_6ParamsE)
        /*0140*/ 	.word	0x00000004


	//----- nvinfo : EIATTR_FRAME_SIZE
	.align		4
.L_64:
        /*0144*/ 	.byte	0x04, 0x11
        /*0146*/ 	.short	(.L_66 - .L_65)
	.align		4
.L_65:
        /*0148*/ 	.word	index@(_ZN7cutlass13device_kernelIN5flash19enable_sm80_to_sm89INS1_16FlashAttnBwdSm80INS1_25CollectiveMainloopBwdSm80ILi2ELi2EN4cute5tupleIJNS5_1CILi128EEES8_NS7_ILi64EEEEEENS_6half_tEfNS_4arch4Sm80ELb0ELb1ELb1ELb1ELb1ELb0ELb0ELb0ELi2ELi4ELi4ELi4ELb0EEENS1_21CollectiveEpilogueBwdISA_SB_SD_Li256ELb1ELb0ELi2EEENS1_19SingleTileSchedulerILb1ELb0ELb0ELi128EEEEEEEEEvNT_6ParamsE)
        /*014c*/ 	.word	0x00000000


	//----- nvinfo : EIATTR_REGCOUNT
	.align		4
.L_66:
        /*0150*/ 	.byte	0x04, 0x2f
        /*0152*/ 	.short	(.L_68 - .L_67)
	.align		4
.L_67:
        /*0154*/ 	.word	index@(_ZN7cutlass13device_kernelIN5flash19enable_sm80_to_sm89INS1_16FlashAttnBwdSm80INS1_25CollectiveMainloopBwdSm80ILi2ELi2EN4cute5tupleIJNS5_1CILi128EEES8_NS7_ILi64EEEEEENS_6half_tEfNS_4arch4Sm80ELb0ELb1ELb1ELb1ELb0ELb0ELb0ELb0ELi2ELi4ELi4ELi4ELb0EEENS1_21CollectiveEpilogueBwdISA_SB_SD_Li256ELb1ELb0ELi2EEENS1_19SingleTileSchedulerILb1ELb0ELb0ELi128EEEEEEEEEvNT_6ParamsE)
        /*0158*/ 	.word	0x00000004


	//----- nvinfo : EIATTR_FRAME_SIZE
	.align		4
.L_68:
        /*015c*/ 	.byte	0x04, 0x11
        /*015e*/ 	.short	(.L_70 - .L_69)
	.align		4
.L_69:
        /*0160*/ 	.word	index@(_ZN7cutlass13device_kernelIN5flash19enable_sm80_to_sm89INS1_16FlashAttnBwdSm80INS1_25CollectiveMainloopBwdSm80ILi2ELi2EN4cute5tupleIJNS5_1CILi128EEES8_NS7_ILi64EEEEEENS_6half_tEfNS_4arch4Sm80ELb0ELb1ELb1ELb1ELb0ELb0ELb0ELb0ELi2ELi4ELi4ELi4ELb0EEENS1_21CollectiveEpilogueBwdISA_SB_SD_Li256ELb1ELb0ELi2EEENS1_19SingleTileSchedulerILb1ELb0ELb0ELi128EEEEEEEEEvNT_6ParamsE)
        /*0164*/ 	.word	0x00000000


	//----- nvinfo : EIATTR_REGCOUNT
	.align		4
.L_70:
        /*0168*/ 	.byte	0x04, 0x2f
        /*016a*/ 	.short	(.L_72 - .L_71)
	.align		4
.L_71:
        /*016c*/ 	.word	index@(_ZN7cutlass13device_kernelIN5flash19enable_sm80_to_sm89INS1_16FlashAttnBwdSm80INS1_25CollectiveMainloopBwdSm80ILi2ELi2EN4cute5tupleIJNS5_1CILi128EEES8_NS7_ILi64EEEEEENS_6half_tEfNS_4arch4Sm80ELb0ELb1ELb1ELb0ELb1ELb0ELb0ELb0ELi2ELi4ELi4ELi4ELb0EEENS1_24CollectiveEpilogueBwdGQAISA_fSD_Li256ELb0ELb1EEENS1_19SingleTileSchedulerILb0ELb0ELb0ELi128EEEEEEEEEvNT_6ParamsE)
        /*0170*/ 	.word	0x00000004


	//----- nvinfo : EIATTR_FRAME_SIZE
	.align		4
.L_72:
        /*0174*/ 	.byte	0x04, 0x11
        /*0176*/ 	.short	(.L_74 - .L_73)
	.align		4
.L_73:
        /*0178*/ 	.word	index@(_ZN7cutlass13device_kernelIN5flash19enable_sm80_to_sm89INS1_16FlashAttnBwdSm80INS1_25CollectiveMainloopBwdSm80ILi2ELi2EN4cute5tupleIJNS5_1CILi128EEES8_NS7_ILi64EEEEEENS_6half_tEfNS_4arch4Sm80ELb0ELb1ELb1ELb0ELb1ELb0ELb0ELb0ELi2ELi4ELi4ELi4ELb0EEENS1_24CollectiveEpilogueBwdGQAISA_fSD_Li256ELb0ELb1EEENS1_19SingleTileSchedulerILb0ELb0ELb0ELi128EEEEEEEEEvNT_6ParamsE)
        /*017c*/ 	.word	0x00000000


	//----- nvinfo : EIATTR_REGCOUNT
	.align		4
.L_74:
        /*0180*/ 	.byte	0x04, 0x2f
        /*0182*/ 	.short	(.L_76 - .L_75)
	.align		4
.L_75:
        /*0184*/ 	.word	index@(_ZN7cutlass13device_kernelIN5flash19enable_sm80_to_sm89INS1_16FlashAttnBwdSm80INS1_25CollectiveMainloopBwdSm80ILi2ELi2EN4cute5tupleIJNS5_1CILi128EEES8_NS7_ILi64EEEEEENS_6half_tEfNS_4arch4Sm80ELb0ELb1ELb1ELb0ELb0ELb0ELb0ELb0ELi2ELi4ELi4ELi4ELb0EEENS1_24CollectiveEpilogueBwdGQAISA_fSD_Li256ELb0ELb0EEENS1_19SingleTileSchedulerILb0ELb0ELb0ELi128EEEEEEEEEvNT_6ParamsE)
        /*0188*/ 	.word	0x00000004


	//----- nvinfo : EIATTR_FRAME_SIZE
	.align		4
.L_76:
        /*018c*/ 	.byte	0x04, 0x11
        /*018e*/ 	.short	(.L_78 - .L_77)
	.align		4
.L_77:
        /*0190*/ 	.word	index@(_ZN7cutlass13device_kernelIN5flash19enable_sm80_to_sm89INS1_16FlashAttnBwdSm80INS1_25CollectiveMainloopBwdSm80ILi2ELi2EN4cute5tupleIJNS5_1CILi128EEES8_NS7_ILi64EEEEEENS_6half_tEfNS_4arch4Sm80ELb0ELb1ELb1ELb0ELb0ELb0ELb0ELb0ELi2ELi4ELi4ELi4ELb0EEENS1_24CollectiveEpilogueBwdGQAISA_fSD_Li256ELb0ELb0EEENS1_19SingleTileSchedulerILb0ELb0ELb0ELi128EEEEEEEEEvNT_6ParamsE)
        /*0194*/ 	.word	0x00000000


	//----- nvinfo : EIATTR_REGCOUNT
	.align		4
.L_78:
        /*0198*/ 	.byte	0x04, 0x2f
        /*019a*/ 	.short	(.L_80 - .L_79)
	.align		4
.L_79:
        /*019c*/ 	.word	index@(_ZN7cutlass13device_kernelIN5flash19enable_sm80_to_sm89INS1_16FlashAttnBwdSm80INS1_25CollectiveMainloopBwdSm80ILi2ELi2EN4cute5tupleIJNS5_1CILi128EEES8_NS7_ILi64EEEEEENS_6half_tEfNS_4arch4Sm80ELb0ELb1ELb1ELb0ELb1ELb0ELb0ELb0ELi2ELi4ELi4ELi4ELb0EEENS1_21CollectiveEpilogueBwdISA_SB_SD_Li256ELb0ELb0ELi2EEENS1_19SingleTileSchedulerILb0ELb0ELb0ELi128EEEEEEEEEvNT_6ParamsE)
        /*01a0*/ 	.word	0x00000004


	//----- nvinfo : EIATTR_FRAME_SIZE
	.align		4
.L_80:
        /*01a4*/ 	.byte	0x04, 0x11
        /*01a6*/ 	.short	(.L_82 - .L_81)
	.align		4
.L_81:
        /*01a8*/ 	.word	index@(_ZN7cutlass13device_kernelIN5flash19enable_sm80_to_sm89INS1_16FlashAttnBwdSm80INS1_25CollectiveMainloopBwdSm80ILi2ELi2EN4cute5tupleIJNS5_1CILi128EEES8_NS7_ILi64EEEEEENS_6half_tEfNS_4arch4Sm80ELb0ELb1ELb1ELb0ELb1ELb0ELb0ELb0ELi2ELi4ELi4ELi4ELb0EEENS1_21CollectiveEpilogueBwdISA_SB_SD_Li256ELb0ELb0ELi2EEENS1_19SingleTileSchedulerILb0ELb0ELb0ELi128EEEEEEEEEvNT_6ParamsE)
        /*01ac*/ 	.word	0x00000000


	//----- nvinfo : EIATTR_REGCOUNT
	.align		4
.L_82:
        /*01b0*/ 	.byte	0x04, 0x2f
        /*01b2*/ 	.short	(.L_84 - .L_83)
	.align		4
.L_83:
        /*01b4*/ 	.word	index@(_ZN7cutlass13device_kernelIN5flash19enable_sm80_to_sm89INS1_16FlashAttnBwdSm80INS1_25CollectiveMainloopBwdSm80ILi2ELi2EN4cute5tupleIJNS5_1CILi128EEES8_NS7_ILi64EEEEEENS_6half_tEfNS_4arch4Sm80ELb0ELb1ELb1ELb0ELb0ELb0ELb0ELb0ELi2ELi4ELi4ELi4ELb0EEENS1_21CollectiveEpilogueBwdISA_SB_SD_Li256ELb0ELb0ELi2EEENS1_19SingleTileSchedulerILb0ELb0ELb0ELi128EEEEEEEEEvNT_6ParamsE)
        /*01b8*/ 	.word	0x00000004


	//----- nvinfo : EIATTR_FRAME_SIZE
	.align		4
.L_84:
        /*01bc*/ 	.byte	0x04, 0x11
        /*01be*/ 	.short	(.L_86 - .L_85)
	.align		4
.L_85:
        /*01c0*/ 	.word	index@(_ZN7cutlass13device_kernelIN5flash19enable_sm80_to_sm89INS1_16FlashAttnBwdSm80INS1_25CollectiveMainloopBwdSm80ILi2ELi2EN4cute5tupleIJNS5_1CILi128EEES8_NS7_ILi64EEEEEENS_6half_tEfNS_4arch4Sm80ELb0ELb1ELb1ELb0ELb0ELb0ELb0ELb0ELi2ELi4ELi4ELi4ELb0EEENS1_21CollectiveEpilogueBwdISA_SB_SD_Li256ELb0ELb0ELi2EEENS1_19SingleTileSchedulerILb0ELb0ELb0ELi128EEEEEEEEEvNT_6ParamsE)
        /*01c4*/ 	.word	0x00000000


	//----- nvinfo : EIATTR_REGCOUNT
	.align		4
.L_86:
        /*01c8*/ 	.byte	0x04, 0x2f
        /*01ca*/ 	.short	(.L_88 - .L_87)
	.align		4
.L_87:
        /*01cc*/ 	.word	index@(_ZN7cutlass13device_kernelIN5flash19enable_sm80_to_sm89INS1_16FlashAttnBwdSm80INS1_25CollectiveMainloopBwdSm80ILi2ELi2EN4cute5tupleIJNS5_1CILi128EEES8_NS7_ILi64EEEEEENS_6half_tEfNS_4arch4Sm80ELb0ELb0ELb1ELb1ELb1ELb0ELb0ELb0ELi2ELi4ELi4ELi4ELb0EEENS1_24CollectiveEpilogueBwdGQAISA_fSD_Li256ELb1ELb1EEENS1_19SingleTileSchedulerILb1ELb0ELb0ELi128EEEEEEEEEvNT_6ParamsE)
        /*01d0*/ 	.word	0x00000004


	//----- nvinfo : EIATTR_FRAME_SIZE
	.align		4
.L_88:
        /*01d4*/ 	.byte	0x04, 0x11
        /*01d6*/ 	.short	(.L_90 - .L_89)
	.align		4
.L_89:
        /*01d8*/ 	.word	index@(_ZN7cutlass13device_kernelIN5flash19enable_sm80_to_sm89INS1_16FlashAttnBwdSm80INS1_25CollectiveMainloopBwdSm80ILi2ELi2EN4cute5tupleIJNS5_1CILi128EEES8_NS7_ILi64EEEEEENS_6half_tEfNS_4arch4Sm80ELb0ELb0ELb1ELb1ELb1ELb0ELb0ELb0ELi2ELi4ELi4ELi4ELb0EEENS1_24CollectiveEpilogueBwdGQAISA_fSD_Li256ELb1ELb1EEENS1_19SingleTileSchedulerILb1ELb0ELb0ELi128EEEEEEEEEvNT_6ParamsE)
        /*01dc*/ 	.word	0x00000000


	//----- nvinfo : EIATTR_REGCOUNT
	.align		4
.L_90:
        /*01e0*/ 	.byte	0x04, 0x2f
        /*01e2*/ 	.short	(.L_92 - .L_91)
	.align		4
.L_91:
        /*01e4*/ 	.word	index@(_ZN7cutlass13device_kernelIN5flash19enable_sm80_to_sm89INS1_16FlashAttnBwdSm80INS1_25CollectiveMainloopBwdSm80ILi2ELi2EN4cute5tupleIJNS5_1CILi128EEES8_NS7_ILi64EEEEEENS_6half_tEfNS_4arch4Sm80ELb0ELb0ELb1ELb1ELb0ELb0ELb0ELb0ELi2ELi4ELi4ELi4ELb0EEENS1_24CollectiveEpilogueBwdGQAISA_fSD_Li256ELb1ELb0EEENS1_19SingleTileSchedulerILb1ELb0ELb0ELi128EEEEEEEEEvNT_6ParamsE)
        /*01e8*/ 	.word	0x00000004


	//----- nvinfo : EIATTR_FRAME_SIZE
	.align		4
.L_92:
        /*01ec*/ 	.byte	0x04, 0x11
        /*01ee*/ 	.short	(.L_94 - .L_93)
	.align		4
.L_93:
        /*01f0*/ 	.word	index@(_ZN7cutlass13device_kernelIN5flash19enable_sm80_to_sm89INS1_16FlashAttnBwdSm80INS1_25CollectiveMainloopBwdSm80ILi2ELi2EN4cute5tupleIJNS5_1CILi128EEES8_NS7_ILi64EEEEEENS_6half_tEfNS_4arch4Sm80ELb0ELb0ELb1ELb1ELb0ELb0ELb0ELb0ELi2ELi4ELi4ELi4ELb0EEENS1_24CollectiveEpilogueBwdGQAISA_fSD_Li256ELb1ELb0EEENS1_19SingleTileSchedulerILb1ELb0ELb0ELi128EEEEEEEEEvNT_6ParamsE)
        /*01f4*/ 	.word	0x00000000


	//----- nvinfo : EIATTR_REGCOUNT
	.align		4
.L_94:
        /*01f8*/ 	.byte	0x04, 0x2f
        /*01fa*/ 	.short	(.L_96 - .L_95)
	.align		4
.L_95:
        /*01fc*/ 	.word	index@(_ZN7cutlass13device_kernelIN5flash19enable_sm80_to_sm89INS1_16FlashAttnBwdSm80INS1_25CollectiveMainloopBwdSm80ILi2ELi2EN4cute5tupleIJNS5_1CILi128EEES8_NS7_ILi64EEEEEENS_6half_tEfNS_4arch4Sm80ELb0ELb0ELb1ELb1ELb1ELb0ELb0ELb0ELi2ELi4ELi4ELi4ELb0EEENS1_21CollectiveEpilogueBwdISA_SB_SD_Li256ELb1ELb0ELi2EEENS1_19SingleTileSchedulerILb1ELb0ELb0ELi128EEEEEEEEEvNT_6ParamsE)
        /*0200*/ 	.word	0x00000004


	//----- nvinfo : EIATTR_FRAME_SIZE
	.align		4
.L_96:
        /*0204*/ 	.byte	0x04, 0x11
        /*0206*/ 	.short	(.L_98 - .L_97)
	.align		4
.L_97:
        /*0208*/ 	.word	index@(_ZN7cutlass13device_kernelIN5flash19enable_sm80_to_sm89INS1_16FlashAttnBwdSm80INS1_25CollectiveMainloopBwdSm80ILi2ELi2EN4cute5tupleIJNS5_1CILi128EEES8_NS7_ILi64EEEEEENS_6half_tEfNS_4arch4Sm80ELb0ELb0ELb1ELb1ELb1ELb0ELb0ELb0ELi2ELi4ELi4ELi4ELb0EEENS1_21CollectiveEpilogueBwdISA_SB_SD_Li256ELb1ELb0ELi2EEENS1_19SingleTileSchedulerILb1ELb0ELb0ELi128EEEEEEEEEvNT_6ParamsE)
        /*020c*/ 	.word	0x00000000


	//----- nvinfo : EIATTR_REGCOUNT
	.align		4
.L_98:
        /*0210*/ 	.byte	0x04, 0x2f
        /*0212*/ 	.short	(.L_100 - .L_99)
	.align		4
.L_99:
        /*0214*/ 	.word	index@(_ZN7cutlass13device_kernelIN5flash19enable_sm80_to_sm89INS1_16FlashAttnBwdSm80INS1_25CollectiveMainloopBwdSm80ILi2ELi2EN4cute5tupleIJNS5_1CILi128EEES8_NS7_ILi64EEEEEENS_6half_tEfNS_4arch4Sm80ELb0ELb0ELb1ELb1ELb0ELb0ELb0ELb0ELi2ELi4ELi4ELi4ELb0EEENS1_21CollectiveEpilogueBwdISA_SB_SD_Li256ELb1ELb0ELi2EEENS1_19SingleTileSchedulerILb1ELb0ELb0ELi128EEEEEEEEEvNT_6ParamsE)
        /*0218*/ 	.word	0x00000004


	//----- nvinfo : EIATTR_FRAME_SIZE
	.align		4
.L_100:
        /*021c*/ 	.byte	0x04, 0x11
        /*021e*/ 	.short	(.L_102 - .L_101)
	.align		4
.L_101:
        /*0220*/ 	.word	index@(_ZN7cutlass13device_kernelIN5flash19enable_sm80_to_sm89INS1_16FlashAttnBwdSm80INS1_25CollectiveMainloopBwdSm80ILi2ELi2EN4cute5tupleIJNS5_1CILi128EEES8_NS7_ILi64EEEEEENS_6half_tEfNS_4arch4Sm80ELb0ELb0ELb1ELb1ELb0ELb0ELb0ELb0ELi2ELi4ELi4ELi4ELb0EEENS1_21CollectiveEpilogueBwdISA_SB_SD_Li256ELb1ELb0ELi2EEENS1_19SingleTileSchedulerILb1ELb0ELb0ELi128EEEEEEEEEvNT_6ParamsE)
        /*0224*/ 	.word	0x00000000


	//----- nvinfo : EIATTR_REGCOUNT
	.align		4
.L_102:
        /*0228*/ 	.byte	0x04, 0x2f
        /*022a*/ 	.short	(.L_104 - .L_103)
	.align		4
.L_103:
        /*022c*/ 	.word	index@(_ZN7cutlass13device_kernelIN5flash19enable_sm80_to_sm89INS1_16FlashAttnBwdSm80INS1_25CollectiveMainloopBwdSm80ILi2ELi2EN4cute5tupleIJNS5_1CILi128EEES8_NS7_ILi64EEEEEENS_6half_tEfNS_4arch4Sm80ELb0ELb0ELb1ELb0ELb1ELb0ELb0ELb0ELi2ELi4ELi4ELi4ELb0EEENS1_24CollectiveEpilogueBwdGQAISA_fSD_Li256ELb0ELb1EEENS1_19SingleTileSchedulerILb0ELb0ELb0ELi128EEEEEEEEEvNT_6ParamsE)
        /*0230*/ 	.word	0x00000004


	//----- nvinfo : EIATTR_FRAME_SIZE
	.align		4
.L_104:
        /*0234*/ 	.byte	0x04, 0x11
        /*0236*/ 	.short	(.L_106 - .L_105)
	.align		4
.L_105:
        /*0238*/ 	.word	index@(_ZN7cutlass13device_kernelIN5flash19enable_sm80_to_sm89INS1_16FlashAttnBwdSm80INS1_25CollectiveMainloopBwdSm80ILi2ELi2EN4cute5tupleIJNS5_1CILi128EEES8_NS7_ILi64EEEEEENS_6half_tEfNS_4arch4Sm80ELb0ELb0ELb1ELb0ELb1ELb0ELb0ELb0ELi2ELi4ELi4ELi4ELb0EEENS1_24CollectiveEpilogueBwdGQAISA_fSD_Li256ELb0ELb1EEENS1_19SingleTileSchedulerILb0ELb0ELb0ELi128EEEEEEEEEvNT_6ParamsE)
        /*023c*/ 	.word	0x00000000


	//----- nvinfo : EIATTR_REGCOUNT
	.align		4
.L_106:
        /*0240*/ 	.byte	0x04, 0x2f
        /*0242*/ 	.short	(.L_108 - .L_107)
	.align		4
.L_107:
        /*0244*/ 	.word	index@(_ZN7cutlass13device_kernelIN5flash19enable_sm80_to_sm89INS1_16FlashAttnBwdSm80INS1_25CollectiveMainloopBwdSm80ILi2ELi2EN4cute5tupleIJNS5_1CILi128EEES8_NS7_ILi64EEEEEENS_6half_tEfNS_4arch4Sm80ELb0ELb0ELb1ELb0ELb0ELb0ELb0ELb0ELi2ELi4ELi4ELi4ELb0EEENS1_24CollectiveEpilogueBwdGQAISA_fSD_Li256ELb0ELb0EEENS1_19SingleTileSchedulerILb0ELb0ELb0ELi128EEEEEEEEEvNT_6ParamsE)
        /*0248*/ 	.word	0x00000004


	//----- nvinfo : EIATTR_FRAME_SIZE
	.align		4
.L_108:
        /*024c*/ 	.byte	0x04, 0x11
        /*024e*/ 	.short	(.L_110 - .L_109)
	.align		4
.L_109:
        /*0250*/ 	.word	index@(_ZN7cutlass13device_kernelIN5flash19enable_sm80_to_sm89INS1_16FlashAttnBwdSm80INS1_25CollectiveMainloopBwdSm80ILi2ELi2EN4cute5tupleIJNS5_1CILi128EEES8_NS7_ILi64EEEEEENS_6half_tEfNS_4arch4Sm80ELb0ELb0ELb1ELb0ELb0ELb0ELb0ELb0ELi2ELi4ELi4ELi4ELb0EEENS1_24CollectiveEpilogueBwdGQAISA_fSD_Li256ELb0ELb0EEENS1_19SingleTileSchedulerILb0ELb0ELb0ELi128EEEEEEEEEvNT_6ParamsE)
        /*0254*/ 	.word	0x00000000


	//----- nvinfo : EIATTR_REGCOUNT
	.align		4
.L_110:
        /*0258*/ 	.byte	0x04, 0x2f
        /*025a*/ 	.short	(.L_112 - .L_111)
	.align		4
.L_111:
        /*025c*/ 	.word	index@(_ZN7cutlass13device_kernelIN5flash19enable_sm80_to_sm89INS1_16FlashAttnBwdSm80INS1_25CollectiveMainloopBwdSm80ILi2ELi2EN4cute5tupleIJNS5_1CILi128EEES8_NS7_ILi64EEEEEENS_6half_tEfNS_4arch4Sm80ELb0ELb0ELb1ELb0ELb1ELb0ELb0ELb0ELi2ELi4ELi4ELi4ELb0EEENS1_21CollectiveEpilogueBwdISA_SB_SD_Li256ELb0ELb0ELi2EEENS1_19SingleTileSchedulerILb0ELb0ELb0ELi128EEEEEEEEEvNT_6ParamsE)
        /*0260*/ 	.word	0x00000004


	//----- nvinfo : EIATTR_FRAME_SIZE
	.align		4
.L_112:
        /*0264*/ 	.byte	0x04, 0x11
        /*0266*/ 	.short	(.L_114 - .L_113)
	.align		4
.L_113:
        /*0268*/ 	.word	index@(_ZN7cutlass13device_kernelIN5flash19enable_sm80_to_sm89INS1_16FlashAttnBwdSm80INS1_25CollectiveMainloopBwdSm80ILi2ELi2EN4cute5tupleIJNS5_1CILi128EEES8_NS7_ILi64EEEEEENS_6half_tEfNS_4arch4Sm80ELb0ELb0ELb1ELb0ELb1ELb0ELb0ELb0ELi2ELi4ELi4ELi4ELb0EEENS1_21CollectiveEpilogueBwdISA_SB_SD_Li256ELb0ELb0ELi2EEENS1_19SingleTileSchedulerILb0ELb0ELb0ELi128EEEEEEEEEvNT_6ParamsE)
        /*026c*/ 	.word	0x00000000


	//----- nvinfo : EIATTR_REGCOUNT
	.align		4
.L_114:
        /*0270*/ 	.byte	0x04, 0x2f
        /*0272*/ 	.short	(.L_116 - .L_115)
	.align		4
.L_115:
        /*0274*/ 	.word	index@(_ZN7cutlass13device_kernelIN5flash19enable_sm80_to_sm89INS1_16FlashAttnBwdSm80INS1_25CollectiveMainloopBwdSm80ILi2ELi2EN4cute5tupleIJNS5_1CILi128EEES8_NS7_ILi64EEEEEENS_6half_tEfNS_4arch4Sm80ELb0ELb0ELb1ELb0ELb0ELb0ELb0ELb0ELi2ELi4ELi4ELi4ELb0EEENS1_21CollectiveEpilogueBwdISA_SB_SD_Li256ELb0ELb0ELi2EEENS1_19SingleTileSchedulerILb0ELb0ELb0ELi128EEEEEEEEEvNT_6ParamsE)
        /*0278*/ 	.word	0x00000004


	//----- nvinfo : EIATTR_FRAME_SIZE
	.align		4
.L_116:
        /*027c*/ 	.byte	0x04, 0x11
        /*027e*/ 	.short	(.L_118 - .L_117)
	.align		4
.L_117:
        /*0280*/ 	.word	index@(_ZN7cutlass13device_kernelIN5flash19enable_sm80_to_sm89INS1_16FlashAttnBwdSm80INS1_25CollectiveMainloopBwdSm80ILi2ELi2EN4cute5tupleIJNS5_1CILi128EEES8_NS7_ILi64EEEEEENS_6half_tEfNS_4arch4Sm80ELb0ELb0ELb1ELb0ELb0ELb0ELb0ELb0ELi2ELi4ELi4ELi4ELb0EEENS1_21CollectiveEpilogueBwdISA_SB_SD_Li256ELb0ELb0ELi2EEENS1_19SingleTileSchedulerILb0ELb0ELb0ELi128EEEEEEEEEvNT_6ParamsE)
        /*0284*/ 	.word	0x00000000


	//----- nvinfo : EIATTR_REGCOUNT
	.align		4
.L_118:
        /*0288*/ 	.byte	0x04, 0x2f
        /*028a*/ 	.short	(.L_120 - .L_119)
	.align		4
.L_119:
        /*028c*/ 	.word	index@(_ZN7cutlass13device_kernelIN5flash22FlashAttnBwdPreprocessIN4cute5tupleIJNS3_1CILi64EEES6_EEENS_6half_tEfNS_4arch4Sm80ELb1ELb1EEEEEvNT_6ParamsE)
        /*0290*/ 	.word	0x0000002d


	//----- nvinfo : EIATTR_FRAME_SIZE
	.align		4
.L_120:
        /*0294*/ 	.byte	0x04, 0x11
        /*0296*/ 	.short	(.L_122 - .L_121)
	.align		4
.L_121:
        /*0298*/ 	.word	index@(_ZN7cutlass13device_kernelIN5flash22FlashAttnBwdPreprocessIN4cute5tupleIJNS3_1CILi64EEES6_EEENS_6half_tEfNS_4arch4Sm80ELb1ELb1EEEEEvNT_6ParamsE)
        /*029c*/ 	.word	0x00000000


	//----- nvinfo : EIATTR_REGCOUNT
	.align		4
.L_122:
        /*02a0*/ 	.byte	0x04, 0x2f
        /*02a2*/ 	.short	(.L_124 - .L_123)
	.align		4
.L_123:
        /*02a4*/ 	.word	index@(_ZN7cutlass13device_kernelIN5flash19enable_sm80_to_sm89INS1_16FlashAttnBwdSm80INS1_25CollectiveMainloopBwdSm80ILi2ELi2EN4cute5tupleIJNS5_1CILi64EEENS7_ILi128EEES8_EEENS_6half_tEfNS_4arch4Sm80ELb1ELb0ELb1ELb1ELb1ELb0ELb0ELb0ELi2ELi2ELi4ELi2ELb1EEENS1_24CollectiveEpilogueBwdGQAISA_fSD_Li256ELb1ELb1EEENS1_25SingleTileBwdLPTSchedulerILb1ELi128ELb1EEEEEEEEEvNT_6ParamsE)
        /*02a8*/ 	.word	0x00000004


	//----- nvinfo : EIATTR_FRAME_SIZE
	.align		4
.L_124:
        /*02ac*/ 	.byte	0x04, 0x11
        /*02ae*/ 	.short	(.L_126 - .L_125)
	.align		4
.L_125:
        /*02b0*/ 	.word	index@(_ZN7cutlass13device_kernelIN5flash19enable_sm80_to_sm89INS1_16FlashAttnBwdSm80INS1_25CollectiveMainloopBwdSm80ILi2ELi2EN4cute5tupleIJNS5_1CILi64EEENS7_ILi128EEES8_EEENS_6half_tEfNS_4arch4Sm80ELb1ELb0ELb1ELb1ELb1ELb0ELb0ELb0ELi2ELi2ELi4ELi2ELb1EEENS1_24CollectiveEpilogueBwdGQAISA_fSD_Li256ELb1ELb1EEENS1_25SingleTileBwdLPTSchedulerILb1ELi128ELb1EEEEEEEEEvNT_6ParamsE)
        /*02b4*/ 	.word	0x00000000


	//----- nvinfo : EIATTR_REGCOUNT
	.align		4
.L_126:
        /*02b8*/ 	.byte	0x04, 0x2f
        /*02ba*/ 	.short	(.L_128 - .L_127)
	.align		4
.L_127:
        /*02bc*/ 	.word	index@(_ZN7cutlass13device_kernelIN5flash32FlashAttnBwdPostprocessConvertdQIN4cute5tupleIJNS3_1CILi64EEES6_EEENS_6half_tEfNS_4arch4Sm80ELi256ENS3_8TiledMMAINS3_8MMA_AtomIJNS3_28SM80_16x8x16_F32F16F16F32_TNEEEENS3_6LayoutINS4_IJNS5_ILi2EEENS5_ILi4EEENS5_ILi1EEEEEENS4_IJSI_SG_NS5_ILi0EEEEEEEENS4_IJNS5_ILi32EEES6_NS5_ILi16EEEEEEEELb0EEEEEvNT_6ParamsE)
        /*02c0*/ 	.word	0x00000023


	//----- nvinfo : EIATTR_FRAME_SIZE
	.align		4
.L_128:
        /*02c4*/ 	.byte	0x04, 0x11
        /*02c6*/ 	.short	(.L_130 - .L_129)
	.align		4
.L_129:
        /*02c8*/ 	.word	index@(_ZN7cutlass13device_kernelIN5flash32FlashAttnBwdPostprocessConvertdQIN4cute5tupleIJNS3_1CILi64EEES6_EEENS_6half_tEfNS_4arch4Sm80ELi256ENS3_8TiledMMAINS3_8MMA_AtomIJNS3_28SM80_16x8x16_F32F16F16F32_TNEEEENS3_6LayoutINS4_IJNS5_ILi2EEENS5_ILi4EEENS5_ILi1EEEEEENS4_IJSI_SG_NS5_ILi0EEEEEEEENS4_IJNS5_ILi32EEES6_NS5_ILi16EEEEEEEELb0EEEEEvNT_6ParamsE)
        /*02cc*/ 	.word	0x00000000


	//----- nvinfo : EIATTR_REGCOUNT
	.align		4
.L_130:
        /*02d0*/ 	.byte	0x04, 0x2f
        /*02d2*/ 	.short	(.L_132 - .L_131)
	.align		4
.L_131:
        /*02d4*/ 	.word	index@(_ZN7cutlass13device_kernelIN5flash19enable_sm80_to_sm89INS1_16FlashAttnBwdSm80INS1_25CollectiveMainloopBwdSm80ILi2ELi2EN4cute5tupleIJNS5_1CILi64EEENS7_ILi128EEES8_EEENS_6half_tEfNS_4arch4Sm80ELb1ELb0ELb1ELb1ELb0ELb0ELb0ELb0ELi2ELi2ELi4ELi2ELb1EEENS1_24CollectiveEpilogueBwdGQAISA_fSD_Li256ELb1ELb0EEENS1_25SingleTileBwdLPTSchedulerILb1ELi128ELb0EEEEEEEEEvNT_6ParamsE)
        /*02d8*/ 	.word	0x00000004


	//----- nvinfo : EIATTR_FRAME_SIZE
	.align		4
.L_132:
        /*02dc*/ 	.byte	0x04, 0x11
        /*02de*/ 	.short	(.L_134 - .L_133)
	.align		4
.L_133:
        /*02e0*/ 	.word	index@(_ZN7cutlass13device_kernelIN5flash19enable_sm80_to_sm89INS1_16FlashAttnBwdSm80INS1_25CollectiveMainloopBwdSm80ILi2ELi2EN4cute5tupleIJNS5_1CILi64EEENS7_ILi128EEES8_EEENS_6half_tEfNS_4arch4Sm80ELb1ELb0ELb1ELb1ELb0ELb0ELb0ELb0ELi2ELi2ELi4ELi2ELb1EEENS1_24CollectiveEpilogueBwdGQAISA_fSD_Li256ELb1ELb0EEENS1_25SingleTileBwdLPTSchedulerILb1ELi128ELb0EEEEEEEEEvNT_6ParamsE)
        /*02e4*/ 	.word	0x00000000


	//----- nvinfo : EIATTR_REGCOUNT
	.align		4
.L_134:
        /*02e8*/ 	.byte	0x04, 0x2f
        /*02ea*/ 	.short	(.L_136 - .L_135)
	.align		4
.L_135:
        /*02ec*/ 	.word	index@(_ZN7cutlass13device_kernelIN5flash19enable_sm80_to_sm89INS1_16FlashAttnBwdSm80INS1_25CollectiveMainloopBwdSm80ILi2ELi2EN4cute5tupleIJNS5_1CILi64EEENS7_ILi128EEES8_EEENS_6half_tEfNS_4arch4Sm80ELb1ELb0ELb1ELb1ELb1ELb0ELb0ELb0ELi2ELi2ELi4ELi2ELb1EEENS1_21CollectiveEpilogueBwdISA_SB_SD_Li256ELb1ELb0ELi2EEENS1_25SingleTileBwdLPTSchedulerILb1ELi128ELb1EEEEEEEEEvNT_6ParamsE)
        /*02f0*/ 	.word	0x00000004


	//----- nvinfo : EIATTR_FRAME_SIZE
	.align		4
.L_136:
        /*02f4*/ 	.byte	0x04, 0x11
        /*02f6*/ 	.short	(.L_138 - .L_137)
	.align		4
.L_137:
        /*02f8*/ 	.word	index@(_ZN7cutlass13device_kernelIN5flash19enable_sm80_to_sm89INS1_16FlashAttnBwdSm80INS1_25CollectiveMainloopBwdSm80ILi2ELi2EN4cute5tupleIJNS5_1CILi64EEENS7_ILi128EEES8_EEENS_6half_tEfNS_4arch4Sm80ELb1ELb0ELb1ELb1ELb1ELb0ELb0ELb0ELi2ELi2ELi4ELi2ELb1EEENS1_21CollectiveEpilogueBwdISA_SB_SD_Li256ELb1ELb0ELi2EEENS1_25SingleTileBwdLPTSchedulerILb1ELi128ELb1EEEEEEEEEvNT_6ParamsE)
        /*02fc*/ 	.word	0x00000000


	//----- nvinfo : EIATTR_REGCOUNT
	.align		4
.L_138:
        /*0300*/ 	.byte	0x04, 0x2f
        /*0302*/ 	.short	(.L_140 - .L_139)
	.align		4
.L_139:
        /*0304*/ 	.word	index@(_ZN7cutlass13device_kernelIN5flash19enable_sm80_to_sm89INS1_16FlashAttnBwdSm80INS1_25CollectiveMainloopBwdSm80ILi2ELi2EN4cute5tupleIJNS5_1CILi64EEENS7_ILi128EEES8_EEENS_6half_tEfNS_4arch4Sm80ELb1ELb0ELb1ELb1ELb0ELb0ELb0ELb0ELi2ELi2ELi4ELi2ELb1EEENS1_21CollectiveEpilogueBwdISA_SB_SD_Li256ELb1ELb0ELi2EEENS1_25SingleTileBwdLPTSchedulerILb1ELi128ELb0EEEEEEEEEvNT_6ParamsE)
        /*0308*/ 	.word	0x00000004


	//----- nvinfo : EIATTR_FRAME_SIZE
	.align		4
.L_140:
        /*030c*/ 	.byte	0x04, 0x11
        /*030e*/ 	.short	(.L_142 - .L_141)
	.align		4
.L_141:
        /*0310*/ 	.word	index@(_ZN7cutlass13device_kernelIN5flash19enable_sm80_to_sm89INS1_16FlashAttnBwdSm80INS1_25CollectiveMainloopBwdSm80ILi2ELi2EN4cute5tupleIJNS5_1CILi64EEENS7_ILi128EEES8_EEENS_6half_tEfNS_4arch4Sm80ELb1ELb0ELb1ELb1ELb0ELb0ELb0ELb0ELi2ELi2ELi4ELi2ELb1EEENS1_21CollectiveEpilogueBwdISA_SB_SD_Li256ELb1ELb0ELi2EEENS1_25SingleTileBwdLPTSchedulerILb1ELi128ELb0EEEEEEEEEvNT_6ParamsE)
        /*0314*/ 	.word	0x00000000


	//----- nvinfo : EIATTR_REGCOUNT
	.align		4
.L_142:
        /*0318*/ 	.byte	0x04, 0x2f
        /*031a*/ 	.short	(.L_144 - .L_143)
	.align		4
.L_143:
        /*031c*/ 	.word	index@(_ZN7cutlass13device_kernelIN5flash22FlashAttnBwdPreprocessIN4cute5tupleIJNS3_1CILi64EEES6_EEENS_6half_tEfNS_4arch4Sm80ELb1ELb0EEEEEvNT_6ParamsE)
        /*0320*/ 	.word	0x00000028


	//----- nvinfo : EIATTR_FRAME_SIZE
	.align		4
.L_144:
        /*0324*/ 	.byte	0x04, 0x11
        /*0326*/ 	.short	(.L_146 - .L_145)
	.align		4
.L_145:
        /*0328*/ 	.word	index@(_ZN7cutlass13device_kernelIN5flash22FlashAttnBwdPreprocessIN4cute5tupleIJNS3_1CILi64EEES6_EEENS_6half_tEfNS_4arch4Sm80ELb1ELb0EEEEEvNT_6ParamsE)
        /*032c*/ 	.word	0x00000000


	//----- nvinfo : EIATTR_REGCOUNT
	.align		4
.L_146:
        /*0330*/ 	.byte	0x04, 0x2f
        /*0332*/ 	.short	(.L_148 - .L_147)
	.align		4
.L_147:
        /*0334*/ 	.word	index@(_ZN7cutlass13device_kernelIN5flash19enable_sm80_to_sm89INS1_16FlashAttnBwdSm80INS1_25CollectiveMainloopBwdSm80ILi2ELi2EN4cute5tupleIJNS5_1CILi64EEENS7_ILi128EEES8_EEENS_6half_tEfNS_4arch4Sm80ELb1ELb0ELb1ELb0ELb1ELb0ELb0ELb0ELi2ELi2ELi4ELi2ELb1EEENS1_24CollectiveEpilogueBwdGQAISA_fSD_Li256ELb0ELb1EEENS1_25SingleTileBwdLPTSchedulerILb0ELi128ELb1EEEEEEEEEvNT_6ParamsE)
        /*0338*/ 	.word	0x00000004


	//----- nvinfo : EIATTR_FRAME_SIZE
	.align		4
.L_148:
        /*033c*/ 	.byte	0x04, 0x11
        /*033e*/ 	.short	(.L_150 - .L_149)
	.align		4
.L_149:
        /*0340*/ 	.word	index@(_ZN7cutlass13device_kernelIN5flash19enable_sm80_to_sm89INS1_16FlashAttnBwdSm80INS1_25CollectiveMainloopBwdSm80ILi2ELi2EN4cute5tupleIJNS5_1CILi64EEENS7_ILi128EEES8_EEENS_6half_tEfNS_4arch4Sm80ELb1ELb0ELb1ELb0ELb1ELb0ELb0ELb0ELi2ELi2ELi4ELi2ELb1EEENS1_24CollectiveEpilogueBwdGQAISA_fSD_Li256ELb0ELb1EEENS1_25SingleTileBwdLPTSchedulerILb0ELi128ELb1EEEEEEEEEvNT_6ParamsE)
        /*0344*/ 	.word	0x00000000


	//----- nvinfo : EIATTR_REGCOUNT
	.align		4
.L_150:
        /*0348*/ 	.byte	0x04, 0x2f
        /*034a*/ 	.short	(.L_152 - .L_151)
	.align		4
.L_151:
        /*034c*/ 	.word	index@(_ZN7cutlass13device_kernelIN5flash19enable_sm80_to_sm89INS1_16FlashAttnBwdSm80INS1_25CollectiveMainloopBwdSm80ILi2ELi2EN4cute5tupleIJNS5_1CILi64EEENS7_ILi128EEES8_EEENS_6half_tEfNS_4arch4Sm80ELb1ELb0ELb1ELb0ELb0ELb0ELb0ELb0ELi2ELi2ELi4ELi2ELb1EEENS1_24CollectiveEpilogueBwdGQAISA_fSD_Li256ELb0ELb0EEENS1_25SingleTileBwdLPTSchedulerILb0ELi128ELb0EEEEEEEEEvNT_6ParamsE)
        /*0350*/ 	.word	0x00000004


	//----- nvinfo : EIATTR_FRAME_SIZE
	.align		4
.L_152:
        /*0354*/ 	.byte	0x04, 0x11
        /*0356*/ 	.short	(.L_154 - .L_153)
	.align		4
.L_153:
        /*0358*/ 	.word	index@(_ZN7cutlass13device_kernelIN5flash19enable_sm80_to_sm89INS1_16FlashAttnBwdSm80INS1_25CollectiveMainloopBwdSm80ILi2ELi2EN4cute5tupleIJNS5_1CILi64EEENS7_ILi128EEES8_EEENS_6half_tEfNS_4arch4Sm80ELb1ELb0ELb1ELb0ELb0ELb0ELb0ELb0ELi2ELi2ELi4ELi2ELb1EEENS1_24CollectiveEpilogueBwdGQAISA_fSD_Li256ELb0ELb0EEENS1_25SingleTileBwdLPTSchedulerILb0ELi128ELb0EEEEEEEEEvNT_6ParamsE)
        /*035c*/ 	.word	0x00000000


	//----- nvinfo : EIATTR_REGCOUNT
	.align		4
.L_154:
        /*0360*/ 	.byte	0x04, 0x2f
        /*0362*/ 	.short	(.L_156 - .L_155)
	.align		4
.L_155:
        /*0364*/ 	.word	index@(_ZN7cutlass13device_kernelIN5flash19enable_sm80_to_sm89INS1_16FlashAttnBwdSm80INS1_25CollectiveMainloopBwdSm80ILi2ELi2EN4cute5tupleIJNS5_1CILi64EEENS7_ILi128EEES8_EEENS_6half_tEfNS_4arch4Sm80ELb1ELb0ELb1ELb0ELb1ELb0ELb0ELb0ELi2ELi2ELi4ELi2ELb1EEENS1_21CollectiveEpilogueBwdISA_SB_SD_Li256ELb0ELb0ELi2EEENS1_25SingleTileBwdLPTSchedulerILb0ELi128ELb1EEEEEEEEEvNT_6ParamsE)
        /*0368*/ 	.word	0x00000004


	//----- nvinfo : EIATTR_FRAME_SIZE
	.align		4
.L_156:
        /*036c*/ 	.byte	0x04, 0x11
        /*036e*/ 	.short	(.L_158 - .L_157)
	.align		4
.L_157:
        /*0370*/ 	.word	index@(_ZN7cutlass13device_kernelIN5flash19enable_sm80_to_sm89INS1_16FlashAttnBwdSm80INS1_25CollectiveMainloopBwdSm80ILi2ELi2EN4cute5tupleIJNS5_1CILi64EEENS7_ILi128EEES8_EEENS_6half_tEfNS_4arch4Sm80ELb1ELb0ELb1ELb0ELb1ELb0ELb0ELb0ELi2ELi2ELi4ELi2ELb1EEENS1_21CollectiveEpilogueBwdISA_SB_SD_Li256ELb0ELb0ELi2EEENS1_25SingleTileBwdLPTSchedulerILb0ELi128ELb1EEEEEEEEEvNT_6ParamsE)
        /*0374*/ 	.word	0x00000000


	//----- nvinfo : EIATTR_REGCOUNT
	.align		4
.L_158:
        /*0378*/ 	.byte	0x04, 0x2f
        /*037a*/ 	.short	(.L_160 - .L_159)
	.align		4
.L_159:
        /*037c*/ 	.word	index@(_ZN7cutlass13device_kernelIN5flash19enable_sm80_to_sm89INS1_16FlashAttnBwdSm80INS1_25CollectiveMainloopBwdSm80ILi2ELi2EN4cute5tupleIJNS5_1CILi64EEENS7_ILi128EEES8_EEENS_6half_tEfNS_4arch4Sm80ELb1ELb0ELb1ELb0ELb0ELb0ELb0ELb0ELi2ELi2ELi4ELi2ELb1EEENS1_21CollectiveEpilogueBwdISA_SB_SD_Li256ELb0ELb0ELi2EEENS1_25SingleTileBwdLPTSchedulerILb0ELi128ELb0EEEEEEEEEvNT_6ParamsE)
        /*0380*/ 	.word	0x00000004


	//----- nvinfo : EIATTR_FRAME_SIZE
	.align		4
.L_160:
        /*0384*/ 	.byte	0x04, 0x11
        /*0386*/ 	.short	(.L_162 - .L_161)
	.align		4
.L_161:
        /*0388*/ 	.word	index@(_ZN7cutlass13device_kernelIN5flash19enable_sm80_to_sm89INS1_16FlashAttnBwdSm80INS1_25CollectiveMainloopBwdSm80ILi2ELi2EN4cute5tupleIJNS5_1CILi64EEENS7_ILi128EEES8_EEENS_6half_tEfNS_4arch4Sm80ELb1ELb0ELb1ELb0ELb0ELb0ELb0ELb0ELi2ELi2ELi4ELi2ELb1EEENS1_21CollectiveEpilogueBwdISA_SB_SD_Li256ELb0ELb0ELi2EEENS1_25SingleTileBwdLPTSchedulerILb0ELi128ELb0EEEEEEEEEvNT_6ParamsE)
        /*038c*/ 	.word	0x00000000


	//----- nvinfo : EIATTR_REGCOUNT
	.align		4
.L_162:
        /*0390*/ 	.byte	0x04, 0x2f
        /*0392*/ 	.short	(.L_164 - .L_163)
	.align		4
.L_163:
        /*0394*/ 	.word	index@(_ZN7cutlass13device_kernelIN5flash19enable_sm80_to_sm89INS1_16FlashAttnBwdSm80INS1_25CollectiveMainloopBwdSm80ILi2ELi2EN4cute5tupleIJNS5_1CILi64EEENS7_ILi128EEES8_EEENS_6half_tEfNS_4arch4Sm80ELb0ELb1ELb1ELb1ELb1ELb0ELb0ELb0ELi2ELi2ELi4ELi2ELb1EEENS1_24CollectiveEpilogueBwdGQAISA_fSD_Li256ELb1ELb1EEENS1_19SingleTileSchedulerILb1ELb0ELb0ELi128EEEEEEEEEvNT_6ParamsE)
        /*0398*/ 	.word	0x00000004


	//----- nvinfo : EIATTR_FRAME_SIZE
	.align		4
.L_164:
        /*039c*/ 	.byte	0x04, 0x11
        /*039e*/ 	.short	(.L_166 - .L_165)
	.align		4
.L_165:
        /*03a0*/ 	.word	index@(_ZN7cutlass13device_kernelIN5flash19enable_sm80_to_sm89INS1_16FlashAttnBwdSm80INS1_25CollectiveMainloopBwdSm80ILi2ELi2EN4cute5tupleIJNS5_1CILi64EEENS7_ILi128EEES8_EEENS_6half_tEfNS_4arch4Sm80ELb0ELb1ELb1ELb1ELb1ELb0ELb0ELb0ELi2ELi2ELi4ELi2ELb1EEENS1_24CollectiveEpilogueBwdGQAISA_fSD_Li256ELb1ELb1EEENS1_19SingleTileSchedulerILb1ELb0ELb0ELi128EEEEEEEEEvNT_6ParamsE)
        /*03a4*/ 	.word	0x00000000


	//----- nvinfo : EIATTR_REGCOUNT
	.align		4
.L_166:
        /*03a8*/ 	.byte	0x04, 0x2f
        /*03aa*/ 	.short	(.L_168 - .L_167)
	.align		4
.L_167:
        /*03ac*/ 	.word	index@(_ZN7cutlass13device_kernelIN5flash19enable_sm80_to_sm89INS1_16FlashAttnBwdSm80INS1_25CollectiveMainloopBwdSm80ILi2ELi2EN4cute5tupleIJNS5_1CILi64EEENS7_ILi128EEES8_EEENS_6half_tEfNS_4arch4Sm80ELb0ELb1ELb1ELb1ELb0ELb0ELb0ELb0ELi2ELi2ELi4ELi2ELb1EEENS1_24CollectiveEpilogueBwdGQAISA_fSD_Li256ELb1ELb0EEENS1_19SingleTileSchedulerILb1ELb0ELb0ELi128EEEEEEEEEvNT_6ParamsE)
        /*03b0*/ 	.word	0x00000004


	//----- nvinfo : EIATTR_FRAME_SIZE
	.align		4
.L_168:
        /*03b4*/ 	.byte	0x04, 0x11
        /*03b6*/ 	.short	(.L_170 - .L_169)
	.align		4
.L_169:
        /*03b8*/ 	.word	index@(_ZN7cutlass13device_kernelIN5flash19enable_sm80_to_sm89INS1_16FlashAttnBwdSm80INS1_25CollectiveMainloopBwdSm80ILi2ELi2EN4cute5tupleIJNS5_1CILi64EEENS7_ILi128EEES8_EEENS_6half_tEfNS_4arch4Sm80ELb0ELb1ELb1ELb1ELb0ELb0ELb0ELb0ELi2ELi2ELi4ELi2ELb1EEENS1_24CollectiveEpilogueBwdGQAISA_fSD_Li256ELb1ELb0EEENS1_19SingleTileSchedulerILb1ELb0ELb0ELi128EEEEEEEEEvNT_6ParamsE)
        /*03bc*/ 	.word	0x00000000


	//----- nvinfo : EIATTR_REGCOUNT
	.align		4
.L_170:
        /*03c0*/ 	.byte	0x04, 0x2f
        /*03c2*/ 	.short	(.L_172 - .L_171)
	.align		4
.L_171:
        /*03c4*/ 	.word	index@(_ZN7cutlass13device_kernelIN5flash19enable_sm80_to_sm89INS1_16FlashAttnBwdSm80INS1_25CollectiveMainloopBwdSm80ILi2ELi2EN4cute5tupleIJNS5_1CILi64EEENS7_ILi128EEES8_EEENS_6half_tEfNS_4arch4Sm80ELb0ELb1ELb1ELb1ELb1ELb0ELb0ELb0ELi2ELi2ELi4ELi2ELb1EEENS1_21CollectiveEpilogueBwdISA_SB_SD_Li256ELb1ELb0ELi2EEENS1_19SingleTileSchedulerILb1ELb0ELb0ELi128EEEEEEEEEvNT_6ParamsE)
        /*03c8*/ 	.word	0x00000004


	//----- nvinfo : EIATTR_FRAME_SIZE
	.align		4
.L_172:
        /*03cc*/ 	.byte	0x04, 0x11
        /*03ce*/ 	.short	(.L_174 - .L_173)
	.align		4
.L_173:
        /*03d0*/ 	.word	index@(_ZN7cutlass13device_kernelIN5flash19enable_sm80_to_sm89INS1_16FlashAttnBwdSm80INS1_25CollectiveMainloopBwdSm80ILi2ELi2EN4cute5tupleIJNS5_1CILi64EEENS7_ILi128EEES8_EEENS_6half_tEfNS_4arch4Sm80ELb0ELb1ELb1ELb1ELb1ELb0ELb0ELb0ELi2ELi2ELi4ELi2ELb1EEENS1_21CollectiveEpilogueBwdISA_SB_SD_Li256ELb1ELb0ELi2EEENS1_19SingleTileSchedulerILb1ELb0ELb0ELi128EEEEEEEEEvNT_6ParamsE)
        /*03d4*/ 	.word	0x00000000


	//----- nvinfo : EIATTR_REGCOUNT
	.align		4
.L_174:
        /*03d8*/ 	.byte	0x04, 0x2f
        /*03da*/ 	.short	(.L_176 - .L_175)
	.align		4
.L_175:
        /*03dc*/ 	.word	index@(_ZN7cutlass13device_kernelIN5flash19enable_sm80_to_sm89INS1_16FlashAttnBwdSm80INS1_25CollectiveMainloopBwdSm80ILi2ELi2EN4cute5tupleIJNS5_1CILi64EEENS7_ILi128EEES8_EEENS_6half_tEfNS_4arch4Sm80ELb0ELb1ELb1ELb1ELb0ELb0ELb0ELb0ELi2ELi2ELi4ELi2ELb1EEENS1_21CollectiveEpilogueBwdISA_SB_SD_Li256ELb1ELb0ELi2EEENS1_19SingleTileSchedulerILb1ELb0ELb0ELi128EEEEEEEEEvNT_6ParamsE)
        /*03e0*/ 	.word	0x00000004


	//----- nvinfo : EIATTR_FRAME_SIZE
	.align		4
.L_176:
        /*03e4*/ 	.byte	0x04, 0x11
        /*03e6*/ 	.short	(.L_178 - .L_177)
	.align		4
.L_177:
        /*03e8*/ 	.word	index@(_ZN7cutlass13device_kernelIN5flash19enable_sm80_to_sm89INS1_16FlashAttnBwdSm80INS1_25CollectiveMainloopBwdSm80ILi2ELi2EN4cute5tupleIJNS5_1CILi64EEENS7_ILi128EEES8_EEENS_6half_tEfNS_4arch4Sm80ELb0ELb1ELb1ELb1ELb0ELb0ELb0ELb0ELi2ELi2ELi4ELi2ELb1EEENS1_21CollectiveEpilogueBwdISA_SB_SD_Li256ELb1ELb0ELi2EEENS1_19SingleTileSchedulerILb1ELb0ELb0ELi128EEEEEEEEEvNT_6ParamsE)
        /*03ec*/ 	.word	0x00000000


	//----- nvinfo : EIATTR_REGCOUNT
	.align		4
.L_178:
        /*03f0*/ 	.byte	0x04, 0x2f
        /*03f2*/ 	.short	(.L_180 - .L_179)
	.align		4
.L_179:
        /*03f4*/ 	.word	index@(_ZN7cutlass13device_kernelIN5flash19enable_sm80_to_sm89INS1_16FlashAttnBwdSm80INS1_25CollectiveMainloopBwdSm80ILi2ELi2EN4cute5tupleIJNS5_1CILi64EEENS7_ILi128EEES8_EEENS_6half_tEfNS_4arch4Sm80ELb0ELb1ELb1ELb0ELb1ELb0ELb0ELb0ELi2ELi2ELi4ELi2ELb1EEENS1_24CollectiveEpilogueBwdGQAISA_fSD_Li256ELb0ELb1EEENS1_19SingleTileSchedulerILb0ELb0ELb0ELi128EEEEEEEEEvNT_6ParamsE)
        /*03f8*/ 	.word	0x00000004


	//----- nvinfo : EIATTR_FRAME_SIZE
	.align		4
.L_180:
        /*03fc*/ 	.byte	0x04, 0x11
        /*03fe*/ 	.short	(.L_182 - .L_181)
	.align		4
.L_181:
        /*0400*/ 	.word	index@(_ZN7cutlass13device_kernelIN5flash19enable_sm80_to_sm89INS1_16FlashAttnBwdSm80INS1_25CollectiveMainloopBwdSm80ILi2ELi2EN4cute5tupleIJNS5_1CILi64EEENS7_ILi128EEES8_EEENS_6half_tEfNS_4arch4Sm80ELb0ELb1ELb1ELb0ELb1ELb0ELb0ELb0ELi2ELi2ELi4ELi2ELb1EEENS1_24CollectiveEpilogueBwdGQAISA_fSD_Li256ELb0ELb1EEENS1_19SingleTileSchedulerILb0ELb0ELb0ELi128EEEEEEEEEvNT_6ParamsE)
        /*0404*/ 	.word	0x00000000


	//----- nvinfo : EIATTR_REGCOUNT
	.align		4
.L_182:
        /*0408*/ 	.byte	0x04, 0x2f
        /*040a*/ 	.short	(.L_184 - .L_183)
	.align		4
.L_183:
        /*040c*/ 	.word	index@(_ZN7cutlass13device_kernelIN5flash19enable_sm80_to_sm89INS1_16FlashAttnBwdSm80INS1_25CollectiveMainloopBwdSm80ILi2ELi2EN4cute5tupleIJNS5_1CILi64EEENS7_ILi128EEES8_EEENS_6half_tEfNS_4arch4Sm80ELb0ELb1ELb1ELb0ELb0ELb0ELb0ELb0ELi2ELi2ELi4ELi2ELb1EEENS1_24CollectiveEpilogueBwdGQAISA_fSD_Li256ELb0ELb0EEENS1_19SingleTileSchedulerILb0ELb0ELb0ELi128EEEEEEEEEvNT_6ParamsE)
        /*0410*/ 	.word	0x00000004


	//----- nvinfo : EIATTR_FRAME_SIZE
	.align		4
.L_184:
        /*0414*/ 	.byte	0x04, 0x11
        /*0416*/ 	.short	(.L_186 - .L_185)
	.align		4
.L_185:
        /*0418*/ 	.word	index@(_ZN7cutlass13device_kernelIN5flash19enable_sm80_to_sm89INS1_16FlashAttnBwdSm80INS1_25CollectiveMainloopBwdSm80ILi2ELi2EN4cute5tupleIJNS5_1CILi64EEENS7_ILi128EEES8_EEENS_6half_tEfNS_4arch4Sm80ELb0ELb1ELb1ELb0ELb0ELb0ELb0ELb0ELi2ELi2ELi4ELi2ELb1EEENS1_24CollectiveEpilogueBwdGQAISA_fSD_Li256ELb0ELb0EEENS1_19SingleTileSchedulerILb0ELb0ELb0ELi128EEEEEEEEEvNT_6ParamsE)
        /*041c*/ 	.word	0x00000000


	//----- nvinfo : EIATTR_REGCOUNT
	.align		4
.L_186:
        /*0420*/ 	.byte	0x04, 0x2f
        /*0422*/ 	.short	(.L_188 - .L_187)
	.align		4
.L_187:
        /*0424*/ 	.word	index@(_ZN7cutlass13device_kernelIN5flash19enable_sm80_to_sm89INS1_16FlashAttnBwdSm80INS1_25CollectiveMainloopBwdSm80ILi2ELi2EN4cute5tupleIJNS5_1CILi64EEENS7_ILi128EEES8_EEENS_6half_tEfNS_4arch4Sm80ELb0ELb1ELb1ELb0ELb1ELb0ELb0ELb0ELi2ELi2ELi4ELi2ELb1EEENS1_21CollectiveEpilogueBwdISA_SB_SD_Li256ELb0ELb0ELi2EEENS1_19SingleTileSchedulerILb0ELb0ELb0ELi128EEEEEEEEEvNT_6ParamsE)
        /*0428*/ 	.word	0x00000004


	//----- nvinfo : EIATTR_FRAME_SIZE
	.align		4
.L_188:
        /*042c*/ 	.byte	0x04, 0x11
        /*042e*/ 	.short	(.L_190 - .L_189)
	.align		4
.L_189:
        /*0430*/ 	.word	index@(_ZN7cutlass13device_kernelIN5flash19enable_sm80_to_sm89INS1_16FlashAttnBwdSm80INS1_25CollectiveMainloopBwdSm80ILi2ELi2EN4cute5tupleIJNS5_1CILi64EEENS7_ILi128EEES8_EEENS_6half_tEfNS_4arch4Sm80ELb0ELb1ELb1ELb0ELb1ELb0ELb0ELb0ELi2ELi2ELi4ELi2ELb1EEENS1_21CollectiveEpilogueBwdISA_SB_SD_Li256ELb0ELb0ELi2EEENS1_19SingleTileSchedulerILb0ELb0ELb0ELi128EEEEEEEEEvNT_6ParamsE)
        /*0434*/ 	.word	0x00000000


	//----- nvinfo : EIATTR_REGCOUNT
	.align		4
.L_190:
        /*0438*/ 	.byte	0x04, 0x2f
        /*043a*/ 	.short	(.L_192 - .L_191)
	.align		4
.L_191:
        /*043c*/ 	.word	index@(_ZN7cutlass13device_kernelIN5flash19enable_sm80_to_sm89INS1_16FlashAttnBwdSm80INS1_25CollectiveMainloopBwdSm80ILi2ELi2EN4cute5tupleIJNS5_1CILi64EEENS7_ILi128EEES8_EEENS_6half_tEfNS_4arch4Sm80ELb0ELb1ELb1ELb0ELb0ELb0ELb0ELb0ELi2ELi2ELi4ELi2ELb1EEENS1_21CollectiveEpilogueBwdISA_SB_SD_Li256ELb0ELb0ELi2EEENS1_19SingleTileSchedulerILb0ELb0ELb0ELi128EEEEEEEEEvNT_6ParamsE)
        /*0440*/ 	.word	0x00000004


	//----- nvinfo : EIATTR_FRAME_SIZE
	.align		4
.L_192:
        /*0444*/ 	.byte	0x04, 0x11
        /*0446*/ 	.short	(.L_194 - .L_193)
	.align		4
.L_193:
        /*0448*/ 	.word	index@(_ZN7cutlass13device_kernelIN5flash19enable_sm80_to_sm89INS1_16FlashAttnBwdSm80INS1_25CollectiveMainloopBwdSm80ILi2ELi2EN4cute5tupleIJNS5_1CILi64EEENS7_ILi128EEES8_EEENS_6half_tEfNS_4arch4Sm80ELb0ELb1ELb1ELb0ELb0ELb0ELb0ELb0ELi2ELi2ELi4ELi2ELb1EEENS1_21CollectiveEpilogueBwdISA_SB_SD_Li256ELb0ELb0ELi2EEENS1_19SingleTileSchedulerILb0ELb0ELb0ELi128EEEEEEEEEvNT_6ParamsE)
        /*044c*/ 	.word	0x00000000


	//----- nvinfo : EIATTR_REGCOUNT
	.align		4
.L_194:
        /*0450*/ 	.byte	0x04, 0x2f
        /*0452*/ 	.short	(.L_196 - .L_195)
	.align		4
.L_195:
        /*0454*/ 	.word	index@(_ZN7cutlass13device_kernelIN5flash19enable_sm80_to_sm89INS1_16FlashAttnBwdSm80INS1_25CollectiveMainloopBwdSm80ILi2ELi2EN4cute5tupleIJNS5_1CILi64EEENS7_ILi128EEES8_EEENS_6half_tEfNS_4arch4Sm80ELb0ELb0ELb1ELb1ELb1ELb0ELb0ELb0ELi2ELi2ELi4ELi2ELb1EEENS1_24CollectiveEpilogueBwdGQAISA_fSD_Li256ELb1ELb1EEENS1_19SingleTileSchedulerILb1ELb0ELb0ELi128EEEEEEEEEvNT_6ParamsE)
        /*0458*/ 	.word	0x00000004


	//----- nvinfo : EIATTR_FRAME_SIZE
	.align		4
.L_196:
        /*045c*/ 	.byte	0x04, 0x11
        /*045e*/ 	.short	(.L_198 - .L_197)
	.align		4
.L_197:
        /*0460*/ 	.word	index@(_ZN7cutlass13device_kernelIN5flash19enable_sm80_to_sm89INS1_16FlashAttnBwdSm80INS1_25CollectiveMainloopBwdSm80ILi2ELi2EN4cute5tupleIJNS5_1CILi64EEENS7_ILi128EEES8_EEENS_6half_tEfNS_4arch4Sm80ELb0ELb0ELb1ELb1ELb1ELb0ELb0ELb0ELi2ELi2ELi4ELi2ELb1EEENS1_24CollectiveEpilogueBwdGQAISA_fSD_Li256ELb1ELb1EEENS1_19SingleTileSchedulerILb1ELb0ELb0ELi128EEEEEEEEEvNT_6ParamsE)
        /*0464*/ 	.word	0x00000000


	//----- nvinfo : EIATTR_REGCOUNT
	.align		4
.L_198:
        /*0468*/ 	.byte	0x04, 0x2f
        /*046a*/ 	.short	(.L_200 - .L_199)
	.align		4
.L_199:
        /*046c*/ 	.word	index@(_ZN7cutlass13device_kernelIN5flash19enable_sm80_to_sm89INS1_16FlashAttnBwdSm80INS1_25CollectiveMainloopBwdSm80ILi2ELi2EN4cute5tupleIJNS5_1CILi64EEENS7_ILi128EEES8_EEENS_6half_tEfNS_4arch4Sm80ELb0ELb0ELb1ELb1ELb0ELb0ELb0ELb0ELi2ELi2ELi4ELi2ELb1EEENS1_24CollectiveEpilogueBwdGQAISA_fSD_Li256ELb1ELb0EEENS1_19SingleTileSchedulerILb1ELb0ELb0ELi128EEEEEEEEEvNT_6ParamsE)
        /*0470*/ 	.word	0x00000004


	//----- nvinfo : EIATTR_FRAME_SIZE
	.align		4
.L_200:
        /*0474*/ 	.byte	0x04, 0x11
        /*0476*/ 	.short	(.L_202 - .L_201)
	.align		4
.L_201:
        /*0478*/ 	.word	index@(_ZN7cutlass13device_kernelIN5flash19enable_sm80_to_sm89INS1_16FlashAttnBwdSm80INS1_25CollectiveMainloopBwdSm80ILi2ELi2EN4cute5tupleIJNS5_1CILi64EEENS7_ILi128EEES8_EEENS_6half_tEfNS_4arch4Sm80ELb0ELb0ELb1ELb1ELb0ELb0ELb0ELb0ELi2ELi2ELi4ELi2ELb1EEENS1_24CollectiveEpilogueBwdGQAISA_fSD_Li256ELb1ELb0EEENS1_19SingleTileSchedulerILb1ELb0ELb0ELi128EEEEEEEEEvNT_6ParamsE)
        /*047c*/ 	.word	0x00000000


	//----- nvinfo : EIATTR_REGCOUNT
	.align		4
.L_202:
        /*0480*/ 	.byte	0x04, 0x2f
        /*0482*/ 	.short	(.L_204 - .L_203)
	.align		4
.L_203:
        /*0484*/ 	.word	index@(_ZN7cutlass13device_kernelIN5flash19enable_sm80_to_sm89INS1_16FlashAttnBwdSm80INS1_25CollectiveMainloopBwdSm80ILi2ELi2EN4cute5tupleIJNS5_1CILi64EEENS7_ILi128EEES8_EEENS_6half_tEfNS_4arch4Sm80ELb0ELb0ELb1ELb1ELb1ELb0ELb0ELb0ELi2ELi2ELi4ELi2ELb1EEENS1_21CollectiveEpilogueBwdISA_SB_SD_Li256ELb1ELb0ELi2EEENS1_19SingleTileSchedulerILb1ELb0ELb0ELi128EEEEEEEEEvNT_6ParamsE)
        /*0488*/ 	.word	0x00000004


	//----- nvinfo : EIATTR_FRAME_SIZE
	.align		4
.L_204:
        /*048c*/ 	.byte	0x04, 0x11
        /*048e*/ 	.short	(.L_206 - .L_205)
	.align		4
.L_205:
        /*0490*/ 	.word	index@(_ZN7cutlass13device_kernelIN5flash19enable_sm80_to_sm89INS1_16FlashAttnBwdSm80INS1_25CollectiveMainloopBwdSm80ILi2ELi2EN4cute5tupleIJNS5_1CILi64EEENS7_ILi128EEES8_EEENS_6half_tEfNS_4arch4Sm80ELb0ELb0ELb1ELb1ELb1ELb0ELb0ELb0ELi2ELi2ELi4ELi2ELb1EEENS1_21CollectiveEpilogueBwdISA_SB_SD_Li256ELb1ELb0ELi2EEENS1_19SingleTileSchedulerILb1ELb0ELb0ELi128EEEEEEEEEvNT_6ParamsE)
        /*0494*/ 	.word	0x00000000


	//----- nvinfo : EIATTR_REGCOUNT
	.align		4
.L_206:
        /*0498*/ 	.byte	0x04, 0x2f
        /*049a*/ 	.short	(.L_208 - .L_207)
	.align		4
.L_207:
        /*049c*/ 	.word	index@(_ZN7cutlass13device_kernelIN5flash19enable_sm80_to_sm89INS1_16FlashAttnBwdSm80INS1_25CollectiveMainloopBwdSm80ILi2ELi2EN4cute5tupleIJNS5_1CILi64EEENS7_ILi128EEES8_EEENS_6half_tEfNS_4arch4Sm80ELb0ELb0ELb1ELb1ELb0ELb0ELb0ELb0ELi2ELi2ELi4ELi2ELb1EEENS1_21CollectiveEpilogueBwdISA_SB_SD_Li256ELb1ELb0ELi2EEENS1_19SingleTileSchedulerILb1ELb0ELb0ELi128EEEEEEEEEvNT_6ParamsE)
        /*04a0*/ 	.word	0x00000004


	//----- nvinfo : EIATTR_FRAME_SIZE
	.align		4
.L_208:
        /*04a4*/ 	.byte	0x04, 0x11
        /*04a6*/ 	.short	(.L_210 - .L_209)
	.align		4
.L_209:
        /*04a8*/ 	.word	index@(_ZN7cutlass13device_kernelIN5flash19enable_sm80_to_sm89INS1_16FlashAttnBwdSm80INS1_25CollectiveMainloopBwdSm80ILi2ELi2EN4cute5tupleIJNS5_1CILi64EEENS7_ILi128EEES8_EEENS_6half_tEfNS_4arch4Sm80ELb0ELb0ELb1ELb1ELb0ELb0ELb0ELb0ELi2ELi2ELi4ELi2ELb1EEENS1_21CollectiveEpilogueBwdISA_SB_SD_Li256ELb1ELb0ELi2EEENS1_19SingleTileSchedulerILb1ELb0ELb0ELi128EEEEEEEEEvNT_6ParamsE)
        /*04ac*/ 	.word	0x00000000


	//----- nvinfo : EIATTR_REGCOUNT
	.align		4
.L_210:
        /*04b0*/ 	.byte	0x04, 0x2f
        /*04b2*/ 	.short	(.L_212 - .L_211)
	.align		4
.L_211:
        /*04b4*/ 	.word	index@(_ZN7cutlass13device_kernelIN5flash19enable_sm80_to_sm89INS1_16FlashAttnBwdSm80INS1_25CollectiveMainloopBwdSm80ILi2ELi2EN4cute5tupleIJNS5_1CILi64EEENS7_ILi128EEES8_EEENS_6half_tEfNS_4arch4Sm80ELb0ELb0ELb1ELb0ELb1ELb0ELb0ELb0ELi2ELi2ELi4ELi2ELb1EEENS1_24CollectiveEpilogueBwdGQAISA_fSD_Li256ELb0ELb1EEENS1_19SingleTileSchedulerILb0ELb0ELb0ELi128EEEEEEEEEvNT_6ParamsE)
        /*04b8*/ 	.word	0x00000004


	//----- nvinfo : EIATTR_FRAME_SIZE
	.align		4
.L_212:
        /*04bc*/ 	.byte	0x04, 0x11
        /*04be*/ 	.short	(.L_214 - .L_213)
	.align		4
.L_213:
        /*04c0*/ 	.word	index@(_ZN7cutlass13device_kernelIN5flash19enable_sm80_to_sm89INS1_16FlashAttnBwdSm80INS1_25CollectiveMainloopBwdSm80ILi2ELi2EN4cute5tupleIJNS5_1CILi64EEENS7_ILi128EEES8_EEENS_6half_tEfNS_4arch4Sm80ELb0ELb0ELb1ELb0ELb1ELb0ELb0ELb0ELi2ELi2ELi4ELi2ELb1EEENS1_24CollectiveEpilogueBwdGQAISA_fSD_Li256ELb0ELb1EEENS1_19SingleTileSchedulerILb0ELb0ELb0ELi128EEEEEEEEEvNT_6ParamsE)
        /*04c4*/ 	.word	0x00000000


	//----- nvinfo : EIATTR_REGCOUNT
	.align		4
.L_214:
        /*04c8*/ 	.byte	0x04, 0x2f
        /*04ca*/ 	.short	(.L_216 - .L_215)
	.align		4
.L_215:
        /*04cc*/ 	.word	index@(_ZN7cutlass13device_kernelIN5flash19enable_sm80_to_sm89INS1_16FlashAttnBwdSm80INS1_25CollectiveMainloopBwdSm80ILi2ELi2EN4cute5tupleIJNS5_1CILi64EEENS7_ILi128EEES8_EEENS_6half_tEfNS_4arch4Sm80ELb0ELb0ELb1ELb0ELb0ELb0ELb0ELb0ELi2ELi2ELi4ELi2ELb1EEENS1_24CollectiveEpilogueBwdGQAISA_fSD_Li256ELb0ELb0EEENS1_19SingleTileSchedulerILb0ELb0ELb0ELi128EEEEEEEEEvNT_6ParamsE)
        /*04d0*/ 	.word	0x00000004


	//----- nvinfo : EIATTR_FRAME_SIZE
	.align		4
.L_216:
        /*04d4*/ 	.byte	0x04, 0x11
        /*04d6*/ 	.short	(.L_218 - .L_217)
	.align		4
.L_217:
        /*04d8*/ 	.word	index@(_ZN7cutlass13device_kernelIN5flash19enable_sm80_to_sm89INS1_16FlashAttnBwdSm80INS1_25CollectiveMainloopBwdSm80ILi2ELi2EN4cute5tupleIJNS5_1CILi64EEENS7_ILi128EEES8_EEENS_6half_tEfNS_4arch4Sm80ELb0ELb0ELb1ELb0ELb0ELb0ELb0ELb0ELi2ELi2ELi4ELi2ELb1EEENS1_24CollectiveEpilogueBwdGQAISA_fSD_Li256ELb0ELb0EEENS1_19SingleTileSchedulerILb0ELb0ELb0ELi128EEEEEEEEEvNT_6ParamsE)
        /*04dc*/ 	.word	0x00000000


	//----- nvinfo : EIATTR_REGCOUNT
	.align		4
.L_218:
        /*04e0*/ 	.byte	0x04, 0x2f
        /*04e2*/ 	.short	(.L_220 - .L_219)
	.align		4
.L_219:
        /*04e4*/ 	.word	index@(_ZN7cutlass13device_kernelIN5flash19enable_sm80_to_sm89INS1_16FlashAttnBwdSm80INS1_25CollectiveMainloopBwdSm80ILi2ELi2EN4cute5tupleIJNS5_1CILi64EEENS7_ILi128EEES8_EEENS_6half_tEfNS_4arch4Sm80ELb0ELb0ELb1ELb0ELb1ELb0ELb0ELb0ELi2ELi2ELi4ELi2ELb1EEENS1_21CollectiveEpilogueBwdISA_SB_SD_Li256ELb0ELb0ELi2EEENS1_19SingleTileSchedulerILb0ELb0ELb0ELi128EEEEEEEEEvNT_6ParamsE)
        /*04e8*/ 	.word	0x00000004


	//----- nvinfo : EIATTR_FRAME_SIZE
	.align		4
.L_220:
        /*04ec*/ 	.byte	0x04, 0x11
        /*04ee*/ 	.short	(.L_222 - .L_221)
	.align		4
.L_221:
        /*04f0*/ 	.word	index@(_ZN7cutlass13device_kernelIN5flash19enable_sm80_to_sm89INS1_16FlashAttnBwdSm80INS1_25CollectiveMainloopBwdSm80ILi2ELi2EN4cute5tupleIJNS5_1CILi64EEENS7_ILi128EEES8_EEENS_6half_tEfNS_4arch4Sm80ELb0ELb0ELb1ELb0ELb1ELb0ELb0ELb0ELi2ELi2ELi4ELi2ELb1EEENS1_21CollectiveEpilogueBwdISA_SB_SD_Li256ELb0ELb0ELi2EEENS1_19SingleTileSchedulerILb0ELb0ELb0ELi128EEEEEEEEEvNT_6ParamsE)
        /*04f4*/ 	.word	0x00000000


	//----- nvinfo : EIATTR_REGCOUNT
	.align		4
.L_222:
        /*04f8*/ 	.byte	0x04, 0x2f
        /*04fa*/ 	.short	(.L_224 - .L_223)
	.align		4
.L_223:
        /*04fc*/ 	.word	index@(_ZN7cutlass13device_kernelIN5flash19enable_sm80_to_sm89INS1_16FlashAttnBwdSm80INS1_25CollectiveMainloopBwdSm80ILi2ELi2EN4cute5tupleIJNS5_1CILi64EEENS7_ILi128EEES8_EEENS_6half_tEfNS_4arch4Sm80ELb0ELb0ELb1ELb0ELb0ELb0ELb0ELb0ELi2ELi2ELi4ELi2ELb1EEENS1_21CollectiveEpilogueBwdISA_SB_SD_Li256ELb0ELb0ELi2EEENS1_19SingleTileSchedulerILb0ELb0ELb0ELi128EEEEEEEEEvNT_6ParamsE)
        /*0500*/ 	.word	0x00000004


	//----- nvinfo : EIATTR_FRAME_SIZE
	.align		4
.L_224:
        /*0504*/ 	.byte	0x04, 0x11
        /*0506*/ 	.short	(.L_226 - .L_225)
	.align		4
.L_225:
        /*0508*/ 	.word	index@(_ZN7cutlass13device_kernelIN5flash19enable_sm80_to_sm89INS1_16FlashAttnBwdSm80INS1_25CollectiveMainloopBwdSm80ILi2ELi2EN4cute5tupleIJNS5_1CILi64EEENS7_ILi128EEES8_EEENS_6half_tEfNS_4arch4Sm80ELb0ELb0ELb1ELb0ELb0ELb0ELb0ELb0ELi2ELi2ELi4ELi2ELb1EEENS1_21CollectiveEpilogueBwdISA_SB_SD_Li256ELb0ELb0ELi2EEENS1_19SingleTileSchedulerILb0ELb0ELb0ELi128EEEEEEEEEvNT_6ParamsE)
        /*050c*/ 	.word	0x00000000


	//----- nvinfo : EIATTR_MIN_STACK_SIZE
	.align		4
.L_226:
        /*0510*/ 	.byte	0x04, 0x12
        /*0512*/ 	.short	(.L_228 - .L_227)
	.align		4
.L_227:
        /*0514*/ 	.word	index@(_ZN7cutlass13device_kernelIN5flash19enable_sm80_to_sm89INS1_16FlashAttnBwdSm80INS1_25CollectiveMainloopBwdSm80ILi2ELi2EN4cute5tupleIJNS5_1CILi64EEENS7_ILi128EEES8_EEENS_6half_tEfNS_4arch4Sm80ELb0ELb0ELb1ELb0ELb0ELb0ELb0ELb0ELi2ELi2ELi4ELi2ELb1EEENS1_21CollectiveEpilogueBwdISA_SB_SD_Li256ELb0ELb0ELi2EEENS1_19SingleTileSchedulerILb0ELb0ELb0ELi128EEEEEEEEEvNT_6ParamsE)
        /*0518*/ 	.word	0x00000000


	//----- nvinfo : EIATTR_MIN_STACK_SIZE
	.align		4
.L_228:
        /*051c*/ 	.byte	0x04, 0x12
        /*051e*/ 	.short	(.L_230 - .L_229)
	.align		4
.L_229:
        /*0520*/ 	.word	index@(_ZN7cutlass13device_kernelIN5flash19enable_sm80_to_sm89INS1_16FlashAttnBwdSm80INS1_25CollectiveMainloopBwdSm80ILi2ELi2EN4cute5tupleIJNS5_1CILi64EEENS7_ILi128EEES8_EEENS_6half_tEfNS_4arch4Sm80ELb0ELb0ELb1ELb0ELb1ELb0ELb0ELb0ELi2ELi2ELi4ELi2ELb1EEENS1_21CollectiveEpilogueBwdISA_SB_SD_Li256ELb0ELb0ELi2EEENS1_19SingleTileSchedulerILb0ELb0ELb0ELi128EEEEEEEEEvNT_6ParamsE)
        /*0524*/ 	.word	0x00000000


	//----- nvinfo : EIATTR_MIN_STACK_SIZE
	.align		4
.L_230:
        /*0528*/ 	.byte	0x04, 0x12
        /*052a*/ 	.short	(.L_232 - .L_231)
	.align		4
.L_231:
        /*052c*/ 	.word	index@(_ZN7cutlass13device_kernelIN5flash19enable_sm80_to_sm89INS1_16FlashAttnBwdSm80INS1_25CollectiveMainloopBwdSm80ILi2ELi2EN4cute5tupleIJNS5_1CILi64EEENS7_ILi128EEES8_EEENS_6half_tEfNS_4arch4Sm80ELb0ELb0ELb1ELb0ELb0ELb0ELb0ELb0ELi2ELi2ELi4ELi2ELb1EEENS1_24CollectiveEpilogueBwdGQAISA_fSD_Li256ELb0ELb0EEENS1_19SingleTileSchedulerILb0ELb0ELb0ELi128EEEEEEEEEvNT_6ParamsE)
        /*0530*/ 	.word	0x00000000


	//----- nvinfo : EIATTR_MIN_STACK_SIZE
	.align		4
.L_232:
        /*0534*/ 	.byte	0x04, 0x12
        /*0536*/ 	.short	(.L_234 - .L_233)
	.align		4
.L_233:
        /*0538*/ 	.word	index@(_ZN7cutlass13device_kernelIN5flash19enable_sm80_to_sm89INS1_16FlashAttnBwdSm80INS1_25CollectiveMainloopBwdSm80ILi2ELi2EN4cute5tupleIJNS5_1CILi64EEENS7_ILi128EEES8_EEENS_6half_tEfNS_4arch4Sm80ELb0ELb0ELb1ELb0ELb1ELb0ELb0ELb0ELi2ELi2ELi4ELi2ELb1EEENS1_24CollectiveEpilogueBwdGQAISA_fSD_Li256ELb0ELb1EEENS1_19SingleTileSchedulerILb0ELb0ELb0ELi128EEEEEEEEEvNT_6ParamsE)
        /*053c*/ 	.word	0x00000000


	//----- nvinfo : EIATTR_MIN_STACK_SIZE
	.align		4
.L_234:
        /*0540*/ 	.byte	0x04, 0x12
        /*0542*/ 	.short	(.L_236 - .L_235)
	.align		4
.L_235:
        /*0544*/ 	.word	index@(_ZN7cutlass13device_kernelIN5flash19enable_sm80_to_sm89INS1_16FlashAttnBwdSm80INS1_25CollectiveMainloopBwdSm80ILi2ELi2EN4cute5tupleIJNS5_1CILi64EEENS7_ILi128EEES8_EEENS_6half_tEfNS_4arch4Sm80ELb0ELb0ELb1ELb1ELb0ELb0ELb0ELb0ELi2ELi2ELi4ELi2ELb1EEENS1_21CollectiveEpilogueBwdISA_SB_SD_Li256ELb1ELb0ELi2EEENS1_19SingleTileSchedulerILb1ELb0ELb0ELi128EEEEEEEEEvNT_6ParamsE)
        /*0548*/ 	.word	0x00000000


	//----- nvinfo : EIATTR_MIN_STACK_SIZE
	.align		4
.L_236:
        /*054c*/ 	.byte	0x04, 0x12
        /*054e*/ 	.short	(.L_238 - .L_237)
	.align		4
.L_237:
        /*0550*/ 	.word	index@(_ZN7cutlass13device_kernelIN5flash19enable_sm80_to_sm89INS1_16FlashAttnBwdSm80INS1_25CollectiveMainloopBwdSm80ILi2ELi2EN4cute5tupleIJNS5_1CILi64EEENS7_ILi128EEES8_EEENS_6half_tEfNS_4arch4Sm80ELb0ELb0ELb1ELb1ELb1ELb0ELb0ELb0ELi2ELi2ELi4ELi2ELb1EEENS1_21CollectiveEpilogueBwdISA_SB_SD_Li256ELb1ELb0ELi2EEENS1_19SingleTileSchedulerILb1ELb0ELb0ELi128EEEEEEEEEvNT_6ParamsE)
        /*0554*/ 	.word	0x00000000


	//----- nvinfo : EIATTR_MIN_STACK_SIZE
	.align		4
.L_238:
        /*0558*/ 	.byte	0x04, 0x12
        /*055a*/ 	.short	(.L_240 - .L_239)
	.align		4
.L_239:
        /*055c*/ 	.word	index@(_ZN7cutlass13device_kernelIN5flash19enable_sm80_to_sm89INS1_16FlashAttnBwdSm80INS1_25CollectiveMainloopBwdSm80ILi2ELi2EN4cute5tupleIJNS5_1CILi64EEENS7_ILi128EEES8_EEENS_6half_tEfNS_4arch4Sm80ELb0ELb0ELb1ELb1ELb0ELb0ELb0ELb0ELi2ELi2ELi4ELi2ELb1EEENS1_24CollectiveEpilogueBwdGQAISA_fSD_Li256ELb1ELb0EEENS1_19SingleTileSchedulerILb1ELb0ELb0ELi128EEEEEEEEEvNT_6ParamsE)
        /*0560*/ 	.word	0x00000000


	//----- nvinfo : EIATTR_MIN_STACK_SIZE
	.align		4
.L_240:
        /*0564*/ 	.byte	0x04, 0x12
        /*0566*/ 	.short	(.L_242 - .L_241)
	.align		4
.L_241:
        /*0568*/ 	.word	index@(_ZN7cutlass13device_kernelIN5flash19enable_sm80_to_sm89INS1_16FlashAttnBwdSm80INS1_25CollectiveMainloopBwdSm80ILi2ELi2EN4cute5tupleIJNS5_1CILi64EEENS7_ILi128EEES8_EEENS_6half_tEfNS_4arch4Sm80ELb0ELb0ELb1ELb1ELb1ELb0ELb0ELb0ELi2ELi2ELi4ELi2ELb1EEENS1_24CollectiveEpilogueBwdGQAISA_fSD_Li256ELb1ELb1EEENS1_19SingleTileSchedulerILb1ELb0ELb0ELi128EEEEEEEEEvNT_6ParamsE)
        /*056c*/ 	.word	0x00000000


	//----- nvinfo : EIATTR_MIN_STACK_SIZE
	.align		4
.L_242:
        /*0570*/ 	.byte	0x04, 0x12
        /*0572*/ 	.short	(.L_244 - .L_243)
	.align		4
.L_243:
        /*0574*/ 	.word	index@(_ZN7cutlass13device_kernelIN5flash19enable_sm80_to_sm89INS1_16FlashAttnBwdSm80INS1_25CollectiveMainloopBwdSm80ILi2ELi2EN4cute5tupleIJNS5_1CILi64EEENS7_ILi128EEES8_EEENS_6half_tEfNS_4arch4Sm80ELb0ELb1ELb1ELb0ELb0ELb0ELb0ELb0ELi2ELi2ELi4ELi2ELb1EEENS1_21CollectiveEpilogueBwdISA_SB_SD_Li256ELb0ELb0ELi2EEENS1_19SingleTileSchedulerILb0ELb0ELb0ELi128EEEEEEEEEvNT_6ParamsE)
        /*0578*/ 	.word	0x00000000


	//----- nvinfo : EIATTR_MIN_STACK_SIZE
	.align		4
.L_244:
        /*057c*/ 	.byte	0x04, 0x12
        /*057e*/ 	.short	(.L_246 - .L_245)
	.align		4
.L_245:
        /*0580*/ 	.word	index@(_ZN7cutlass13device_kernelIN5flash19enable_sm80_to_sm89INS1_16FlashAttnBwdSm80INS1_25CollectiveMainloopBwdSm80ILi2ELi2EN4cute5tupleIJNS5_1CILi64EEENS7_ILi128EEES8_EEENS_6half_tEfNS_4arch4Sm80ELb0ELb1ELb1ELb0ELb1ELb0ELb0ELb0ELi2ELi2ELi4ELi2ELb1EEENS1_21CollectiveEpilogueBwdISA_SB_SD_Li256ELb0ELb0ELi2EEENS1_19SingleTileSchedulerILb0ELb0ELb0ELi128EEEEEEEEEvNT_6ParamsE)
        /*0584*/ 	.word	0x00000000


	//----- nvinfo : EIATTR_MIN_STACK_SIZE
	.align		4
.L_246:
        /*0588*/ 	.byte	0x04, 0x12
        /*058a*/ 	.short	(.L_248 - .L_247)
	.align		4
.L_247:
        /*058c*/ 	.word	index@(_ZN7cutlass13device_kernelIN5flash19enable_sm80_to_sm89INS1_16FlashAttnBwdSm80INS1_25CollectiveMainloopBwdSm80ILi2ELi2EN4cute5tupleIJNS5_1CILi64EEENS7_ILi128EEES8_EEENS_6half_tEfNS_4arch4Sm80ELb0ELb1ELb1ELb0ELb0ELb0ELb0ELb0ELi2ELi2ELi4ELi2ELb1EEENS1_24CollectiveEpilogueBwdGQAISA_fSD_Li256ELb0ELb0EEENS1_19SingleTileSchedulerILb0ELb0ELb0ELi128EEEEEEEEEvNT_6ParamsE)
        /*0590*/ 	.word	0x00000000


	//----- nvinfo : EIATTR_MIN_STACK_SIZE
	.align		4
.L_248:
        /*0594*/ 	.byte	0x04, 0x12
        /*0596*/ 	.short	(.L_250 - .L_249)
	.align		4
.L_249:
        /*0598*/ 	.word	index@(_ZN7cutlass13device_kernelIN5flash19enable_sm80_to_sm89INS1_16FlashAttnBwdSm80INS1_25CollectiveMainloopBwdSm80ILi2ELi2EN4cute5tupleIJNS5_1CILi64EEENS7_ILi128EEES8_EEENS_6half_tEfNS_4arch4Sm80ELb0ELb1ELb1ELb0ELb1ELb0ELb0ELb0ELi2ELi2ELi4ELi2ELb1EEENS1_24CollectiveEpilogueBwdGQAISA_fSD_Li256ELb0ELb1EEENS1_19SingleTileSchedulerILb0ELb0ELb0ELi128EEEEEEEEEvNT_6ParamsE)
        /*059c*/ 	.word	0x00000000


	//----- nvinfo : EIATTR_MIN_STACK_SIZE
	.align		4
.L_250:
        /*05a0*/ 	.byte	0x04, 0x12
        /*05a2*/ 	.short	(.L_252 - .L_251)
	.align		4
.L_251:
        /*05a4*/ 	.word	index@(_ZN7cutlass13device_kernelIN5flash19enable_sm80_to_sm89INS1_16FlashAttnBwdSm80INS1_25CollectiveMainloopBwdSm80ILi2ELi2EN4cute5tupleIJNS5_1CILi64EEENS7_ILi128EEES8_EEENS_6half_tEfNS_4arch4Sm80ELb0ELb1ELb1ELb1ELb0ELb0ELb0ELb0ELi2ELi2ELi4ELi2ELb1EEENS1_21CollectiveEpilogueBwdISA_SB_SD_Li256ELb1ELb0ELi2EEENS1_19SingleTileSchedulerILb1ELb0ELb0ELi128EEEEEEEEEvNT_6ParamsE)
        /*05a8*/ 	.word	0x00000000


	//----- nvinfo : EIATTR_MIN_STACK_SIZE
	.align		4
.L_252:
        /*05ac*/ 	.byte	0x04, 0x12
        /*05ae*/ 	.short	(.L_254 - .L_253)
	.align		4
.L_253:
        /*05b0*/ 	.word	index@(_ZN7cutlass13device_kernelIN5flash19enable_sm80_to_sm89INS1_16FlashAttnBwdSm80INS1_25CollectiveMainloopBwdSm80ILi2ELi2EN4cute5tupleIJNS5_1CILi64EEENS7_ILi128EEES8_EEENS_6half_tEfNS_4arch4Sm80ELb0ELb1ELb1ELb1ELb1ELb0ELb0ELb0ELi2ELi2ELi4ELi2ELb1EEENS1_21CollectiveEpilogueBwdISA_SB_SD_Li256ELb1ELb0ELi2EEENS1_19SingleTileSchedulerILb1ELb0ELb0ELi128EEEEEEEEEvNT_6ParamsE)
        /*05b4*/ 	.word	0x00000000


	//----- nvinfo : EIATTR_MIN_STACK_SIZE
	.align		4
.L_254:
        /*05b8*/ 	.byte	0x04, 0x12
        /*05ba*/ 	.short	(.L_256 - .L_255)
	.align		4
.L_255:
        /*05bc*/ 	.word	index@(_ZN7cutlass13device_kernelIN5flash19enable_sm80_to_sm89INS1_16FlashAttnBwdSm80INS1_25CollectiveMainloopBwdSm80ILi2ELi2EN4cute5tupleIJNS5_1CILi64EEENS7_ILi128EEES8_EEENS_6half_tEfNS_4arch4Sm80ELb0ELb1ELb1ELb1ELb0ELb0ELb0ELb0ELi2ELi2ELi4ELi2ELb1EEENS1_24CollectiveEpilogueBwdGQAISA_fSD_Li256ELb1ELb0EEENS1_19SingleTileSchedulerILb1ELb0ELb0ELi128EEEEEEEEEvNT_6ParamsE)
        /*05c0*/ 	.word	0x00000000


	//----- nvinfo : EIATTR_MIN_STACK_SIZE
	.align		4
.L_256:
        /*05c4*/ 	.byte	0x04, 0x12
        /*05c6*/ 	.short	(.L_258 - .L_257)
	.align		4
.L_257:
        /*05c8*/ 	.word	index@(_ZN7cutlass13device_kernelIN5flash19enable_sm80_to_sm89INS1_16FlashAttnBwdSm80INS1_25CollectiveMainloopBwdSm80ILi2ELi2EN4cute5tupleIJNS5_1CILi64EEENS7_ILi128EEES8_EEENS_6half_tEfNS_4arch4Sm80ELb0ELb1ELb1ELb1ELb1ELb0ELb0ELb0ELi2ELi2ELi4ELi2ELb1EEENS1_24CollectiveEpilogueBwdGQAISA_fSD_Li256ELb1ELb1EEENS1_19SingleTileSchedulerILb1ELb0ELb0ELi128EEEEEEEEEvNT_6ParamsE)
        /*05cc*/ 	.word	0x00000000


	//----- nvinfo : EIATTR_MIN_STACK_SIZE
	.align		4
.L_258:
        /*05d0*/ 	.byte	0x04, 0x12
        /*05d2*/ 	.short	(.L_260 - .L_259)
	.align		4
.L_259:
        /*05d4*/ 	.word	index@(_ZN7cutlass13device_kernelIN5flash19enable_sm80_to_sm89INS1_16FlashAttnBwdSm80INS1_25CollectiveMainloopBwdSm80ILi2ELi2EN4cute5tupleIJNS5_1CILi64EEENS7_ILi128EEES8_EEENS_6half_tEfNS_4arch4Sm80ELb1ELb0ELb1ELb0ELb0ELb0ELb0ELb0ELi2ELi2ELi4ELi2ELb1EEENS1_21CollectiveEpilogueBwdISA_SB_SD_Li256ELb0ELb0ELi2EEENS1_25SingleTileBwdLPTSchedulerILb0ELi128ELb0EEEEEEEEEvNT_6ParamsE)
        /*05d8*/ 	.word	0x00000000


	//----- nvinfo : EIATTR_MIN_STACK_SIZE
	.align		4
.L_260:
        /*05dc*/ 	.byte	0x04, 0x12
        /*05de*/ 	.short	(.L_262 - .L_261)
	.align		4
.L_261:
        /*05e0*/ 	.word	index@(_ZN7cutlass13device_kernelIN5flash19enable_sm80_to_sm89INS1_16FlashAttnBwdSm80INS1_25CollectiveMainloopBwdSm80ILi2ELi2EN4cute5tupleIJNS5_1CILi64EEENS7_ILi128EEES8_EEENS_6half_tEfNS_4arch4Sm80ELb1ELb0ELb1ELb0ELb1ELb0ELb0ELb0ELi2ELi2ELi4ELi2ELb1EEENS1_21CollectiveEpilogueBwdISA_SB_SD_Li256ELb0ELb0ELi2EEENS1_25SingleTileBwdLPTSchedulerILb0ELi128ELb1EEEEEEEEEvNT_6ParamsE)
        /*05e4*/ 	.word	0x00000000


	//----- nvinfo : EIATTR_MIN_STACK_SIZE
	.align		4
.L_262:
        /*05e8*/ 	.byte	0x04, 0x12
        /*05ea*/ 	.short	(.L_264 - .L_263)
	.align		4
.L_263:
        /*05ec*/ 	.word	index@(_ZN7cutlass13device_kernelIN5flash19enable_sm80_to_sm89INS1_16FlashAttnBwdSm80INS1_25CollectiveMainloopBwdSm80ILi2ELi2EN4cute5tupleIJNS5_1CILi64EEENS7_ILi128EEES8_EEENS_6half_tEfNS_4arch4Sm80ELb1ELb0ELb1ELb0ELb0ELb0ELb0ELb0ELi2ELi2ELi4ELi2ELb1EEENS1_24CollectiveEpilogueBwdGQAISA_fSD_Li256ELb0ELb0EEENS1_25SingleTileBwdLPTSchedulerILb0ELi128ELb0EEEEEEEEEvNT_6ParamsE)
        /*05f0*/ 	.word	0x00000000


	//----- nvinfo : EIATTR_MIN_STACK_SIZE
	.align		4
.L_264:
        /*05f4*/ 	.byte	0x04, 0x12
        /*05f6*/ 	.short	(.L_266 - .L_265)
	.align		4
.L_265:
        /*05f8*/ 	.word	index@(_ZN7cutlass13device_kernelIN5flash19enable_sm80_to_sm89INS1_16FlashAttnBwdSm80INS1_25CollectiveMainloopBwdSm80ILi2ELi2EN4cute5tupleIJNS5_1CILi64EEENS7_ILi128EEES8_EEENS_6half_tEfNS_4arch4Sm80ELb1ELb0ELb1ELb0ELb1ELb0ELb0ELb0ELi2ELi2ELi4ELi2ELb1EEENS1_24CollectiveEpilogueBwdGQAISA_fSD_Li256ELb0ELb1EEENS1_25SingleTileBwdLPTSchedulerILb0ELi128ELb1EEEEEEEEEvNT_6ParamsE)
        /*05fc*/ 	.word	0x00000000


	//----- nvinfo : EIATTR_MIN_STACK_SIZE
	.align		4
.L_266:
        /*0600*/ 	.byte	0x04, 0x12
        /*0602*/ 	.short	(.L_268 - .L_267)
	.align		4
.L_267:
        /*0604*/ 	.word	index@(_ZN7cutlass13device_kernelIN5flash22FlashAttnBwdPreprocessIN4cute5tupleIJNS3_1CILi64EEES6_EEENS_6half_tEfNS_4arch4Sm80ELb1ELb0EEEEEvNT_6ParamsE)
        /*0608*/ 	.word	0x00000000


	//----- nvinfo : EIATTR_MIN_STACK_SIZE
	.align		4
.L_268:
        /*060c*/ 	.byte	0x04, 0x12
        /*060e*/ 	.short	(.L_270 - .L_269)
	.align		4
.L_269:
        /*0610*/ 	.word	index@(_ZN7cutlass13device_kernelIN5flash19enable_sm80_to_sm89INS1_16FlashAttnBwdSm80INS1_25CollectiveMainloopBwdSm80ILi2ELi2EN4cute5tupleIJNS5_1CILi64EEENS7_ILi128EEES8_EEENS_6half_tEfNS_4arch4Sm80ELb1ELb0ELb1ELb1ELb0ELb0ELb0ELb0ELi2ELi2ELi4ELi2ELb1EEENS1_21CollectiveEpilogueBwdISA_SB_SD_Li256ELb1ELb0ELi2EEENS1_25SingleTileBwdLPTSchedulerILb1ELi128ELb0EEEEEEEEEvNT_6ParamsE)
        /*0614*/ 	.word	0x00000000


	//----- nvinfo : EIATTR_MIN_STACK_SIZE
	.align		4
.L_270:
        /*0618*/ 	.byte	0x04, 0x12
        /*061a*/ 	.short	(.L_272 - .L_271)
	.align		4
.L_271:
        /*061c*/ 	.word	index@(_ZN7cutlass13device_kernelIN5flash19enable_sm80_to_sm89INS1_16FlashAttnBwdSm80INS1_25CollectiveMainloopBwdSm80ILi2ELi2EN4cute5tupleIJNS5_1CILi64EEENS7_ILi128EEES8_EEENS_6half_tEfNS_4arch4Sm80ELb1ELb0ELb1ELb1ELb1ELb0ELb0ELb0ELi2ELi2ELi4ELi2ELb1EEENS1_21CollectiveEpilogueBwdISA_SB_SD_Li256ELb1ELb0ELi2EEENS1_25SingleTileBwdLPTSchedulerILb1ELi128ELb1EEEEEEEEEvNT_6ParamsE)
        /*0620*/ 	.word	0x00000000


	//----- nvinfo : EIATTR_MIN_STACK_SIZE
	.align		4
.L_272:
        /*0624*/ 	.byte	0x04, 0x12
        /*0626*/ 	.short	(.L_274 - .L_273)
	.align		4
.L_273:
        /*0628*/ 	.word	index@(_ZN7cutlass13device_kernelIN5flash19enable_sm80_to_sm89INS1_16FlashAttnBwdSm80INS1_25CollectiveMainloopBwdSm80ILi2ELi2EN4cute5tupleIJNS5_1CILi64EEENS7_ILi128EEES8_EEENS_6half_tEfNS_4arch4Sm80ELb1ELb0ELb1ELb1ELb0ELb0ELb0ELb0ELi2ELi2ELi4ELi2ELb1EEENS1_24CollectiveEpilogueBwdGQAISA_fSD_Li256ELb1ELb0EEENS1_25SingleTileBwdLPTSchedulerILb1ELi128ELb0EEEEEEEEEvNT_6ParamsE)
        /*062c*/ 	.word	0x00000000


	//----- nvinfo : EIATTR_MIN_STACK_SIZE
	.align		4
.L_274:
        /*0630*/ 	.byte	0x04, 0x12
        /*0632*/ 	.short	(.L_276 - .L_275)
	.align		4
.L_275:
        /*0634*/ 	.word	index@(_ZN7cutlass13device_kernelIN5flash32FlashAttnBwdPostprocessConvertdQIN4cute5tupleIJNS3_1CILi64EEES6_EEENS_6half_tEfNS_4arch4Sm80ELi256ENS3_8TiledMMAINS3_8MMA_AtomIJNS3_28SM80_16x8x16_F32F16F16F32_TNEEEENS3_6LayoutINS4_IJNS5_ILi2EEENS5_ILi4EEENS5_ILi1EEEEEENS4_IJSI_SG_NS5_ILi0EEEEEEEENS4_IJNS5_ILi32EEES6_NS5_ILi16EEEEEEEELb0EEEEEvNT_6ParamsE)
        /*0638*/ 	.word	0x00000000


	//----- nvinfo : EIATTR_MIN_STACK_SIZE
	.align		4
.L_276:
        /*063c*/ 	.byte	0x04, 0x12
        /*063e*/ 	.short	(.L_278 - .L_277)
	.align		4
.L_277:
        /*0640*/ 	.word	index@(_ZN7cutlass13device_kernelIN5flash19enable_sm80_to_sm89INS1_16FlashAttnBwdSm80INS1_25CollectiveMainloopBwdSm80ILi2ELi2EN4cute5tupleIJNS5_1CILi64EEENS7_ILi128EEES8_EEENS_6half_tEfNS_4arch4Sm80ELb1ELb0ELb1ELb1ELb1ELb0ELb0ELb0ELi2ELi2ELi4ELi2ELb1EEENS1_24CollectiveEpilogueBwdGQAISA_fSD_Li256ELb1ELb1EEENS1_25SingleTileBwdLPTSchedulerILb1ELi128ELb1EEEEEEEEEvNT_6ParamsE)
        /*0644*/ 	.word	0x00000000


	//----- nvinfo : EIATTR_MIN_STACK_SIZE
	.align		4
.L_278:
        /*0648*/ 	.byte	0x04, 0x12
        /*064a*/ 	.short	(.L_280 - .L_279)
	.align		4
.L_279:
        /*064c*/ 	.word	index@(_ZN7cutlass13device_kernelIN5flash22FlashAttnBwdPreprocessIN4cute5tupleIJNS3_1CILi64EEES6_EEENS_6half_tEfNS_4arch4Sm80ELb1ELb1EEEEEvNT_6ParamsE)
        /*0650*/ 	.word	0x00000000


	//----- nvinfo : EIATTR_MIN_STACK_SIZE
	.align		4
.L_280:
        /*0654*/ 	.byte	0x04, 0x12
        /*0656*/ 	.short	(.L_282 - .L_281)
	.align		4
.L_281:
        /*0658*/ 	.word	index@(_ZN7cutlass13device_kernelIN5flash19enable_sm80_to_sm89INS1_16FlashAttnBwdSm80INS1_25CollectiveMainloopBwdSm80ILi2ELi2EN4cute5tupleIJNS5_1CILi128EEES8_NS7_ILi64EEEEEENS_6half_tEfNS_4arch4Sm80ELb0ELb0ELb1ELb0ELb0ELb0ELb0ELb0ELi2ELi4ELi4ELi4ELb0EEENS1_21CollectiveEpilogueBwdISA_SB_SD_Li256ELb0ELb0ELi2EEENS1_19SingleTileSchedulerILb0ELb0ELb0ELi128EEEEEEEEEvNT_6ParamsE)
        /*065c*/ 	.word	0x00000000


	//----- nvinfo : EIATTR_MIN_STACK_SIZE
	.align		4
.L_282:
        /*0660*/ 	.byte	0x04, 0x12
        /*0662*/ 	.short	(.L_284 - .L_283)
	.align		4
.L_283:
        /*0664*/ 	.word	index@(_ZN7cutlass13device_kernelIN5flash19enable_sm80_to_sm89INS1_16FlashAttnBwdSm80INS1_25CollectiveMainloopBwdSm80ILi2ELi2EN4cute5tupleIJNS5_1CILi128EEES8_NS7_ILi64EEEEEENS_6half_tEfNS_4arch4Sm80ELb0ELb0ELb1ELb0ELb1ELb0ELb0ELb0ELi2ELi4ELi4ELi4ELb0EEENS1_21CollectiveEpilogueBwdISA_SB_SD_Li256ELb0ELb0ELi2EEENS1_19SingleTileSchedulerILb0ELb0ELb0ELi128EEEEEEEEEvNT_6ParamsE)
        /*0668*/ 	.word	0x00000000


	//----- nvinfo : EIATTR_MIN_STACK_SIZE
	.align		4
.L_284:
        /*066c*/ 	.byte	0x04, 0x12
        /*066e*/ 	.short	(.L_286 - .L_285)
	.align		4
.L_285:
        /*0670*/ 	.word	index@(_ZN7cutlass13device_kernelIN5flash19enable_sm80_to_sm89INS1_16FlashAttnBwdSm80INS1_25CollectiveMainloopBwdSm80ILi2ELi2EN4cute5tupleIJNS5_1CILi128EEES8_NS7_ILi64EEEEEENS_6half_tEfNS_4arch4Sm80ELb0ELb0ELb1ELb0ELb0ELb0ELb0ELb0ELi2ELi4ELi4ELi4ELb0EEENS1_24CollectiveEpilogueBwdGQAISA_fSD_Li256ELb0ELb0EEENS1_19SingleTileSchedulerILb0ELb0ELb0ELi128EEEEEEEEEvNT_6ParamsE)
        /*0674*/ 	.word	0x00000000


	//----- nvinfo : EIATTR_MIN_STACK_SIZE
	.align		4
.L_286:
        /*0678*/ 	.byte	0x04, 0x12
        /*067a*/ 	.short	(.L_288 - .L_287)
	.align		4
.L_287:
        /*067c*/ 	.word	index@(_ZN7cutlass13device_kernelIN5flash19enable_sm80_to_sm89INS1_16FlashAttnBwdSm80INS1_25CollectiveMainloopBwdSm80ILi2ELi2EN4cute5tupleIJNS5_1CILi128EEES8_NS7_ILi64EEEEEENS_6half_tEfNS_4arch4Sm80ELb0ELb0ELb1ELb0ELb1ELb0ELb0ELb0ELi2ELi4ELi4ELi4ELb0EEENS1_24CollectiveEpilogueBwdGQAISA_fSD_Li256ELb0ELb1EEENS1_19SingleTileSchedulerILb0ELb0ELb0ELi128EEEEEEEEEvNT_6ParamsE)
        /*0680*/ 	.word	0x00000000


	//----- nvinfo : EIATTR_MIN_STACK_SIZE
	.align		4
.L_288:
        /*0684*/ 	.byte	0x04, 0x12
        /*0686*/ 	.short	(.L_290 - .L_289)
	.align		4
.L_289:
        /*0688*/ 	.word	index@(_ZN7cutlass13device_kernelIN5flash19enable_sm80_to_sm89INS1_16FlashAttnBwdSm80INS1_25CollectiveMainloopBwdSm80ILi2ELi2EN4cute5tupleIJNS5_1CILi128EEES8_NS7_ILi64EEEEEENS_6half_tEfNS_4arch4Sm80ELb0ELb0ELb1ELb1ELb0ELb0ELb0ELb0ELi2ELi4ELi4ELi4ELb0EEENS1_21CollectiveEpilogueBwdISA_SB_SD_Li256ELb1ELb0ELi2EEENS1_19SingleTileSchedulerILb1ELb0ELb0ELi128EEEEEEEEEvNT_6ParamsE)
        /*068c*/ 	.word	0x00000000


	//----- nvinfo : EIATTR_MIN_STACK_SIZE
	.align		4
.L_290:
        /*0690*/ 	.byte	0x04, 0x12
        /*0692*/ 	.short	(.L_292 - .L_291)
	.align		4
.L_291:
        /*0694*/ 	.word	index@(_ZN7cutlass13device_kernelIN5flash19enable_sm80_to_sm89INS1_16FlashAttnBwdSm80INS1_25CollectiveMainloopBwdSm80ILi2ELi2EN4cute5tupleIJNS5_1CILi128EEES8_NS7_ILi64EEEEEENS_6half_tEfNS_4arch4Sm80ELb0ELb0ELb1ELb1ELb1ELb0ELb0ELb0ELi2ELi4ELi4ELi4ELb0EEENS1_21CollectiveEpilogueBwdISA_SB_SD_Li256ELb1ELb0ELi2EEENS1_19SingleTileSchedulerILb1ELb0ELb0ELi128EEEEEEEEEvNT_6ParamsE)
        /*0698*/ 	.word	0x00000000


	//----- nvinfo : EIATTR_MIN_STACK_SIZE
	.align		4
.L_292:
        /*069c*/ 	.byte	0x04, 0x12
        /*069e*/ 	.short	(.L_294 - .L_293)
	.align		4
.L_293:
        /*06a0*/ 	.word	index@(_ZN7cutlass13device_kernelIN5flash19enable_sm80_to_sm89INS1_16FlashAttnBwdSm80INS1_25CollectiveMainloopBwdSm80ILi2ELi2EN4cute5tupleIJNS5_1CILi128EEES8_NS7_ILi64EEEEEENS_6half_tEfNS_4arch4Sm80ELb0ELb0ELb1ELb1ELb0ELb0ELb0ELb0ELi2ELi4ELi4ELi4ELb0EEENS1_24CollectiveEpilogueBwdGQAISA_fSD_Li256ELb1ELb0EEENS1_19SingleTileSchedulerILb1ELb0ELb0ELi128EEEEEEEEEvNT_6ParamsE)
        /*06a4*/ 	.word	0x00000000


	//----- nvinfo : EIATTR_MIN_STACK_SIZE
	.align		4
.L_294:
        /*06a8*/ 	.byte	0x04, 0x12
        /*06aa*/ 	.short	(.L_296 - .L_295)
	.align		4
.L_295:
        /*06ac*/ 	.word	index@(_ZN7cutlass13device_kernelIN5flash19enable_sm80_to_sm89INS1_16FlashAttnBwdSm80INS1_25CollectiveMainloopBwdSm80ILi2ELi2EN4cute5tupleIJNS5_1CILi128EEES8_NS7_ILi64EEEEEENS_6half_tEfNS_4arch4Sm80ELb0ELb0ELb1ELb1ELb1ELb0ELb0ELb0ELi2ELi4ELi4ELi4ELb0EEENS1_24CollectiveEpilogueBwdGQAISA_fSD_Li256ELb1ELb1EEENS1_19SingleTileSchedulerILb1ELb0ELb0ELi128EEEEEEEEEvNT_6ParamsE)
        /*06b0*/ 	.word	0x00000000


	//----- nvinfo : EIATTR_MIN_STACK_SIZE
	.align		4
.L_296:
        /*06b4*/ 	.byte	0x04, 0x12
        /*06b6*/ 	.short	(.L_298 - .L_297)
	.align		4
.L_297:
        /*06b8*/ 	.word	index@(_ZN7cutlass13device_kernelIN5flash19enable_sm80_to_sm89INS1_16FlashAttnBwdSm80INS1_25CollectiveMainloopBwdSm80ILi2ELi2EN4cute5tupleIJNS5_1CILi128EEES8_NS7_ILi64EEEEEENS_6half_tEfNS_4arch4Sm80ELb0ELb1ELb1ELb0ELb0ELb0ELb0ELb0ELi2ELi4ELi4ELi4ELb0EEENS1_21CollectiveEpilogueBwdISA_SB_SD_Li256ELb0ELb0ELi2EEENS1_19SingleTileSchedulerILb0ELb0ELb0ELi128EEEEEEEEEvNT_6ParamsE)
        /*06bc*/ 	.word	0x00000000


	//----- nvinfo : EIATTR_MIN_STACK_SIZE
	.align		4
.L_298:
        /*06c0*/ 	.byte	0x04, 0x12
        /*06c2*/ 	.short	(.L_300 - .L_299)
	.align		4
.L_299:
        /*06c4*/ 	.word	index@(_ZN7cutlass13device_kernelIN5flash19enable_sm80_to_sm89INS1_16FlashAttnBwdSm80INS1_25CollectiveMainloopBwdSm80ILi2ELi2EN4cute5tupleIJNS5_1CILi128EEES8_NS7_ILi64EEEEEENS_6half_tEfNS_4arch4Sm80ELb0ELb1ELb1ELb0ELb1ELb0ELb0ELb0ELi2ELi4ELi4ELi4ELb0EEENS1_21CollectiveEpilogueBwdISA_SB_SD_Li256ELb0ELb0ELi2EEENS1_19SingleTileSchedulerILb0ELb0ELb0ELi128EEEEEEEEEvNT_6ParamsE)
        /*06c8*/ 	.word	0x00000000


	//----- nvinfo : EIATTR_MIN_STACK_SIZE
	.align		4
.L_300:
        /*06cc*/ 	.byte	0x04, 0x12
        /*06ce*/ 	.short	(.L_302 - .L_301)
	.align		4
.L_301:
        /*06d0*/ 	.word	index@(_ZN7cutlass13device_kernelIN5flash19enable_sm80_to_sm89INS1_16FlashAttnBwdSm80INS1_25CollectiveMainloopBwdSm80ILi2ELi2EN4cute5tupleIJNS5_1CILi128EEES8_NS7_ILi64EEEEEENS_6half_tEfNS_4arch4Sm80ELb0ELb1ELb1ELb0ELb0ELb0ELb0ELb0ELi2ELi4ELi4ELi4ELb0EEENS1_24CollectiveEpilogueBwdGQAISA_fSD_Li256ELb0ELb0EEENS1_19SingleTileSchedulerILb0ELb0ELb0ELi128EEEEEEEEEvNT_6ParamsE)
        /*06d4*/ 	.word	0x00000000


	//----- nvinfo : EIATTR_MIN_STACK_SIZE
	.align		4
.L_302:
        /*06d8*/ 	.byte	0x04, 0x12
        /*06da*/ 	.short	(.L_304 - .L_303)
	.align		4
.L_303:
        /*06dc*/ 	.word	index@(_ZN7cutlass13device_kernelIN5flash19enable_sm80_to_sm89INS1_16FlashAttnBwdSm80INS1_25CollectiveMainloopBwdSm80ILi2ELi2EN4cute5tupleIJNS5_1CILi128EEES8_NS7_ILi64EEEEEENS_6half_tEfNS_4arch4Sm80ELb0ELb1ELb1ELb0ELb1ELb0ELb0ELb0ELi2ELi4ELi4ELi4ELb0EEENS1_24CollectiveEpilogueBwdGQAISA_fSD_Li256ELb0ELb1EEENS1_19SingleTileSchedulerILb0ELb0ELb0ELi128EEEEEEEEEvNT_6ParamsE)
        /*06e0*/ 	.word	0x00000000


	//----- nvinfo : EIATTR_MIN_STACK_SIZE
	.align		4
.L_304:
        /*06e4*/ 	.byte	0x04, 0x12
        /*06e6*/ 	.short	(.L_306 - .L_305)
	.align		4
.L_305:
        /*06e8*/ 	.word	index@(_ZN7cutlass13device_kernelIN5flash19enable_sm80_to_sm89INS1_16FlashAttnBwdSm80INS1_25CollectiveMainloopBwdSm80ILi2ELi2EN4cute5tupleIJNS5_1CILi128EEES8_NS7_ILi64EEEEEENS_6half_tEfNS_4arch4Sm80ELb0ELb1ELb1ELb1ELb0ELb0ELb0ELb0ELi2ELi4ELi4ELi4ELb0EEENS1_21CollectiveEpilogueBwdISA_SB_SD_Li256ELb1ELb0ELi2EEENS1_19SingleTileSchedulerILb1ELb0ELb0ELi128EEEEEEEEEvNT_6ParamsE)
        /*06ec*/ 	.word	0x00000000


	//----- nvinfo : EIATTR_MIN_STACK_SIZE
	.align		4
.L_306:
        /*06f0*/ 	.byte	0x04, 0x12
        /*06f2*/ 	.short	(.L_308 - .L_307)
	.align		4
.L_307:
        /*06f4*/ 	.word	index@(_ZN7cutlass13device_kernelIN5flash19enable_sm80_to_sm89INS1_16FlashAttnBwdSm80INS1_25CollectiveMainloopBwdSm80ILi2ELi2EN4cute5tupleIJNS5_1CILi128EEES8_NS7_ILi64EEEEEENS_6half_tEfNS_4arch4Sm80ELb0ELb1ELb1ELb1ELb1ELb0ELb0ELb0ELi2ELi4ELi4ELi4ELb0EEENS1_21CollectiveEpilogueBwdISA_SB_SD_Li256ELb1ELb0ELi2EEENS1_19SingleTileSchedulerILb1ELb0ELb0ELi128EEEEEEEEEvNT_6ParamsE)
        /*06f8*/ 	.word	0x00000000


	//----- nvinfo : EIATTR_MIN_STACK_SIZE
	.align		4
.L_308:
        /*06fc*/ 	.byte	0x04, 0x12
        /*06fe*/ 	.short	(.L_310 - .L_309)
	.align		4
.L_309:
        /*0700*/ 	.word	index@(_ZN7cutlass13device_kernelIN5flash19enable_sm80_to_sm89INS1_16FlashAttnBwdSm80INS1_25CollectiveMainloopBwdSm80ILi2ELi2EN4cute5tupleIJNS5_1CILi128EEES8_NS7_ILi64EEEEEENS_6half_tEfNS_4arch4Sm80ELb0ELb1ELb1ELb1ELb0ELb0ELb0ELb0ELi2ELi4ELi4ELi4ELb0EEENS1_24CollectiveEpilogueBwdGQAISA_fSD_Li256ELb1ELb0EEENS1_19SingleTileSchedulerILb1ELb0ELb0ELi128EEEEEEEEEvNT_6ParamsE)
        /*0704*/ 	.word	0x00000000


	//----- nvinfo : EIATTR_MIN_STACK_SIZE
	.align		4
.L_310:
        /*0708*/ 	.byte	0x04, 0x12
        /*070a*/ 	.short	(.L_312 - .L_311)
	.align		4
.L_311:
        /*070c*/ 	.word	index@(_ZN7cutlass13device_kernelIN5flash19enable_sm80_to_sm89INS1_16FlashAttnBwdSm80INS1_25CollectiveMainloopBwdSm80ILi2ELi2EN4cute5tupleIJNS5_1CILi128EEES8_NS7_ILi64EEEEEENS_6half_tEfNS_4arch4Sm80ELb0ELb1ELb1ELb1ELb1ELb0ELb0ELb0ELi2ELi4ELi4ELi4ELb0EEENS1_24CollectiveEpilogueBwdGQAISA_fSD_Li256ELb1ELb1EEENS1_19SingleTileSchedulerILb1ELb0ELb0ELi128EEEEEEEEEvNT_6ParamsE)
        /*0710*/ 	.word	0x00000000


	//----- nvinfo : EIATTR_MIN_STACK_SIZE
	.align		4
.L_312:
        /*0714*/ 	.byte	0x04, 0x12
        /*0716*/ 	.short	(.L_314 - .L_313)
	.align		4
.L_313:
        /*0718*/ 	.word	index@(_ZN7cutlass13device_kernelIN5flash19enable_sm80_to_sm89INS1_16FlashAttnBwdSm80INS1_25CollectiveMainloopBwdSm80ILi2ELi2EN4cute5tupleIJNS5_1CILi128EEES8_NS7_ILi64EEEEEENS_6half_tEfNS_4arch4Sm80ELb1ELb0ELb1ELb0ELb0ELb0ELb0ELb0ELi2ELi4ELi4ELi4ELb0EEENS1_21CollectiveEpilogueBwdISA_SB_SD_Li256ELb0ELb0ELi2EEENS1_25SingleTileBwdLPTSchedulerILb0ELi128ELb0EEEEEEEEEvNT_6ParamsE)
        /*071c*/ 	.word	0x00000000


	//----- nvinfo : EIATTR_MIN_STACK_SIZE
	.align		4
.L_314:
        /*0720*/ 	.byte	0x04, 0x12
        /*0722*/ 	.short	(.L_316 - .L_315)
	.align		4
.L_315:
        /*0724*/ 	.word	index@(_ZN7cutlass13device_kernelIN5flash19enable_sm80_to_sm89INS1_16FlashAttnBwdSm80INS1_25CollectiveMainloopBwdSm80ILi2ELi2EN4cute5tupleIJNS5_1CILi128EEES8_NS7_ILi64EEEEEENS_6half_tEfNS_4arch4Sm80ELb1ELb0ELb1ELb0ELb1ELb0ELb0ELb0ELi2ELi4ELi4ELi4ELb0EEENS1_21CollectiveEpilogueBwdISA_SB_SD_Li256ELb0ELb0ELi2EEENS1_25SingleTileBwdLPTSchedulerILb0ELi128ELb1EEEEEEEEEvNT_6ParamsE)
        /*0728*/ 	.word	0x00000000


	//----- nvinfo : EIATTR_MIN_STACK_SIZE
	.align		4
.L_316:
        /*072c*/ 	.byte	0x04, 0x12
        /*072e*/ 	.short	(.L_318 - .L_317)
	.align		4
.L_317:
        /*0730*/ 	.word	index@(_ZN7cutlass13device_kernelIN5flash19enable_sm80_to_sm89INS1_16FlashAttnBwdSm80INS1_25CollectiveMainloopBwdSm80ILi2ELi2EN4cute5tupleIJNS5_1CILi128EEES8_NS7_ILi64EEEEEENS_6half_tEfNS_4arch4Sm80ELb1ELb0ELb1ELb0ELb0ELb0ELb0ELb0ELi2ELi4ELi4ELi4ELb0EEENS1_24CollectiveEpilogueBwdGQAISA_fSD_Li256ELb0ELb0EEENS1_25SingleTileBwdLPTSchedulerILb0ELi128ELb0EEEEEEEEEvNT_6ParamsE)
        /*0734*/ 	.word	0x00000000


	//----- nvinfo : EIATTR_MIN_STACK_SIZE
	.align		4
.L_318:
        /*0738*/ 	.byte	0x04, 0x12
        /*073a*/ 	.short	(.L_320 - .L_319)
	.align		4
.L_319:
        /*073c*/ 	.word	index@(_ZN7cutlass13device_kernelIN5flash19enable_sm80_to_sm89INS1_16FlashAttnBwdSm80INS1_25CollectiveMainloopBwdSm80ILi2ELi2EN4cute5tupleIJNS5_1CILi128EEES8_NS7_ILi64EEEEEENS_6half_tEfNS_4arch4Sm80ELb1ELb0ELb1ELb0ELb1ELb0ELb0ELb0ELi2ELi4ELi4ELi4ELb0EEENS1_24CollectiveEpilogueBwdGQAISA_fSD_Li256ELb0ELb1EEENS1_25SingleTileBwdLPTSchedulerILb0ELi128ELb1EEEEEEEEEvNT_6ParamsE)
        /*0740*/ 	.word	0x00000000


	//----- nvinfo : EIATTR_MIN_STACK_SIZE
	.align		4
.L_320:
        /*0744*/ 	.byte	0x04, 0x12
        /*0746*/ 	.short	(.L_322 - .L_321)
	.align		4
.L_321:
        /*0748*/ 	.word	index@(_ZN7cutlass13device_kernelIN5flash22FlashAttnBwdPreprocessIN4cute5tupleIJNS3_1CILi128EEENS5_ILi64EEEEEENS_6half_tEfNS_4arch4Sm80ELb1ELb0EEEEEvNT_6ParamsE)
        /*074c*/ 	.word	0x00000000


	//----- nvinfo : EIATTR_MIN_STACK_SIZE
	.align		4
.L_322:
        /*0750*/ 	.byte	0x04, 0x12
        /*0752*/ 	.short	(.L_324 - .L_323)
	.align		4
.L_323:
        /*0754*/ 	.word	index@(_ZN7cutlass13device_kernelIN5flash19enable_sm80_to_sm89INS1_16FlashAttnBwdSm80INS1_25CollectiveMainloopBwdSm80ILi2ELi2EN4cute5tupleIJNS5_1CILi128EEES8_NS7_ILi64EEEEEENS_6half_tEfNS_4arch4Sm80ELb1ELb0ELb1ELb1ELb0ELb0ELb0ELb0ELi2ELi4ELi4ELi4ELb0EEENS1_21CollectiveEpilogueBwdISA_SB_SD_Li256ELb1ELb0ELi2EEENS1_25SingleTileBwdLPTSchedulerILb1ELi128ELb0EEEEEEEEEvNT_6ParamsE)
        /*0758*/ 	.word	0x00000000


	//----- nvinfo : EIATTR_MIN_STACK_SIZE
	.align		4
.L_324:
        /*075c*/ 	.byte	0x04, 0x12
        /*075e*/ 	.short	(.L_326 - .L_325)
	.align		4
.L_325:
        /*0760*/ 	.word	index@(_ZN7cutlass13device_kernelIN5flash19enable_sm80_to_sm89INS1_16FlashAttnBwdSm80INS1_25CollectiveMainloopBwdSm80ILi2ELi2EN4cute5tupleIJNS5_1CILi128EEES8_NS7_ILi64EEEEEENS_6half_tEfNS_4arch4Sm80ELb1ELb0ELb1ELb1ELb1ELb0ELb0ELb0ELi2ELi4ELi4ELi4ELb0EEENS1_21CollectiveEpilogueBwdISA_SB_SD_Li256ELb1ELb0ELi2EEENS1_25SingleTileBwdLPTSchedulerILb1ELi128ELb1EEEEEEEEEvNT_6ParamsE)
        /*0764*/ 	.word	0x00000000


	//----- nvinfo : EIATTR_MIN_STACK_SIZE
	.align		4
.L_326:
        /*0768*/ 	.byte	0x04, 0x12
        /*076a*/ 	.short	(.L_328 - .L_327)
	.align		4
.L_327:
        /*076c*/ 	.word	index@(_ZN7cutlass13device_kernelIN5flash19enable_sm80_to_sm89INS1_16FlashAttnBwdSm80INS1_25CollectiveMainloopBwdSm80ILi2ELi2EN4cute5tupleIJNS5_1CILi128EEES8_NS7_ILi64EEEEEENS_6half_tEfNS_4arch4Sm80ELb1ELb0ELb1ELb1ELb0ELb0ELb0ELb0ELi2ELi4ELi4ELi4ELb0EEENS1_24CollectiveEpilogueBwdGQAISA_fSD_Li256ELb1ELb0EEENS1_25SingleTileBwdLPTSchedulerILb1ELi128ELb0EEEEEEEEEvNT_6ParamsE)
        /*0770*/ 	.word	0x00000000


	//----- nvinfo : EIATTR_MIN_STACK_SIZE
	.align		4
.L_328:
        /*0774*/ 	.byte	0x04, 0x12
        /*0776*/ 	.short	(.L_330 - .L_329)
	.align		4
.L_329:
        /*0778*/ 	.word	index@(_ZN7cutlass13device_kernelIN5flash32FlashAttnBwdPostprocessConvertdQIN4cute5tupleIJNS3_1CILi128EEENS5_ILi64EEEEEENS_6half_tEfNS_4arch4Sm80ELi256ENS3_8TiledMMAINS3_8MMA_AtomIJNS3_28SM80_16x8x16_F32F16F16F32_TNEEEENS3_6LayoutINS4_IJNS5_ILi4EEENS5_ILi2EEENS5_ILi1EEEEEENS4_IJSJ_SH_NS5_ILi0EEEEEEEENS4_IJS7_NS5_ILi32EEENS5_ILi16EEEEEEEELb0EEEEEvNT_6ParamsE)
        /*077c*/ 	.word	0x00000000


	//----- nvinfo : EIATTR_MIN_STACK_SIZE
	.align		4
.L_330:
        /*0780*/ 	.byte	0x04, 0x12
        /*0782*/ 	.short	(.L_332 - .L_331)
	.align		4
.L_331:
        /*0784*/ 	.word	index@(_ZN7cutlass13device_kernelIN5flash19enable_sm80_to_sm89INS1_16FlashAttnBwdSm80INS1_25CollectiveMainloopBwdSm80ILi2ELi2EN4cute5tupleIJNS5_1CILi128EEES8_NS7_ILi64EEEEEENS_6half_tEfNS_4arch4Sm80ELb1ELb0ELb1ELb1ELb1ELb0ELb0ELb0ELi2ELi4ELi4ELi4ELb0EEENS1_24CollectiveEpilogueBwdGQAISA_fSD_Li256ELb1ELb1EEENS1_25SingleTileBwdLPTSchedulerILb1ELi128ELb1EEEEEEEEEvNT_6ParamsE)
        /*0788*/ 	.word	0x00000000


	//----- nvinfo : EIATTR_MIN_STACK_SIZE
	.align		4
.L_332:
        /*078c*/ 	.byte	0x04, 0x12
        /*078e*/ 	.short	(.L_334 - .L_333)
	.align		4
.L_333:
        /*0790*/ 	.word	index@(_ZN7cutlass13device_kernelIN5flash22FlashAttnBwdPreprocessIN4cute5tupleIJNS3_1CILi128EEENS5_ILi64EEEEEENS_6half_tEfNS_4arch4Sm80ELb1ELb1EEEEEvNT_6ParamsE)
        /*0794*/ 	.word	0x00000000
.L_334:


//--------------------- .nv.compat                --------------------------
	.section	.nv.compat,"",@"SHT_CUDA_COMPAT_INFO"
	.align	4
        /*0000*/ 	.byte	0x02, 0x09, 0x01, 0x00, 0x02, 0x02, 0x01, 0x00, 0x02, 0x05, 0x05, 0x00, 0x03, 0x07, 0x01, 0x01
        /*0010*/ 	.byte	0x02, 0x03, 0x00, 0x00, 0x02, 0x06, 0x01, 0x00, 0x04, 0x0b, 0x08, 0x00, 0x00, 0x00, 0x00, 0x00
        /*0020*/ 	.byte	0x00, 0x00, 0x00, 0x00


//--------------------- .nv.info._ZN7cutlass13device_kernelIN5flash19enable_sm80_to_sm89INS1_16FlashAttnBwdSm80INS1_25CollectiveMainloopBwdSm80ILi2ELi2EN4cute5tupleIJNS5_1CILi64EEENS7_ILi128EEES8_EEENS_6half_tEfNS_4arch4Sm80ELb0ELb0ELb1ELb0ELb0ELb0ELb0ELb0ELi2ELi2ELi4ELi2ELb1EEENS1_21CollectiveEpilogueBwdISA_SB_SD_Li256ELb0ELb0ELi2EEENS1_19SingleTileSchedulerILb0ELb0ELb0ELi128EEEEEEEEEvNT_6ParamsE --------------------------
	.section	.nv.info._ZN7cutlass13device_kernelIN5flash19enable_sm80_to_sm89INS1_16FlashAttnBwdSm80INS1_25CollectiveMainloopBwdSm80ILi2ELi2EN4cute5tupleIJNS5_1CILi64EEENS7_ILi128EEES8_EEENS_6half_tEfNS_4arch4Sm80ELb0ELb0ELb1ELb0ELb0ELb0ELb0ELb0ELi2ELi2ELi4ELi2ELb1EEENS1_21CollectiveEpilogueBwdISA_SB_SD_Li256ELb0ELb0ELi2EEENS1_19SingleTileSchedulerILb0ELb0ELb0ELi128EEEEEEEEEvNT_6ParamsE,"",@"SHT_CUDA_INFO"
	.sectionflags	@""
	.align	4


	//----- nvinfo : EIATTR_CUDA_API_VERSION
	.align		4
        /*0000*/ 	.byte	0x04, 0x37
        /*0002*/ 	.short	(.L_336 - .L_335)
.L_335:
        /*0004*/ 	.word	0x00000082


	//----- nvinfo : EIATTR_KPARAM_INFO
	.align		4
.L_336:
        /*0008*/ 	.byte	0x04, 0x17
        /*000a*/ 	.short	(.L_338 - .L_337)
.L_337:
        /*000c*/ 	.word	0x00000000
        /*0010*/ 	.short	0x0000
        /*0012*/ 	.short	0x0000
        /*0014*/ 	.byte	0x00, 0xf0, 0xc1, 0x09


	//----- nvinfo : EIATTR_SPARSE_MMA_MASK
	.align		4
.L_338:
        /*0018*/ 	.byte	0x03, 0x50
        /*001a*/ 	.short	0x0000


	//----- nvinfo : EIATTR_MAXREG_COUNT
	.align		4
        /*001c*/ 	.byte	0x03, 0x1b
        /*001e*/ 	.short	0x00ff


	//----- nvinfo : EIATTR_MERCURY_ISA_VERSION
	.align		4
        /*0020*/ 	.byte	0x03, 0x5f
        /*0022*/ 	.short	0x0101


	//----- nvinfo : EIATTR_VRC_CTA_INIT_COUNT
	.align		4
        /*0024*/ 	.byte	0x02, 0x4a
	.zero		1
	.zero		1


	//----- nvinfo : EIATTR_EXIT_INSTR_OFFSETS
	.align		4
        /*0028*/ 	.byte	0x04, 0x1c
        /*002a*/ 	.short	(.L_340 - .L_339)


	//   ....[0]....
.L_339:
        /*002c*/ 	.word	0x00000010


	//----- nvinfo : EIATTR_MAX_THREADS
	.align		4
.L_340:
        /*0030*/ 	.byte	0x04, 0x05
        /*0032*/ 	.short	(.L_342 - .L_341)
.L_341:
        /*0034*/ 	.word	0x00000100
        /*0038*/ 	.word	0x00000001
        /*003c*/ 	.word	0x00000001


	//----- nvinfo : EIATTR_CBANK_PARAM_SIZE
	.align		4
.L_342:
        /*0040*/ 	.byte	0x03, 0x19
        /*0042*/ 	.short	0x0270


	//----- nvinfo : EIATTR_PARAM_CBANK
	.align		4
        /*0044*/ 	.byte	0x04, 0x0a
        /*0046*/ 	.short	(.L_344 - .L_343)
	.align		4
.L_343:
        /*0048*/ 	.word	index@(.nv.constant0._ZN7cutlass13device_kernelIN5flash19enable_sm80_to_sm89INS1_16FlashAttnBwdSm80INS1_25CollectiveMainloopBwdSm80ILi2ELi2EN4cute5tupleIJNS5_1CILi64EEENS7_ILi128EEES8_EEENS_6half_tEfNS_4arch4Sm80ELb0ELb0ELb1ELb0ELb0ELb0ELb0ELb0ELi2ELi2ELi4ELi2ELb1EEENS1_21CollectiveEpilogueBwdISA_SB_SD_Li256ELb0ELb0ELi2EEENS1_19SingleTileSchedulerILb0ELb0ELb0ELi128EEEEEEEEEvNT_6ParamsE)
        /*004c*/ 	.short	0x0380
        /*004e*/ 	.short	0x0270


	//----- nvinfo : EIATTR_SW_WAR
	.align		4
.L_344:
        /*0050*/ 	.byte	0x04, 0x36
        /*0052*/ 	.short	(.L_346 - .L_345)
.L_345:
        /*0054*/ 	.word	0x00000008
.L_346:


//--------------------- .nv.info._ZN7cutlass13device_kernelIN5flash19enable_sm80_to_sm89INS1_16FlashAttnBwdSm80INS1_25CollectiveMainloopBwdSm80ILi2ELi2EN4cute5tupleIJNS5_1CILi64EEENS7_ILi128EEES8_EEENS_6half_tEfNS_4arch4Sm80ELb0ELb0ELb1ELb0ELb1ELb0ELb0ELb0ELi2ELi2ELi4ELi2ELb1EEENS1_21CollectiveEpilogueBwdISA_SB_SD_Li256ELb0ELb0ELi2EEENS1_19SingleTileSchedulerILb0ELb0ELb0ELi128EEEEEEEEEvNT_6ParamsE --------------------------
	.section	.nv.info._ZN7cutlass13device_kernelIN5flash19enable_sm80_to_sm89INS1_16FlashAttnBwdSm80INS1_25CollectiveMainloopBwdSm80ILi2ELi2EN4cute5tupleIJNS5_1CILi64EEENS7_ILi128EEES8_EEENS_6half_tEfNS_4arch4Sm80ELb0ELb0ELb1ELb0ELb1ELb0ELb0ELb0ELi2ELi2ELi4ELi2ELb1EEENS1_21CollectiveEpilogueBwdISA_SB_SD_Li256ELb0ELb0ELi2EEENS1_19SingleTileSchedulerILb0ELb0ELb0ELi128EEEEEEEEEvNT_6ParamsE,"",@"SHT_CUDA_INFO"
	.sectionflags	@""
	.align	4


	//----- nvinfo : EIATTR_CUDA_API_VERSION
	.align		4
        /*0000*/ 	.byte	0x04, 0x37
        /*0002*/ 	.short	(.L_348 - .L_347)
.L_347:
        /*0004*/ 	.word	0x00000082


	//----- nvinfo : EIATTR_KPARAM_INFO
	.align		4
.L_348:
        /*0008*/ 	.byte	0x04, 0x17
        /*000a*/ 	.short	(.L_350 - .L_349)
.L_349:
        /*000c*/ 	.word	0x00000000
        /*0010*/ 	.short	0x0000
        /*0012*/ 	.short	0x0000
        /*0014*/ 	.byte	0x00, 0xf0, 0xc1, 0x09


	//----- nvinfo : EIATTR_SPARSE_MMA_MASK
	.align		4
.L_350:
        /*0018*/ 	.byte	0x03, 0x50
        /*001a*/ 	.short	0x0000


	//----- nvinfo : EIATTR_MAXREG_COUNT
	.align		4
        /*001c*/ 	.byte	0x03, 0x1b
        /*001e*/ 	.short	0x00ff


	//----- nvinfo : EIATTR_MERCURY_ISA_VERSION
	.align		4
        /*0020*/ 	.byte	0x03, 0x5f
        /*0022*/ 	.short	0x0101


	//----- nvinfo : EIATTR_VRC_CTA_INIT_COUNT
	.align		4
        /*0024*/ 	.byte	0x02, 0x4a
	.zero		1
	.zero		1


	//----- nvinfo : EIATTR_EXIT_INSTR_OFFSETS
	.align		4
        /*0028*/ 	.byte	0x04, 0x1c
        /*002a*/ 	.short	(.L_352 - .L_351)


	//   ....[0]....
.L_351:
        /*002c*/ 	.word	0x00000010


	//----- nvinfo : EIATTR_MAX_THREADS
	.align		4
.L_352:
        /*0030*/ 	.byte	0x04, 0x05
        /*0032*/ 	.short	(.L_354 - .L_353)
.L_353:
        /*0034*/ 	.word	0x00000100
        /*0038*/ 	.word	0x00000001
        /*003c*/ 	.word	0x00000001


	//----- nvinfo : EIATTR_CBANK_PARAM_SIZE
	.align		4
.L_354:
        /*0040*/ 	.byte	0x03, 0x19
        /*0042*/ 	.short	0x0270


	//----- nvinfo : EIATTR_PARAM_CBANK
	.align		4
        /*0044*/ 	.byte	0x04, 0x0a
        /*0046*/ 	.short	(.L_356 - .L_355)
	.align		4
.L_355:
        /*0048*/ 	.word	index@(.nv.constant0._ZN7cutlass13device_kernelIN5flash19enable_sm80_to_sm89INS1_16FlashAttnBwdSm80INS1_25CollectiveMainloopBwdSm80ILi2ELi2EN4cute5tupleIJNS5_1CILi64EEENS7_ILi128EEES8_EEENS_6half_tEfNS_4arch4Sm80ELb0ELb0ELb1ELb0ELb1ELb0ELb0ELb0ELi2ELi2ELi4ELi2ELb1EEENS1_21CollectiveEpilogueBwdISA_SB_SD_Li256ELb0ELb0ELi2EEENS1_19SingleTileSchedulerILb0ELb0ELb0ELi128EEEEEEEEEvNT_6ParamsE)
        /*004c*/ 	.short	0x0380
        /*004e*/ 	.short	0x0270


	//----- nvinfo : EIATTR_SW_WAR
	.align		4
.L_356:
        /*0050*/ 	.byte	0x04, 0x36
        /*0052*/ 	.short	(.L_358 - .L_357)
.L_357:
        /*0054*/ 	.word	0x00000008
.L_358:


//--------------------- .nv.info._ZN7cutlass13device_kernelIN5flash19enable_sm80_to_sm89INS1_16FlashAttnBwdSm80INS1_25CollectiveMainloopBwdSm80ILi2ELi2EN4cute5tupleIJNS5_1CILi64EEENS7_ILi128EEES8_EEENS_6half_tEfNS_4arch4Sm80ELb0ELb0ELb1ELb0ELb0ELb0ELb0ELb0ELi2ELi2ELi4ELi2ELb1EEENS1_24CollectiveEpilogueBwdGQAISA_fSD_Li256ELb0ELb0EEENS1_19SingleTileSchedulerILb0ELb0ELb0ELi128EEEEEEEEEvNT_6ParamsE --------------------------
	.section	.nv.info._ZN7cutlass13device_kernelIN5flash19enable_sm80_to_sm89INS1_16FlashAttnBwdSm80INS1_25CollectiveMainloopBwdSm80ILi2ELi2EN4cute5tupleIJNS5_1CILi64EEENS7_ILi128EEES8_EEENS_6half_tEfNS_4arch4Sm80ELb0ELb0ELb1ELb0ELb0ELb0ELb0ELb0ELi2ELi2ELi4ELi2ELb1EEENS1_24CollectiveEpilogueBwdGQAISA_fSD_Li256ELb0ELb0EEENS1_19SingleTileSchedulerILb0ELb0ELb0ELi128EEEEEEEEEvNT_6ParamsE,"",@"SHT_CUDA_INFO"
	.sectionflags	@""
	.align	4


	//----- nvinfo : EIATTR_CUDA_API_VERSION
	.align		4
        /*0000*/ 	.byte	0x04, 0x37
        /*0002*/ 	.short	(.L_360 - .L_359)
.L_359:
        /*0004*/ 	.word	0x00000082


	//----- nvinfo : EIATTR_KPARAM_INFO
	.align		4
.L_360:
        /*0008*/ 	.byte	0x04, 0x17
        /*000a*/ 	.short	(.L_362 - .L_361)
.L_361:
        /*000c*/ 	.word	0x00000000
        /*0010*/ 	.short	0x0000
        /*0012*/ 	.short	0x0000
        /*0014*/ 	.byte	0x00, 0xf0, 0xe1, 0x09


	//----- nvinfo : EIATTR_SPARSE_MMA_MASK
	.align		4
.L_362:
        /*0018*/ 	.byte	0x03, 0x50
        /*001a*/ 	.short	0x0000


	//----- nvinfo : EIATTR_MAXREG_COUNT
	.align		4
        /*001c*/ 	.byte	0x03, 0x1b
        /*001e*/ 	.short	0x00ff


	//----- nvinfo : EIATTR_MERCURY_ISA_VERSION
	.align		4
        /*0020*/ 	.byte	0x03, 0x5f
        /*0022*/ 	.short	0x0101


	//----- nvinfo : EIATTR_VRC_CTA_INIT_COUNT
	.align		4
        /*0024*/ 	.byte	0x02, 0x4a
	.zero		1
	.zero		1


	//----- nvinfo : EIATTR_EXIT_INSTR_OFFSETS
	.align		4
        /*0028*/ 	.byte	0x04, 0x1c
        /*002a*/ 	.short	(.L_364 - .L_363)


	//   ....[0]....
.L_363:
        /*002c*/ 	.word	0x00000010


	//----- nvinfo : EIATTR_MAX_THREADS
	.align		4
.L_364:
        /*0030*/ 	.byte	0x04, 0x05
        /*0032*/ 	.short	(.L_366 - .L_365)
.L_365:
        /*0034*/ 	.word	0x00000100
        /*0038*/ 	.word	0x00000001
        /*003c*/ 	.word	0x00000001


	//----- nvinfo : EIATTR_CBANK_PARAM_SIZE
	.align		4
.L_366:
        /*0040*/ 	.byte	0x03, 0x19
        /*0042*/ 	.short	0x0278


	//----- nvinfo : EIATTR_PARAM_CBANK
	.align		4
        /*0044*/ 	.byte	0x04, 0x0a
        /*0046*/ 	.short	(.L_368 - .L_367)
	.align		4
.L_367:
        /*0048*/ 	.word	index@(.nv.constant0._ZN7cutlass13device_kernelIN5flash19enable_sm80_to_sm89INS1_16FlashAttnBwdSm80INS1_25CollectiveMainloopBwdSm80ILi2ELi2EN4cute5tupleIJNS5_1CILi64EEENS7_ILi128EEES8_EEENS_6half_tEfNS_4arch4Sm80ELb0ELb0ELb1ELb0ELb0ELb0ELb0ELb0ELi2ELi2ELi4ELi2ELb1EEENS1_24CollectiveEpilogueBwdGQAISA_fSD_Li256ELb0ELb0EEENS1_19SingleTileSchedulerILb0ELb0ELb0ELi128EEEEEEEEEvNT_6ParamsE)
        /*004c*/ 	.short	0x0380
        /*004e*/ 	.short	0x0278


	//----- nvinfo : EIATTR_SW_WAR
	.align		4
.L_368:
        /*0050*/ 	.byte	0x04, 0x36
        /*0052*/ 	.short	(.L_370 - .L_369)
.L_369:
        /*0054*/ 	.word	0x00000008
.L_370:


//--------------------- .nv.info._ZN7cutlass13device_kernelIN5flash19enable_sm80_to_sm89INS1_16FlashAttnBwdSm80INS1_25CollectiveMainloopBwdSm80ILi2ELi2EN4cute5tupleIJNS5_1CILi64EEENS7_ILi128EEES8_EEENS_6half_tEfNS_4arch4Sm80ELb0ELb0ELb1ELb0ELb1ELb0ELb0ELb0ELi2ELi2ELi4ELi2ELb1EEENS1_24CollectiveEpilogueBwdGQAISA_fSD_Li256ELb0ELb1EEENS1_19SingleTileSchedulerILb0ELb0ELb0ELi128EEEEEEEEEvNT_6ParamsE --------------------------
	.section	.nv.info._ZN7cutlass13device_kernelIN5flash19enable_sm80_to_sm89INS1_16FlashAttnBwdSm80INS1_25CollectiveMainloopBwdSm80ILi2ELi2EN4cute5tupleIJNS5_1CILi64EEENS7_ILi128EEES8_EEENS_6half_tEfNS_4arch4Sm80ELb0ELb0ELb1ELb0ELb1ELb0ELb0ELb0ELi2ELi2ELi4ELi2ELb1EEENS1_24CollectiveEpilogueBwdGQAISA_fSD_Li256ELb0ELb1EEENS1_19SingleTileSchedulerILb0ELb0ELb0ELi128EEEEEEEEEvNT_6ParamsE,"",@"SHT_CUDA_INFO"
	.sectionflags	@""
	.align	4


	//----- nvinfo : EIATTR_CUDA_API_VERSION
	.align		4
        /*0000*/ 	.byte	0x04, 0x37
        /*0002*/ 	.short	(.L_372 - .L_371)
.L_371:
        /*0004*/ 	.word	0x00000082


	//----- nvinfo : EIATTR_KPARAM_INFO
	.align		4
.L_372:
        /*0008*/ 	.byte	0x04, 0x17
        /*000a*/ 	.short	(.L_374 - .L_373)
.L_373:
        /*000c*/ 	.word	0x00000000
        /*0010*/ 	.short	0x0000
        /*0012*/ 	.short	0x0000
        /*0014*/ 	.byte	0x00, 0xf0, 0xe1, 0x09


	//----- nvinfo : EIATTR_SPARSE_MMA_MASK
	.align		4
.L_374:
        /*0018*/ 	.byte	0x03, 0x50
        /*001a*/ 	.short	0x0000


	//----- nvinfo : EIATTR_MAXREG_COUNT
	.align		4
        /*001c*/ 	.byte	0x03, 0x1b
        /*001e*/ 	.short	0x00ff


	//----- nvinfo : EIATTR_MERCURY_ISA_VERSION
	.align		4
        /*0020*/ 	.byte	0x03, 0x5f
        /*0022*/ 	.short	0x0101


	//----- nvinfo : EIATTR_VRC_CTA_INIT_COUNT
	.align		4
        /*0024*/ 	.byte	0x02, 0x4a
	.zero		1
	.zero		1


	//----- nvinfo : EIATTR_EXIT_INSTR_OFFSETS
	.align		4
        /*0028*/ 	.byte	0x04, 0x1c
        /*002a*/ 	.short	(.L_376 - .L_375)


	//   ....[0]....
.L_375:
        /*002c*/ 	.word	0x00000010


	//----- nvinfo : EIATTR_MAX_THREADS
	.align		4
.L_376:
        /*0030*/ 	.byte	0x04, 0x05
        /*0032*/ 	.short	(.L_378 - .L_377)
.L_377:
        /*0034*/ 	.word	0x00000100
        /*0038*/ 	.word	0x00000001
        /*003c*/ 	.word	0x00000001


	//----- nvinfo : EIATTR_CBANK_PARAM_SIZE
	.align		4
.L_378:
        /*0040*/ 	.byte	0x03, 0x19
        /*0042*/ 	.short	0x0278


	//----- nvinfo : EIATTR_PARAM_CBANK
	.align		4
        /*0044*/ 	.byte	0x04, 0x0a
        /*0046*/ 	.short	(.L_380 - .L_379)
	.align		4
.L_379:
        /*0048*/ 	.word	index@(.nv.constant0._ZN7cutlass13device_kernelIN5flash19enable_sm80_to_sm89INS1_16FlashAttnBwdSm80INS1_25CollectiveMainloopBwdSm80ILi2ELi2EN4cute5tupleIJNS5_1CILi64EEENS7_ILi128EEES8_EEENS_6half_tEfNS_4arch4Sm80ELb0ELb0ELb1ELb0ELb1ELb0ELb0ELb0ELi2ELi2ELi4ELi2ELb1EEENS1_24CollectiveEpilogueBwdGQAISA_fSD_Li256ELb0ELb1EEENS1_19SingleTileSchedulerILb0ELb0ELb0ELi128EEEEEEEEEvNT_6ParamsE)
        /*004c*/ 	.short	0x0380
        /*004e*/ 	.short	0x0278


	//----- nvinfo : EIATTR_SW_WAR
	.align		4
.L_380:
        /*0050*/ 	.byte	0x04, 0x36
        /*0052*/ 	.short	(.L_382 - .L_381)
.L_381:
        /*0054*/ 	.word	0x00000008
.L_382:


//--------------------- .nv.info._ZN7cutlass13device_kernelIN5flash19enable_sm80_to_sm89INS1_16FlashAttnBwdSm80INS1_25CollectiveMainloopBwdSm80ILi2ELi2EN4cute5tupleIJNS5_1CILi64EEENS7_ILi128EEES8_EEENS_6half_tEfNS_4arch4Sm80ELb0ELb0ELb1ELb1ELb0ELb0ELb0ELb0ELi2ELi2ELi4ELi2ELb1EEENS1_21CollectiveEpilogueBwdISA_SB_SD_Li256ELb1ELb0ELi2EEENS1_19SingleTileSchedulerILb1ELb0ELb0ELi128EEEEEEEEEvNT_6ParamsE --------------------------
	.section	.nv.info._ZN7cutlass13device_kernelIN5flash19enable_sm80_to_sm89INS1_16FlashAttnBwdSm80INS1_25CollectiveMainloopBwdSm80ILi2ELi2EN4cute5tupleIJNS5_1CILi64EEENS7_ILi128EEES8_EEENS_6half_tEfNS_4arch4Sm80ELb0ELb0ELb1ELb1ELb0ELb0ELb0ELb0ELi2ELi2ELi4ELi2ELb1EEENS1_21CollectiveEpilogueBwdISA_SB_SD_Li256ELb1ELb0ELi2EEENS1_19SingleTileSchedulerILb1ELb0ELb0ELi128EEEEEEEEEvNT_6ParamsE,"",@"SHT_CUDA_INFO"
	.sectionflags	@""
	.align	4


	//----- nvinfo : EIATTR_CUDA_API_VERSION
	.align		4
        /*0000*/ 	.byte	0x04, 0x37
        /*0002*/ 	.short	(.L_384 - .L_383)
.L_383:
        /*0004*/ 	.word	0x00000082


	//----- nvinfo : EIATTR_KPARAM_INFO
	.align		4
.L_384:
        /*0008*/ 	.byte	0x04, 0x17
        /*000a*/ 	.short	(.L_386 - .L_385)
.L_385:
        /*000c*/ 	.word	0x00000000
        /*0010*/ 	.short	0x0000
        /*0012*/ 	.short	0x0000
        /*0014*/ 	.byte	0x00, 0xf0, 0xc1, 0x09


	//----- nvinfo : EIATTR_SPARSE_MMA_MASK
	.align		4
.L_386:
        /*0018*/ 	.byte	0x03, 0x50
        /*001a*/ 	.short	0x0000


	//----- nvinfo : EIATTR_MAXREG_COUNT
	.align		4
        /*001c*/ 	.byte	0x03, 0x1b
        /*001e*/ 	.short	0x00ff


	//----- nvinfo : EIATTR_MERCURY_ISA_VERSION
	.align		4
        /*0020*/ 	.byte	0x03, 0x5f
        /*0022*/ 	.short	0x0101


	//----- nvinfo : EIATTR_VRC_CTA_INIT_COUNT
	.align		4
        /*0024*/ 	.byte	0x02, 0x4a
	.zero		1
	.zero		1


	//----- nvinfo : EIATTR_EXIT_INSTR_OFFSETS
	.align		4
        /*0028*/ 	.byte	0x04, 0x1c
        /*002a*/ 	.short	(.L_388 - .L_387)


	//   ....[0]....
.L_387:
        /*002c*/ 	.word	0x00000010


	//----- nvinfo : EIATTR_MAX_THREADS
	.align		4
.L_388:
        /*0030*/ 	.byte	0x04, 0x05
        /*0032*/ 	.short	(.L_390 - .L_389)
.L_389:
        /*0034*/ 	.word	0x00000100
        /*0038*/ 	.word	0x00000001
        /*003c*/ 	.word	0x00000001


	//----- nvinfo : EIATTR_CBANK_PARAM_SIZE
	.align		4
.L_390:
        /*0040*/ 	.byte	0x03, 0x19
        /*0042*/ 	.short	0x0270


	//----- nvinfo : EIATTR_PARAM_CBANK
	.align		4
        /*0044*/ 	.byte	0x04, 0x0a
        /*0046*/ 	.short	(.L_392 - .L_391)
	.align		4
.L_391:
        /*0048*/ 	.word	index@(.nv.constant0._ZN7cutlass13device_kernelIN5flash19enable_sm80_to_sm89INS1_16FlashAttnBwdSm80INS1_25CollectiveMainloopBwdSm80ILi2ELi2EN4cute5tupleIJNS5_1CILi64EEENS7_ILi128EEES8_EEENS_6half_tEfNS_4arch4Sm80ELb0ELb0ELb1ELb1ELb0ELb0ELb0ELb0ELi2ELi2ELi4ELi2ELb1EEENS1_21CollectiveEpilogueBwdISA_SB_SD_Li256ELb1ELb0ELi2EEENS1_19SingleTileSchedulerILb1ELb0ELb0ELi128EEEEEEEEEvNT_6ParamsE)
        /*004c*/ 	.short	0x0380
        /*004e*/ 	.short	0x0270


	//----- nvinfo : EIATTR_SW_WAR
	.align		4
.L_392:
        /*0050*/ 	.byte	0x04, 0x36
        /*0052*/ 	.short	(.L_394 - .L_393)
.L_393:
        /*0054*/ 	.word	0x00000008
.L_394:


//--------------------- .nv.info._ZN7cutlass13device_kernelIN5flash19enable_sm80_to_sm89INS1_16FlashAttnBwdSm80INS1_25CollectiveMainloopBwdSm80ILi2ELi2EN4cute5tupleIJNS5_1CILi64EEENS7_ILi128EEES8_EEENS_6half_tEfNS_4arch4Sm80ELb0ELb0ELb1ELb1ELb1ELb0ELb0ELb0ELi2ELi2ELi4ELi2ELb1EEENS1_21CollectiveEpilogueBwdISA_SB_SD_Li256ELb1ELb0ELi2EEENS1_19SingleTileSchedulerILb1ELb0ELb0ELi128EEEEEEEEEvNT_6ParamsE --------------------------
	.section	.nv.info._ZN7cutlass13device_kernelIN5flash19enable_sm80_to_sm89INS1_16FlashAttnBwdSm80INS1_25CollectiveMainloopBwdSm80ILi2ELi2EN4cute5tupleIJNS5_1CILi64EEENS7_ILi128EEES8_EEENS_6half_tEfNS_4arch4Sm80ELb0ELb0ELb1ELb1ELb1ELb0ELb0ELb0ELi2ELi2ELi4ELi2ELb1EEENS1_21CollectiveEpilogueBwdISA_SB_SD_Li256ELb1ELb0ELi2EEENS1_19SingleTileSchedulerILb1ELb0ELb0ELi128EEEEEEEEEvNT_6ParamsE,"",@"SHT_CUDA_INFO"
	.sectionflags	@""
	.align	4


	//----- nvinfo : EIATTR_CUDA_API_VERSION
	.align		4
        /*0000*/ 	.byte	0x04, 0x37
        /*0002*/ 	.short	(.L_396 - .L_395)
.L_395:
        /*0004*/ 	.word	0x00000082


	//----- nvinfo : EIATTR_KPARAM_INFO
	.align		4
.L_396:
        /*0008*/ 	.byte	0x04, 0x17
        /*000a*/ 	.short	(.L_398 - .L_397)
.L_397:
        /*000c*/ 	.word	0x00000000
        /*0010*/ 	.short	0x0000
        /*0012*/ 	.short	0x0000
        /*0014*/ 	.byte	0x00, 0xf0, 0xc1, 0x09


	//----- nvinfo : EIATTR_SPARSE_MMA_MASK
	.align		4
.L_398:
        /*0018*/ 	.byte	0x03, 0x50
        /*001a*/ 	.short	0x0000


	//----- nvinfo : EIATTR_MAXREG_COUNT
	.align		4
        /*001c*/ 	.byte	0x03, 0x1b
        /*001e*/ 	.short	0x00ff


	//----- nvinfo : EIATTR_MERCURY_ISA_VERSION
	.align		4
        /*0020*/ 	.byte	0x03, 0x5f
        /*0022*/ 	.short	0x0101


	//----- nvinfo : EIATTR_VRC_CTA_INIT_COUNT
	.align		4
        /*0024*/ 	.byte	0x02, 0x4a
	.zero		1
	.zero		1


	//----- nvinfo : EIATTR_EXIT_INSTR_OFFSETS
	.align		4
        /*0028*/ 	.byte	0x04, 0x1c
        /*002a*/ 	.short	(.L_400 - .L_399)


	//   ....[0]....
.L_399:
        /*002c*/ 	.word	0x00000010


	//----- nvinfo : EIATTR_MAX_THREADS
	.align		4
.L_400:
        /*0030*/ 	.byte	0x04, 0x05
        /*0032*/ 	.short	(.L_402 - .L_401)
.L_401:
        /*0034*/ 	.word	0x00000100
        /*0038*/ 	.word	0x00000001
        /*003c*/ 	.word	0x00000001


	//----- nvinfo : EIATTR_CBANK_PARAM_SIZE
	.align		4
.L_402:
        /*0040*/ 	.byte	0x03, 0x19
        /*0042*/ 	.short	0x0270


	//----- nvinfo : EIATTR_PARAM_CBANK
	.align		4
        /*0044*/ 	.byte	0x04, 0x0a
        /*0046*/ 	.short	(.L_404 - .L_403)
	.align		4
.L_403:
        /*0048*/ 	.word	index@(.nv.constant0._ZN7cutlass13device_kernelIN5flash19enable_sm80_to_sm89INS1_16FlashAttnBwdSm80INS1_25CollectiveMainloopBwdSm80ILi2ELi2EN4cute5tupleIJNS5_1CILi64EEENS7_ILi128EEES8_EEENS_6half_tEfNS_4arch4Sm80ELb0ELb0ELb1ELb1ELb1ELb0ELb0ELb0ELi2ELi2ELi4ELi2ELb1EEENS1_21CollectiveEpilogueBwdISA_SB_SD_Li256ELb1ELb0ELi2EEENS1_19SingleTileSchedulerILb1ELb0ELb0ELi128EEEEEEEEEvNT_6ParamsE)
        /*004c*/ 	.short	0x0380
        /*004e*/ 	.short	0x0270


	//----- nvinfo : EIATTR_SW_WAR
	.align		4
.L_404:
        /*0050*/ 	.byte	0x04, 0x36
        /*0052*/ 	.short	(.L_406 - .L_405)
.L_405:
        /*0054*/ 	.word	0x00000008
.L_406:


//--------------------- .nv.info._ZN7cutlass13device_kernelIN5flash19enable_sm80_to_sm89INS1_16FlashAttnBwdSm80INS1_25CollectiveMainloopBwdSm80ILi2ELi2EN4cute5tupleIJNS5_1CILi64EEENS7_ILi128EEES8_EEENS_6half_tEfNS_4arch4Sm80ELb0ELb0ELb1ELb1ELb0ELb0ELb0ELb0ELi2ELi2ELi4ELi2ELb1EEENS1_24CollectiveEpilogueBwdGQAISA_fSD_Li256ELb1ELb0EEENS1_19SingleTileSchedulerILb1ELb0ELb0ELi128EEEEEEEEEvNT_6ParamsE --------------------------
	.section	.nv.info._ZN7cutlass13device_kernelIN5flash19enable_sm80_to_sm89INS1_16FlashAttnBwdSm80INS1_25CollectiveMainloopBwdSm80ILi2ELi2EN4cute5tupleIJNS5_1CILi64EEENS7_ILi128EEES8_EEENS_6half_tEfNS_4arch4Sm80ELb0ELb0ELb1ELb1ELb0ELb0ELb0ELb0ELi2ELi2ELi4ELi2ELb1EEENS1_24CollectiveEpilogueBwdGQAISA_fSD_Li256ELb1ELb0EEENS1_19SingleTileSchedulerILb1ELb0ELb0ELi128EEEEEEEEEvNT_6ParamsE,"",@"SHT_CUDA_INFO"
	.sectionflags	@""
	.align	4


	//----- nvinfo : EIATTR_CUDA_API_VERSION
	.align		4
        /*0000*/ 	.byte	0x04, 0x37
        /*0002*/ 	.short	(.L_408 - .L_407)
.L_407:
        /*0004*/ 	.word	0x00000082


	//----- nvinfo : EIATTR_KPARAM_INFO
	.align		4
.L_408:
        /*0008*/ 	.byte	0x04, 0x17
        /*000a*/ 	.short	(.L_410 - .L_409)
.L_409:
        /*000c*/ 	.word	0x00000000
        /*0010*/ 	.short	0x0000
        /*0012*/ 	.short	0x0000
        /*0014*/ 	.byte	0x00, 0xf0, 0xe1, 0x09


	//----- nvinfo : EIATTR_SPARSE_MMA_MASK
	.align		4
.L_410:
        /*0018*/ 	.byte	0x03, 0x50
        /*001a*/ 	.short	0x0000


	//----- nvinfo : EIATTR_MAXREG_COUNT
	.align		4
        /*001c*/ 	.byte	0x03, 0x1b
        /*001e*/ 	.short	0x00ff


	//----- nvinfo : EIATTR_MERCURY_ISA_VERSION
	.align		4
        /*0020*/ 	.byte	0x03, 0x5f
        /*0022*/ 	.short	0x0101


	//----- nvinfo : EIATTR_VRC_CTA_INIT_COUNT
	.align		4
        /*0024*/ 	.byte	0x02, 0x4a
	.zero		1
	.zero		1


	//----- nvinfo : EIATTR_EXIT_INSTR_OFFSETS
	.align		4
        /*0028*/ 	.byte	0x04, 0x1c
        /*002a*/ 	.short	(.L_412 - .L_411)


	//   ....[0]....
.L_411:
        /*002c*/ 	.word	0x00000010


	//----- nvinfo : EIATTR_MAX_THREADS
	.align		4
.L_412:
        /*0030*/ 	.byte	0x04, 0x05
        /*0032*/ 	.short	(.L_414 - .L_413)
.L_413:
        /*0034*/ 	.word	0x00000100
        /*0038*/ 	.word	0x00000001
        /*003c*/ 	.word	0x00000001


	//----- nvinfo : EIATTR_CBANK_PARAM_SIZE
	.align		4
.L_414:
        /*0040*/ 	.byte	0x03, 0x19
        /*0042*/ 	.short	0x0278


	//----- nvinfo : EIATTR_PARAM_CBANK
	.align		4
        /*0044*/ 	.byte	0x04, 0x0a
        /*0046*/ 	.short	(.L_416 - .L_415)
	.align		4
.L_415:
        /*0048*/ 	.word	index@(.nv.constant0._ZN7cutlass13device_kernelIN5flash19enable_sm80_to_sm89INS1_16FlashAttnBwdSm80INS1_25CollectiveMainloopBwdSm80ILi2ELi2EN4cute5tupleIJNS5_1CILi64EEENS7_ILi128EEES8_EEENS_6half_tEfNS_4arch4Sm80ELb0ELb0ELb1ELb1ELb0ELb0ELb0ELb0ELi2ELi2ELi4ELi2ELb1EEENS1_24CollectiveEpilogueBwdGQAISA_fSD_Li256ELb1ELb0EEENS1_19SingleTileSchedulerILb1ELb0ELb0ELi128EEEEEEEEEvNT_6ParamsE)
        /*004c*/ 	.short	0x0380
        /*004e*/ 	.short	0x0278


	//----- nvinfo : EIATTR_SW_WAR
	.align		4
.L_416:
        /*0050*/ 	.byte	0x04, 0x36
        /*0052*/ 	.short	(.L_418 - .L_417)
.L_417:
        /*0054*/ 	.word	0x00000008
.L_418:


//--------------------- .nv.info._ZN7cutlass13device_kernelIN5flash19enable_sm80_to_sm89INS1_16FlashAttnBwdSm80INS1_25CollectiveMainloopBwdSm80ILi2ELi2EN4cute5tupleIJNS5_1CILi64EEENS7_ILi128EEES8_EEENS_6half_tEfNS_4arch4Sm80ELb0ELb0ELb1ELb1ELb1ELb0ELb0ELb0ELi2ELi2ELi4ELi2ELb1EEENS1_24CollectiveEpilogueBwdGQAISA_fSD_Li256ELb1ELb1EEENS1_19SingleTileSchedulerILb1ELb0ELb0ELi128EEEEEEEEEvNT_6ParamsE --------------------------
	.section	.nv.info._ZN7cutlass13device_kernelIN5flash19enable_sm80_to_sm89INS1_16FlashAttnBwdSm80INS1_25CollectiveMainloopBwdSm80ILi2ELi2EN4cute5tupleIJNS5_1CILi64EEENS7_ILi128EEES8_EEENS_6half_tEfNS_4arch4Sm80ELb0ELb0ELb1ELb1ELb1ELb0ELb0ELb0ELi2ELi2ELi4ELi2ELb1EEENS1_24CollectiveEpilogueBwdGQAISA_fSD_Li256ELb1ELb1EEENS1_19SingleTileSchedulerILb1ELb0ELb0ELi128EEEEEEEEEvNT_6ParamsE,"",@"SHT_CUDA_INFO"
	.sectionflags	@""
	.align	4


	//----- nvinfo : EIATTR_CUDA_API_VERSION
	.align		4
        /*0000*/ 	.byte	0x04, 0x37
        /*0002*/ 	.short	(.L_420 - .L_419)
.L_419:
        /*0004*/ 	.word	0x00000082


	//----- nvinfo : EIATTR_KPARAM_INFO
	.align		4
.L_420:
        /*0008*/ 	.byte	0x04, 0x17
        /*000a*/ 	.short	(.L_422 - .L_421)
.L_421:
        /*000c*/ 	.word	0x00000000
        /*0010*/ 	.short	0x0000
        /*0012*/ 	.short	0x0000
        /*0014*/ 	.byte	0x00, 0xf0, 0xe1, 0x09


	//----- nvinfo : EIATTR_SPARSE_MMA_MASK
	.align		4
.L_422:
        /*0018*/ 	.byte	0x03, 0x50
        /*001a*/ 	.short	0x0000


	//----- nvinfo : EIATTR_MAXREG_COUNT
	.align		4
        /*001c*/ 	.byte	0x03, 0x1b
        /*001e*/ 	.short	0x00ff


	//----- nvinfo : EIATTR_MERCURY_ISA_VERSION
	.align		4
        /*0020*/ 	.byte	0x03, 0x5f
        /*0022*/ 	.short	0x0101


	//----- nvinfo : EIATTR_VRC_CTA_INIT_COUNT
	.align		4
        /*0024*/ 	.byte	0x02, 0x4a
	.zero		1
	.zero		1


	//----- nvinfo : EIATTR_EXIT_INSTR_OFFSETS
	.align		4
        /*0028*/ 	.byte	0x04, 0x1c
        /*002a*/ 	.short	(.L_424 - .L_423)


	//   ....[0]....
.L_423:
        /*002c*/ 	.word	0x00000010


	//----- nvinfo : EIATTR_MAX_THREADS
	.align		4
.L_424:
        /*0030*/ 	.byte	0x04, 0x05
        /*0032*/ 	.short	(.L_426 - .L_425)
.L_425:
        /*0034*/ 	.word	0x00000100
        /*0038*/ 	.word	0x00000001
        /*003c*/ 	.word	0x00000001


	//----- nvinfo : EIATTR_CBANK_PARAM_SIZE
	.align		4
.L_426:
        /*0040*/ 	.byte	0x03, 0x19
        /*0042*/ 	.short	0x0278


	//----- nvinfo : EIATTR_PARAM_CBANK
	.align		4
        /*0044*/ 	.byte	0x04, 0x0a
        /*0046*/ 	.short	(.L_428 - .L_427)
	.align		4
.L_427:
        /*0048*/ 	.word	index@(.nv.constant0._ZN7cutlass13device_kernelIN5flash19enable_sm80_to_sm89INS1_16FlashAttnBwdSm80INS1_25CollectiveMainloopBwdSm80ILi2ELi2EN4cute5tupleIJNS5_1CILi64EEENS7_ILi128EEES8_EEENS_6half_tEfNS_4arch4Sm80ELb0ELb0ELb1ELb1ELb1ELb0ELb0ELb0ELi2ELi2ELi4ELi2ELb1EEENS1_24CollectiveEpilogueBwdGQAISA_fSD_Li256ELb1ELb1EEENS1_19SingleTileSchedulerILb1ELb0ELb0ELi128EEEEEEEEEvNT_6ParamsE)
        /*004c*/ 	.short	0x0380
        /*004e*/ 	.short	0x0278


	//----- nvinfo : EIATTR_SW_WAR
	.align		4
.L_428:
        /*0050*/ 	.byte	0x04, 0x36
        /*0052*/ 	.short	(.L_430 - .L_429)
.L_429:
        /*0054*/ 	.word	0x00000008
.L_430:


//--------------------- .nv.info._ZN7cutlass13device_kernelIN5flash19enable_sm80_to_sm89INS1_16FlashAttnBwdSm80INS1_25CollectiveMainloopBwdSm80ILi2ELi2EN4cute5tupleIJNS5_1CILi64EEENS7_ILi128EEES8_EEENS_6half_tEfNS_4arch4Sm80ELb0ELb1ELb1ELb0ELb0ELb0ELb0ELb0ELi2ELi2ELi4ELi2ELb1EEENS1_21CollectiveEpilogueBwdISA_SB_SD_Li256ELb0ELb0ELi2EEENS1_19SingleTileSchedulerILb0ELb0ELb0ELi128EEEEEEEEEvNT_6ParamsE --------------------------
	.section	.nv.info._ZN7cutlass13device_kernelIN5flash19enable_sm80_to_sm89INS1_16FlashAttnBwdSm80INS1_25CollectiveMainloopBwdSm80ILi2ELi2EN4cute5tupleIJNS5_1CILi64EEENS7_ILi128EEES8_EEENS_6half_tEfNS_4arch4Sm80ELb0ELb1ELb1ELb0ELb0ELb0ELb0ELb0ELi2ELi2ELi4ELi2ELb1EEENS1_21CollectiveEpilogueBwdISA_SB_SD_Li256ELb0ELb0ELi2EEENS1_19SingleTileSchedulerILb0ELb0ELb0ELi128EEEEEEEEEvNT_6ParamsE,"",@"SHT_CUDA_INFO"
	.sectionflags	@""
	.align	4


	//----- nvinfo : EIATTR_CUDA_API_VERSION
	.align		4
        /*0000*/ 	.byte	0x04, 0x37
        /*0002*/ 	.short	(.L_432 - .L_431)
.L_431:
        /*0004*/ 	.word	0x00000082


	//----- nvinfo : EIATTR_KPARAM_INFO
	.align		4
.L_432:
        /*0008*/ 	.byte	0x04, 0x17
        /*000a*/ 	.short	(.L_434 - .L_433)
.L_433:
        /*000c*/ 	.word	0x00000000
        /*0010*/ 	.short	0x0000
        /*0012*/ 	.short	0x0000
        /*0014*/ 	.byte	0x00, 0xf0, 0xc1, 0x09


	//----- nvinfo : EIATTR_SPARSE_MMA_MASK
	.align		4
.L_434:
        /*0018*/ 	.byte	0x03, 0x50
        /*001a*/ 	.short	0x0000


	//----- nvinfo : EIATTR_MAXREG_COUNT
	.align		4
        /*001c*/ 	.byte	0x03, 0x1b
        /*001e*/ 	.short	0x00ff


	//----- nvinfo : EIATTR_MERCURY_ISA_VERSION
	.align		4
        /*0020*/ 	.byte	0x03, 0x5f
        /*0022*/ 	.short	0x0101


	//----- nvinfo : EIATTR_VRC_CTA_INIT_COUNT
	.align		4
        /*0024*/ 	.byte	0x02, 0x4a
	.zero		1
	.zero		1


	//----- nvinfo : EIATTR_EXIT_INSTR_OFFSETS
	.align		4
        /*0028*/ 	.byte	0x04, 0x1c
        /*002a*/ 	.short	(.L_436 - .L_435)


	//   ....[0]....
.L_435:
        /*002c*/ 	.word	0x00000010


	//----- nvinfo : EIATTR_MAX_THREADS
	.align		4
.L_436:
        /*0030*/ 	.byte	0x04, 0x05
        /*0032*/ 	.short	(.L_438 - .L_437)
.L_437:
        /*0034*/ 	.word	0x00000100
        /*0038*/ 	.word	0x00000001
        /*003c*/ 	.word	0x00000001


	//----- nvinfo : EIATTR_CBANK_PARAM_SIZE
	.align		4
.L_438:
        /*0040*/ 	.byte	0x03, 0x19
        /*0042*/ 	.short	0x0270


	//----- nvinfo : EIATTR_PARAM_CBANK
	.align		4
        /*0044*/ 	.byte	0x04, 0x0a
        /*0046*/ 	.short	(.L_440 - .L_439)
	.align		4
.L_439:
        /*0048*/ 	.word	index@(.nv.constant0._ZN7cutlass13device_kernelIN5flash19enable_sm80_to_sm89INS1_16FlashAttnBwdSm80INS1_25CollectiveMainloopBwdSm80ILi2ELi2EN4cute5tupleIJNS5_1CILi64EEENS7_ILi128EEES8_EEENS_6half_tEfNS_4arch4Sm80ELb0ELb1ELb1ELb0ELb0ELb0ELb0ELb0ELi2ELi2ELi4ELi2ELb1EEENS1_21CollectiveEpilogueBwdISA_SB_SD_Li256ELb0ELb0ELi2EEENS1_19SingleTileSchedulerILb0ELb0ELb0ELi128EEEEEEEEEvNT_6ParamsE)
        /*004c*/ 	.short	0x0380
        /*004e*/ 	.short	0x0270


	//----- nvinfo : EIATTR_SW_WAR
	.align		4
.L_440:
        /*0050*/ 	.byte	0x04, 0x36
        /*0052*/ 	.short	(.L_442 - .L_441)
.L_441:
        /*0054*/ 	.word	0x00000008
.L_442:


//--------------------- .nv.info._ZN7cutlass13device_kernelIN5flash19enable_sm80_to_sm89INS1_16FlashAttnBwdSm80INS1_25CollectiveMainloopBwdSm80ILi2ELi2EN4cute5tupleIJNS5_1CILi64EEENS7_ILi128EEES8_EEENS_6half_tEfNS_4arch4Sm80ELb0ELb1ELb1ELb0ELb1ELb0ELb0ELb0ELi2ELi2ELi4ELi2ELb1EEENS1_21CollectiveEpilogueBwdISA_SB_SD_Li256ELb0ELb0ELi2EEENS1_19SingleTileSchedulerILb0ELb0ELb0ELi128EEEEEEEEEvNT_6ParamsE --------------------------
	.section	.nv.info._ZN7cutlass13device_kernelIN5flash19enable_sm80_to_sm89INS1_16FlashAttnBwdSm80INS1_25CollectiveMainloopBwdSm80ILi2ELi2EN4cute5tupleIJNS5_1CILi64EEENS7_ILi128EEES8_EEENS_6half_tEfNS_4arch4Sm80ELb0ELb1ELb1ELb0ELb1ELb0ELb0ELb0ELi2ELi2ELi4ELi2ELb1EEENS1_21CollectiveEpilogueBwdISA_SB_SD_Li256ELb0ELb0ELi2EEENS1_19SingleTileSchedulerILb0ELb0ELb0ELi128EEEEEEEEEvNT_6ParamsE,"",@"SHT_CUDA_INFO"
	.sectionflags	@""
	.align	4


	//----- nvinfo : EIATTR_CUDA_API_VERSION
	.align		4
        /*0000*/ 	.byte	0x04, 0x37
        /*0002*/ 	.short	(.L_444 - .L_443)
.L_443:
        /*0004*/ 	.word	0x00000082


	//----- nvinfo : EIATTR_KPARAM_INFO
	.align		4
.L_444:
        /*0008*/ 	.byte	0x04, 0x17
        /*000a*/ 	.short	(.L_446 - .L_445)
.L_445:
        /*000c*/ 	.word	0x00000000
        /*0010*/ 	.short	0x0000
        /*0012*/ 	.short	0x0000
        /*0014*/ 	.byte	0x00, 0xf0, 0xc1, 0x09


	//----- nvinfo : EIATTR_SPARSE_MMA_MASK
	.align		4
.L_446:
        /*0018*/ 	.byte	0x03, 0x50
        /*001a*/ 	.short	0x0000


	//----- nvinfo : EIATTR_MAXREG_COUNT
	.align		4
        /*001c*/ 	.byte	0x03, 0x1b
        /*001e*/ 	.short	0x00ff


	//----- nvinfo : EIATTR_MERCURY_ISA_VERSION
	.align		4
        /*0020*/ 	.byte	0x03, 0x5f
        /*0022*/ 	.short	0x0101


	//----- nvinfo : EIATTR_VRC_CTA_INIT_COUNT
	.align		4
        /*0024*/ 	.byte	0x02, 0x4a
	.zero		1
	.zero		1


	//----- nvinfo : EIATTR_EXIT_INSTR_OFFSETS
	.align		4
        /*0028*/ 	.byte	0x04, 0x1c
        /*002a*/ 	.short	(.L_448 - .L_447)


	//   ....[0]....
.L_447:
        /*002c*/ 	.word	0x00000010


	//----- nvinfo : EIATTR_MAX_THREADS
	.align		4
.L_448:
        /*0030*/ 	.byte	0x04, 0x05
        /*0032*/ 	.short	(.L_450 - .L_449)
.L_449:
        /*0034*/ 	.word	0x00000100
        /*0038*/ 	.word	0x00000001
        /*003c*/ 	.word	0x00000001


	//----- nvinfo : EIATTR_CBANK_PARAM_SIZE
	.align		4
.L_450:
        /*0040*/ 	.byte	0x03, 0x19
        /*0042*/ 	.short	0x0270


	//----- nvinfo : EIATTR_PARAM_CBANK
	.align		4
        /*0044*/ 	.byte	0x04, 0x0a
        /*0046*/ 	.short	(.L_452 - .L_451)
	.align		4
.L_451:
        /*0048*/ 	.word	index@(.nv.constant0._ZN7cutlass13device_kernelIN5flash19enable_sm80_to_sm89INS1_16FlashAttnBwdSm80INS1_25CollectiveMainloopBwdSm80ILi2ELi2EN4cute5tupleIJNS5_1CILi64EEENS7_ILi128EEES8_EEENS_6half_tEfNS_4arch4Sm80ELb0ELb1ELb1ELb0ELb1ELb0ELb0ELb0ELi2ELi2ELi4ELi2ELb1EEENS1_21CollectiveEpilogueBwdISA_SB_SD_Li256ELb0ELb0ELi2EEENS1_19SingleTileSchedulerILb0ELb0ELb0ELi128EEEEEEEEEvNT_6ParamsE)
        /*004c*/ 	.short	0x0380
        /*004e*/ 	.short	0x0270


	//----- nvinfo : EIATTR_SW_WAR
	.align		4
.L_452:
        /*0050*/ 	.byte	0x04, 0x36
        /*0052*/ 	.short	(.L_454 - .L_453)
.L_453:
        /*0054*/ 	.word	0x00000008
.L_454:


//--------------------- .nv.info._ZN7cutlass13device_kernelIN5flash19enable_sm80_to_sm89INS1_16FlashAttnBwdSm80INS1_25CollectiveMainloopBwdSm80ILi2ELi2EN4cute5tupleIJNS5_1CILi64EEENS7_ILi128EEES8_EEENS_6half_tEfNS_4arch4Sm80ELb0ELb1ELb1ELb0ELb0ELb0ELb0ELb0ELi2ELi2ELi4ELi2ELb1EEENS1_24CollectiveEpilogueBwdGQAISA_fSD_Li256ELb0ELb0EEENS1_19SingleTileSchedulerILb0ELb0ELb0ELi128EEEEEEEEEvNT_6ParamsE --------------------------
	.section	.nv.info._ZN7cutlass13device_kernelIN5flash19enable_sm80_to_sm89INS1_16FlashAttnBwdSm80INS1_25CollectiveMainloopBwdSm80ILi2ELi2EN4cute5tupleIJNS5_1CILi64EEENS7_ILi128EEES8_EEENS_6half_tEfNS_4arch4Sm80ELb0ELb1ELb1ELb0ELb0ELb0ELb0ELb0ELi2ELi2ELi4ELi2ELb1EEENS1_24CollectiveEpilogueBwdGQAISA_fSD_Li256ELb0ELb0EEENS1_19SingleTileSchedulerILb0ELb0ELb0ELi128EEEEEEEEEvNT_6ParamsE,"",@"SHT_CUDA_INFO"
	.sectionflags	@""
	.align	4


	//----- nvinfo : EIATTR_CUDA_API_VERSION
	.align		4
        /*0000*/ 	.byte	0x04, 0x37
        /*0002*/ 	.short	(.L_456 - .L_455)
.L_455:
        /*0004*/ 	.word	0x00000082


	//----- nvinfo : EIATTR_KPARAM_INFO
	.align		4
.L_456:
        /*0008*/ 	.byte	0x04, 0x17
        /*000a*/ 	.short	(.L_458 - .L_457)
.L_457:
        /*000c*/ 	.word	0x00000000
        /*0010*/ 	.short	0x0000
        /*0012*/ 	.short	0x0000
        /*0014*/ 	.byte	0x00, 0xf0, 0xe1, 0x09


	//----- nvinfo : EIATTR_SPARSE_MMA_MASK
	.align		4
.L_458:
        /*0018*/ 	.byte	0x03, 0x50
        /*001a*/ 	.short	0x0000


	//----- nvinfo : EIATTR_MAXREG_COUNT
	.align		4
        /*001c*/ 	.byte	0x03, 0x1b
        /*001e*/ 	.short	0x00ff


	//----- nvinfo : EIATTR_MERCURY_ISA_VERSION
	.align		4
        /*0020*/ 	.byte	0x03, 0x5f
        /*0022*/ 	.short	0x0101


	//----- nvinfo : EIATTR_VRC_CTA_INIT_COUNT
	.align		4
        /*0024*/ 	.byte	0x02, 0x4a
	.zero		1
	.zero		1


	//----- nvinfo : EIATTR_EXIT_INSTR_OFFSETS
	.align		4
        /*0028*/ 	.byte	0x04, 0x1c
        /*002a*/ 	.short	(.L_460 - .L_459)


	//   ....[0]....
.L_459:
        /*002c*/ 	.word	0x00000010


	//----- nvinfo : EIATTR_MAX_THREADS
	.align		4
.L_460:
        /*0030*/ 	.byte	0x04, 0x05
        /*0032*/ 	.short	(.L_462 - .L_461)
.L_461:
        /*0034*/ 	.word	0x00000100
        /*0038*/ 	.word	0x00000001
        /*003c*/ 	.word	0x00000001


	//----- nvinfo : EIATTR_CBANK_PARAM_SIZE
	.align		4
.L_462:
        /*0040*/ 	.byte	0x03, 0x19
        /*0042*/ 	.short	0x0278


	//----- nvinfo : EIATTR_PARAM_CBANK
	.align		4
        /*0044*/ 	.byte	0x04, 0x0a
        /*0046*/ 	.short	(.L_464 - .L_463)
	.align		4
.L_463:
        /*0048*/ 	.word	index@(.nv.constant0._ZN7cutlass13device_kernelIN5flash19enable_sm80_to_sm89INS1_16FlashAttnBwdSm80INS1_25CollectiveMainloopBwdSm80ILi2ELi2EN4cute5tupleIJNS5_1CILi64EEENS7_ILi128EEES8_EEENS_6half_tEfNS_4arch4Sm80ELb0ELb1ELb1ELb0ELb0ELb0ELb0ELb0ELi2ELi2ELi4ELi2ELb1EEENS1_24CollectiveEpilogueBwdGQAISA_fSD_Li256ELb0ELb0EEENS1_19SingleTileSchedulerILb0ELb0ELb0ELi128EEEEEEEEEvNT_6ParamsE)
        /*004c*/ 	.short	0x0380
        /*004e*/ 	.short	0x0278


	//----- nvinfo : EIATTR_SW_WAR
	.align		4
.L_464:
        /*0050*/ 	.byte	0x04, 0x36
        /*0052*/ 	.short	(.L_466 - .L_465)
.L_465:
        /*0054*/ 	.word	0x00000008
.L_466:


//--------------------- .nv.info._ZN7cutlass13device_kernelIN5flash19enable_sm80_to_sm89INS1_16FlashAttnBwdSm80INS1_25CollectiveMainloopBwdSm80ILi2ELi2EN4cute5tupleIJNS5_1CILi64EEENS7_ILi128EEES8_EEENS_6half_tEfNS_4arch4Sm80ELb0ELb1ELb1ELb0ELb1ELb0ELb0ELb0ELi2ELi2ELi4ELi2ELb1EEENS1_24CollectiveEpilogueBwdGQAISA_fSD_Li256ELb0ELb1EEENS1_19SingleTileSchedulerILb0ELb0ELb0ELi128EEEEEEEEEvNT_6ParamsE --------------------------
	.section	.nv.info._ZN7cutlass13device_kernelIN5flash19enable_sm80_to_sm89INS1_16FlashAttnBwdSm80INS1_25CollectiveMainloopBwdSm80ILi2ELi2EN4cute5tupleIJNS5_1CILi64EEENS7_ILi128EEES8_EEENS_6half_tEfNS_4arch4Sm80ELb0ELb1ELb1ELb0ELb1ELb0ELb0ELb0ELi2ELi2ELi4ELi2ELb1EEENS1_24CollectiveEpilogueBwdGQAISA_fSD_Li256ELb0ELb1EEENS1_19SingleTileSchedulerILb0ELb0ELb0ELi128EEEEEEEEEvNT_6ParamsE,"",@"SHT_CUDA_INFO"
	.sectionflags	@""
	.align	4


	//----- nvinfo : EIATTR_CUDA_API_VERSION
	.align		4
        /*0000*/ 	.byte	0x04, 0x37
        /*0002*/ 	.short	(.L_468 - .L_467)
.L_467:
        /*0004*/ 	.word	0x00000082


	//----- nvinfo : EIATTR_KPARAM_INFO
	.align		4
.L_468:
        /*0008*/ 	.byte	0x04, 0x17
        /*000a*/ 	.short	(.L_470 - .L_469)
.L_469:
        /*000c*/ 	.word	0x00000000
        /*0010*/ 	.short	0x0000
        /*0012*/ 	.short	0x0000
        /*0014*/ 	.byte	0x00, 0xf0, 0xe1, 0x09


	//----- nvinfo : EIATTR_SPARSE_MMA_MASK
	.align		4
.L_470:
        /*0018*/ 	.byte	0x03, 0x50
        /*001a*/ 	.short	0x0000


	//----- nvinfo : EIATTR_MAXREG_COUNT
	.align		4
        /*001c*/ 	.byte	0x03, 0x1b
        /*001e*/ 	.short	0x00ff


	//----- nvinfo : EIATTR_MERCURY_ISA_VERSION
	.align		4
        /*0020*/ 	.byte	0x03, 0x5f
        /*0022*/ 	.short	0x0101


	//----- nvinfo : EIATTR_VRC_CTA_INIT_COUNT
	.align		4
        /*0024*/ 	.byte	0x02, 0x4a
	.zero		1
	.zero		1


	//----- nvinfo : EIATTR_EXIT_INSTR_OFFSETS
	.align		4
        /*0028*/ 	.byte	0x04, 0x1c
        /*002a*/ 	.short	(.L_472 - .L_471)


	//   ....[0]....
.L_471:
        /*002c*/ 	.word	0x00000010


	//----- nvinfo : EIATTR_MAX_THREADS
	.align		4
.L_472:
        /*0030*/ 	.byte	0x04, 0x05
        /*0032*/ 	.short	(.L_474 - .L_473)
.L_473:
        /*0034*/ 	.word	0x00000100
        /*0038*/ 	.word	0x00000001
        /*003c*/ 	.word	0x00000001


	//----- nvinfo : EIATTR_CBANK_PARAM_SIZE
	.align		4
.L_474:
        /*0040*/ 	.byte	0x03, 0x19
        /*0042*/ 	.short	0x0278


	//----- nvinfo : EIATTR_PARAM_CBANK
	.align		4
        /*0044*/ 	.byte	0x04, 0x0a
        /*0046*/ 	.short	(.L_476 - .L_475)
	.align		4
.L_475:
        /*0048*/ 	.word	index@(.nv.constant0._ZN7cutlass13device_kernelIN5flash19enable_sm80_to_sm89INS1_16FlashAttnBwdSm80INS1_25CollectiveMainloopBwdSm80ILi2ELi2EN4cute5tupleIJNS5_1CILi64EEENS7_ILi128EEES8_EEENS_6half_tEfNS_4arch4Sm80ELb0ELb1ELb1ELb0ELb1ELb0ELb0ELb0ELi2ELi2ELi4ELi2ELb1EEENS1_24CollectiveEpilogueBwdGQAISA_fSD_Li256ELb0ELb1EEENS1_19SingleTileSchedulerILb0ELb0ELb0ELi128EEEEEEEEEvNT_6ParamsE)
        /*004c*/ 	.short	0x0380
        /*004e*/ 	.short	0x0278


	//----- nvinfo : EIATTR_SW_WAR
	.align		4
.L_476:
        /*0050*/ 	.byte	0x04, 0x36
        /*0052*/ 	.short	(.L_478 - .L_477)
.L_477:
        /*0054*/ 	.word	0x00000008
.L_478:


//--------------------- .nv.info._ZN7cutlass13device_kernelIN5flash19enable_sm80_to_sm89INS1_16FlashAttnBwdSm80INS1_25CollectiveMainloopBwdSm80ILi2ELi2EN4cute5tupleIJNS5_1CILi64EEENS7_ILi128EEES8_EEENS_6half_tEfNS_4arch4Sm80ELb0ELb1ELb1ELb1ELb0ELb0ELb0ELb0ELi2ELi2ELi4ELi2ELb1EEENS1_21CollectiveEpilogueBwdISA_SB_SD_Li256ELb1ELb0ELi2EEENS1_19SingleTileSchedulerILb1ELb0ELb0ELi128EEEEEEEEEvNT_6ParamsE --------------------------
	.section	.nv.info._ZN7cutlass13device_kernelIN5flash19enable_sm80_to_sm89INS1_16FlashAttnBwdSm80INS1_25CollectiveMainloopBwdSm80ILi2ELi2EN4cute5tupleIJNS5_1CILi64EEENS7_ILi128EEES8_EEENS_6half_tEfNS_4arch4Sm80ELb0ELb1ELb1ELb1ELb0ELb0ELb0ELb0ELi2ELi2ELi4ELi2ELb1EEENS1_21CollectiveEpilogueBwdISA_SB_SD_Li256ELb1ELb0ELi2EEENS1_19SingleTileSchedulerILb1ELb0ELb0ELi128EEEEEEEEEvNT_6ParamsE,"",@"SHT_CUDA_INFO"
	.sectionflags	@""
	.align	4


	//----- nvinfo : EIATTR_CUDA_API_VERSION
	.align		4
        /*0000*/ 	.byte	0x04, 0x37
        /*0002*/ 	.short	(.L_480 - .L_479)
.L_479:
        /*0004*/ 	.word	0x00000082


	//----- nvinfo : EIATTR_KPARAM_INFO
	.align		4
.L_480:
        /*0008*/ 	.byte	0x04, 0x17
        /*000a*/ 	.short	(.L_482 - .L_481)
.L_481:
        /*000c*/ 	.word	0x00000000
        /*0010*/ 	.short	0x0000
        /*0012*/ 	.short	0x0000
        /*0014*/ 	.byte	0x00, 0xf0, 0xc1, 0x09


	//----- nvinfo : EIATTR_SPARSE_MMA_MASK
	.align		4
.L_482:
        /*0018*/ 	.byte	0x03, 0x50
        /*001a*/ 	.short	0x0000


	//----- nvinfo : EIATTR_MAXREG_COUNT
	.align		4
        /*001c*/ 	.byte	0x03, 0x1b
        /*001e*/ 	.short	0x00ff


	//----- nvinfo : EIATTR_MERCURY_ISA_VERSION
	.align		4
        /*0020*/ 	.byte	0x03, 0x5f
        /*0022*/ 	.short	0x0101


	//----- nvinfo : EIATTR_VRC_CTA_INIT_COUNT
	.align		4
        /*0024*/ 	.byte	0x02, 0x4a
	.zero		1
	.zero		1


	//----- nvinfo : EIATTR_EXIT_INSTR_OFFSETS
	.align		4
        /*0028*/ 	.byte	0x04, 0x1c
        /*002a*/ 	.short	(.L_484 - .L_483)


	//   ....[0]....
.L_483:
        /*002c*/ 	.word	0x00000010


	//----- nvinfo : EIATTR_MAX_THREADS
	.align		4
.L_484:
        /*0030*/ 	.byte	0x04, 0x05
        /*0032*/ 	.short	(.L_486 - .L_485)
.L_485:
        /*0034*/ 	.word	0x00000100
        /*0038*/ 	.word	0x00000001
        /*003c*/ 	.word	0x00000001


	//----- nvinfo : EIATTR_CBANK_PARAM_SIZE
	.align		4
.L_486:
        /*0040*/ 	.byte	0x03, 0x19
        /*0042*/ 	.short	0x0270


	//----- nvinfo : EIATTR_PARAM_CBANK
	.align		4
        /*0044*/ 	.byte	0x04, 0x0a
        /*0046*/ 	.short	(.L_488 - .L_487)
	.align		4
.L_487:
        /*0048*/ 	.word	index@(.nv.constant0._ZN7cutlass13device_kernelIN5flash19enable_sm80_to_sm89INS1_16FlashAttnBwdSm80INS1_25CollectiveMainloopBwdSm80ILi2ELi2EN4cute5tupleIJNS5_1CILi64EEENS7_ILi128EEES8_EEENS_6half_tEfNS_4arch4Sm80ELb0ELb1ELb1ELb1ELb0ELb0ELb0ELb0ELi2ELi2ELi4ELi2ELb1EEENS1_21CollectiveEpilogueBwdISA_SB_SD_Li256ELb1ELb0ELi2EEENS1_19SingleTileSchedulerILb1ELb0ELb0ELi128EEEEEEEEEvNT_6ParamsE)
        /*004c*/ 	.short	0x0380
        /*004e*/ 	.short	0x0270


	//----- nvinfo : EIATTR_SW_WAR
	.align		4
.L_488:
        /*0050*/ 	.byte	0x04, 0x36
        /*0052*/ 	.short	(.L_490 - .L_489)
.L_489:
        /*0054*/ 	.word	0x00000008
.L_490:


//--------------------- .nv.info._ZN7cutlass13device_kernelIN5flash19enable_sm80_to_sm89INS1_16FlashAttnBwdSm80INS1_25CollectiveMainloopBwdSm80ILi2ELi2EN4cute5tupleIJNS5_1CILi64EEENS7_ILi128EEES8_EEENS_6half_tEfNS_4arch4Sm80ELb0ELb1ELb1ELb1ELb1ELb0ELb0ELb0ELi2ELi2ELi4ELi2ELb1EEENS1_21CollectiveEpilogueBwdISA_SB_SD_Li256ELb1ELb0ELi2EEENS1_19SingleTileSchedulerILb1ELb0ELb0ELi128EEEEEEEEEvNT_6ParamsE --------------------------
	.section	.nv.info._ZN7cutlass13device_kernelIN5flash19enable_sm80_to_sm89INS1_16FlashAttnBwdSm80INS1_25CollectiveMainloopBwdSm80ILi2ELi2EN4cute5tupleIJNS5_1CILi64EEENS7_ILi128EEES8_EEENS_6half_tEfNS_4arch4Sm80ELb0ELb1ELb1ELb1ELb1ELb0ELb0ELb0ELi2ELi2ELi4ELi2ELb1EEENS1_21CollectiveEpilogueBwdISA_SB_SD_Li256ELb1ELb0ELi2EEENS1_19SingleTileSchedulerILb1ELb0ELb0ELi128EEEEEEEEEvNT_6ParamsE,"",@"SHT_CUDA_INFO"
	.sectionflags	@""
	.align	4


	//----- nvinfo : EIATTR_CUDA_API_VERSION
	.align		4
        /*0000*/ 	.byte	0x04, 0x37
        /*0002*/ 	.short	(.L_492 - .L_491)
.L_491:
        /*0004*/ 	.word	0x00000082


	//----- nvinfo : EIATTR_KPARAM_INFO
	.align		4
.L_492:
        /*0008*/ 	.byte	0x04, 0x17
        /*000a*/ 	.short	(.L_494 - .L_493)
.L_493:
        /*000c*/ 	.word	0x00000000
        /*0010*/ 	.short	0x0000
        /*0012*/ 	.short	0x0000
        /*0014*/ 	.byte	0x00, 0xf0, 0xc1, 0x09


	//----- nvinfo : EIATTR_SPARSE_MMA_MASK
	.align		4
.L_494:
        /*0018*/ 	.byte	0x03, 0x50
        /*001a*/ 	.short	0x0000


	//----- nvinfo : EIATTR_MAXREG_COUNT
	.align		4
        /*001c*/ 	.byte	0x03, 0x1b
        /*001e*/ 	.short	0x00ff


	//----- nvinfo : EIATTR_MERCURY_ISA_VERSION
	.align		4
        /*0020*/ 	.byte	0x03, 0x5f
        /*0022*/ 	.short	0x0101


	//----- nvinfo : EIATTR_VRC_CTA_INIT_COUNT
	.align		4
        /*0024*/ 	.byte	0x02, 0x4a
	.zero		1
	.zero		1


	//----- nvinfo : EIATTR_EXIT_INSTR_OFFSETS
	.align		4
        /*0028*/ 	.byte	0x04, 0x1c
        /*002a*/ 	.short	(.L_496 - .L_495)


	//   ....[0]....
.L_495:
        /*002c*/ 	.word	0x00000010


	//----- nvinfo : EIATTR_MAX_THREADS
	.align		4
.L_496:
        /*0030*/ 	.byte	0x04, 0x05
        /*0032*/ 	.short	(.L_498 - .L_497)
.L_497:
        /*0034*/ 	.word	0x00000100
        /*0038*/ 	.word	0x00000001
        /*003c*/ 	.word	0x00000001


	//----- nvinfo : EIATTR_CBANK_PARAM_SIZE
	.align		4
.L_498:
        /*0040*/ 	.byte	0x03, 0x19
        /*0042*/ 	.short	0x0270


	//----- nvinfo : EIATTR_PARAM_CBANK
	.align		4
        /*0044*/ 	.byte	0x04, 0x0a
        /*0046*/ 	.short	(.L_500 - .L_499)
	.align		4
.L_499:
        /*0048*/ 	.word	index@(.nv.constant0._ZN7cutlass13device_kernelIN5flash19enable_sm80_to_sm89INS1_16FlashAttnBwdSm80INS1_25CollectiveMainloopBwdSm80ILi2ELi2EN4cute5tupleIJNS5_1CILi64EEENS7_ILi128EEES8_EEENS_6half_tEfNS_4arch4Sm80ELb0ELb1ELb1ELb1ELb1ELb0ELb0ELb0ELi2ELi2ELi4ELi2ELb1EEENS1_21CollectiveEpilogueBwdISA_SB_SD_Li256ELb1ELb0ELi2EEENS1_19SingleTileSchedulerILb1ELb0ELb0ELi128EEEEEEEEEvNT_6ParamsE)
        /*004c*/ 	.short	0x0380
        /*004e*/ 	.short	0x0270


	//----- nvinfo : EIATTR_SW_WAR
	.align		4
.L_500:
        /*0050*/ 	.byte	0x04, 0x36
        /*0052*/ 	.short	(.L_502 - .L_501)
.L_501:
        /*0054*/ 	.word	0x00000008
.L_502:


//--------------------- .nv.info._ZN7cutlass13device_kernelIN5flash19enable_sm80_to_sm89INS1_16FlashAttnBwdSm80INS1_25CollectiveMainloopBwdSm80ILi2ELi2EN4cute5tupleIJNS5_1CILi64EEENS7_ILi128EEES8_EEENS_6half_tEfNS_4arch4Sm80ELb0ELb1ELb1ELb1ELb0ELb0ELb0ELb0ELi2ELi2ELi4ELi2ELb1EEENS1_24CollectiveEpilogueBwdGQAISA_fSD_Li256ELb1ELb0EEENS1_19SingleTileSchedulerILb1ELb0ELb0ELi128EEEEEEEEEvNT_6ParamsE --------------------------
	.section	.nv.info._ZN7cutlass13device_kernelIN5flash19enable_sm80_to_sm89INS1_16FlashAttnBwdSm80INS1_25CollectiveMainloopBwdSm80ILi2ELi2EN4cute5tupleIJNS5_1CILi64EEENS7_ILi128EEES8_EEENS_6half_tEfNS_4arch4Sm80ELb0ELb1ELb1ELb1ELb0ELb0ELb0ELb0ELi2ELi2ELi4ELi2ELb1EEENS1_24CollectiveEpilogueBwdGQAISA_fSD_Li256ELb1ELb0EEENS1_19SingleTileSchedulerILb1ELb0ELb0ELi128EEEEEEEEEvNT_6ParamsE,"",@"SHT_CUDA_INFO"
	.sectionflags	@""
	.align	4


	//----- nvinfo : EIATTR_CUDA_API_VERSION
	.align		4
        /*0000*/ 	.byte	0x04, 0x37
        /*0002*/ 	.short	(.L_504 - .L_503)
.L_503:
        /*0004*/ 	.word	0x00000082


	//----- nvinfo : EIATTR_KPARAM_INFO
	.align		4
.L_504:
        /*0008*/ 	.byte	0x04, 0x17
        /*000a*/ 	.short	(.L_506 - .L_505)
.L_505:
        /*000c*/ 	.word	0x00000000
        /*0010*/ 	.short	0x0000
        /*0012*/ 	.short	0x0000
        /*0014*/ 	.byte	0x00, 0xf0, 0xe1, 0x09


	//----- nvinfo : EIATTR_SPARSE_MMA_MASK
	.align		4
.L_506:
        /*0018*/ 	.byte	0x03, 0x50
        /*001a*/ 	.short	0x0000


	//----- nvinfo : EIATTR_MAXREG_COUNT
	.align		4
        /*001c*/ 	.byte	0x03, 0x1b
        /*001e*/ 	.short	0x00ff


	//----- nvinfo : EIATTR_MERCURY_ISA_VERSION
	.align		4
        /*0020*/ 	.byte	0x03, 0x5f
        /*0022*/ 	.short	0x0101


	//----- nvinfo : EIATTR_VRC_CTA_INIT_COUNT
	.align		4
        /*0024*/ 	.byte	0x02, 0x4a
	.zero		1
	.zero		1


	//----- nvinfo : EIATTR_EXIT_INSTR_OFFSETS
	.align		4
        /*0028*/ 	.byte	0x04, 0x1c
        /*002a*/ 	.short	(.L_508 - .L_507)


	//   ....[0]....
.L_507:
        /*002c*/ 	.word	0x00000010


	//----- nvinfo : EIATTR_MAX_THREADS
	.align		4
.L_508:
        /*0030*/ 	.byte	0x04, 0x05
        /*0032*/ 	.short	(.L_510 - .L_509)
.L_509:
        /*0034*/ 	.word	0x00000100
        /*0038*/ 	.word	0x00000001
        /*003c*/ 	.word	0x00000001


	//----- nvinfo : EIATTR_CBANK_PARAM_SIZE
	.align		4
.L_510:
        /*0040*/ 	.byte	0x03, 0x19
        /*0042*/ 	.short	0x0278


	//----- nvinfo : EIATTR_PARAM_CBANK
	.align		4
        /*0044*/ 	.byte	0x04, 0x0a
        /*0046*/ 	.short	(.L_512 - .L_511)
	.align		4
.L_511:
        /*0048*/ 	.word	index@(.nv.constant0._ZN7cutlass13device_kernelIN5flash19enable_sm80_to_sm89INS1_16FlashAttnBwdSm80INS1_25CollectiveMainloopBwdSm80ILi2ELi2EN4cute5tupleIJNS5_1CILi64EEENS7_ILi128EEES8_EEENS_6half_tEfNS_4arch4Sm80ELb0ELb1ELb1ELb1ELb0ELb0ELb0ELb0ELi2ELi2ELi4ELi2ELb1EEENS1_24CollectiveEpilogueBwdGQAISA_fSD_Li256ELb1ELb0EEENS1_19SingleTileSchedulerILb1ELb0ELb0ELi128EEEEEEEEEvNT_6ParamsE)
        /*004c*/ 	.short	0x0380
        /*004e*/ 	.short	0x0278


	//----- nvinfo : EIATTR_SW_WAR
	.align		4
.L_512:
        /*0050*/ 	.byte	0x04, 0x36
        /*0052*/ 	.short	(.L_514 - .L_513)
.L_513:
        /*0054*/ 	.word	0x00000008
.L_514:


//--------------------- .nv.info._ZN7cutlass13device_kernelIN5flash19enable_sm80_to_sm89INS1_16FlashAttnBwdSm80INS1_25CollectiveMainloopBwdSm80ILi2ELi2EN4cute5tupleIJNS5_1CILi64EEENS7_ILi128EEES8_EEENS_6half_tEfNS_4arch4Sm80ELb0ELb1ELb1ELb1ELb1ELb0ELb0ELb0ELi2ELi2ELi4ELi2ELb1EEENS1_24CollectiveEpilogueBwdGQAISA_fSD_Li256ELb1ELb1EEENS1_19SingleTileSchedulerILb1ELb0ELb0ELi128EEEEEEEEEvNT_6ParamsE --------------------------
	.section	.nv.info._ZN7cutlass13device_kernelIN5flash19enable_sm80_to_sm89INS1_16FlashAttnBwdSm80INS1_25CollectiveMainloopBwdSm80ILi2ELi2EN4cute5tupleIJNS5_1CILi64EEENS7_ILi128EEES8_EEENS_6half_tEfNS_4arch4Sm80ELb0ELb1ELb1ELb1ELb1ELb0ELb0ELb0ELi2ELi2ELi4ELi2ELb1EEENS1_24CollectiveEpilogueBwdGQAISA_fSD_Li256ELb1ELb1EEENS1_19SingleTileSchedulerILb1ELb0ELb0ELi128EEEEEEEEEvNT_6ParamsE,"",@"SHT_CUDA_INFO"
	.sectionflags	@""
	.align	4


	//----- nvinfo : EIATTR_CUDA_API_VERSION
	.align		4
        /*0000*/ 	.byte	0x04, 0x37
        /*0002*/ 	.short	(.L_516 - .L_515)
.L_515:
        /*0004*/ 	.word	0x00000082


	//----- nvinfo : EIATTR_KPARAM_INFO
	.align		4
.L_516:
        /*0008*/ 	.byte	0x04, 0x17
        /*000a*/ 	.short	(.L_518 - .L_517)
.L_517:
        /*000c*/ 	.word	0x00000000
        /*0010*/ 	.short	0x0000
        /*0012*/ 	.short	0x0000
        /*0014*/ 	.byte	0x00, 0xf0, 0xe1, 0x09


	//----- nvinfo : EIATTR_SPARSE_MMA_MASK
	.align		4
.L_518:
        /*0018*/ 	.byte	0x03, 0x50
        /*001a*/ 	.short	0x0000


	//----- nvinfo : EIATTR_MAXREG_COUNT
	.align		4
        /*001c*/ 	.byte	0x03, 0x1b
        /*001e*/ 	.short	0x00ff


	//----- nvinfo : EIATTR_MERCURY_ISA_VERSION
	.align		4
        /*0020*/ 	.byte	0x03, 0x5f
        /*0022*/ 	.short	0x0101


	//----- nvinfo : EIATTR_VRC_CTA_INIT_COUNT
	.align		4
        /*0024*/ 	.byte	0x02, 0x4a
	.zero		1
	.zero		1


	//----- nvinfo : EIATTR_EXIT_INSTR_OFFSETS
	.align		4
        /*0028*/ 	.byte	0x04, 0x1c
        /*002a*/ 	.short	(.L_520 - .L_519)


	//   ....[0]....
.L_519:
        /*002c*/ 	.word	0x00000010


	//----- nvinfo : EIATTR_MAX_THREADS
	.align		4
.L_520:
        /*0030*/ 	.byte	0x04, 0x05
        /*0032*/ 	.short	(.L_522 - .L_521)
.L_521:
        /*0034*/ 	.word	0x00000100
        /*0038*/ 	.word	0x00000001
        /*003c*/ 	.word	0x00000001


	//----- nvinfo : EIATTR_CBANK_PARAM_SIZE
	.align		4
.L_522:
        /*0040*/ 	.byte	0x03, 0x19
        /*0042*/ 	.short	0x0278


	//----- nvinfo : EIATTR_PARAM_CBANK
	.align		4
        /*0044*/ 	.byte	0x04, 0x0a
        /*0046*/ 	.short	(.L_524 - .L_523)
	.align		4
.L_523:
        /*0048*/ 	.word	index@(.nv.constant0._ZN7cutlass13device_kernelIN5flash19enable_sm80_to_sm89INS1_16FlashAttnBwdSm80INS1_25CollectiveMainloopBwdSm80ILi2ELi2EN4cute5tupleIJNS5_1CILi64EEENS7_ILi128EEES8_EEENS_6half_tEfNS_4arch4Sm80ELb0ELb1ELb1ELb1ELb1ELb0ELb0ELb0ELi2ELi2ELi4ELi2ELb1EEENS1_24CollectiveEpilogueBwdGQAISA_fSD_Li256ELb1ELb1EEENS1_19SingleTileSchedulerILb1ELb0ELb0ELi128EEEEEEEEEvNT_6ParamsE)
        /*004c*/ 	.short	0x0380
        /*004e*/ 	.short	0x0278


	//----- nvinfo : EIATTR_SW_WAR
	.align		4
.L_524:
        /*0050*/ 	.byte	0x04, 0x36
        /*0052*/ 	.short	(.L_526 - .L_525)
.L_525:
        /*0054*/ 	.word	0x00000008
.L_526:


//--------------------- .nv.info._ZN7cutlass13device_kernelIN5flash19enable_sm80_to_sm89INS1_16FlashAttnBwdSm80INS1_25CollectiveMainloopBwdSm80ILi2ELi2EN4cute5tupleIJNS5_1CILi64EEENS7_ILi128EEES8_EEENS_6half_tEfNS_4arch4Sm80ELb1ELb0ELb1ELb0ELb0ELb0ELb0ELb0ELi2ELi2ELi4ELi2ELb1EEENS1_21CollectiveEpilogueBwdISA_SB_SD_Li256ELb0ELb0ELi2EEENS1_25SingleTileBwdLPTSchedulerILb0ELi128ELb0EEEEEEEEEvNT_6ParamsE --------------------------
	.section	.nv.info._ZN7cutlass13device_kernelIN5flash19enable_sm80_to_sm89INS1_16FlashAttnBwdSm80INS1_25CollectiveMainloopBwdSm80ILi2ELi2EN4cute5tupleIJNS5_1CILi64EEENS7_ILi128EEES8_EEENS_6half_tEfNS_4arch4Sm80ELb1ELb0ELb1ELb0ELb0ELb0ELb0ELb0ELi2ELi2ELi4ELi2ELb1EEENS1_21CollectiveEpilogueBwdISA_SB_SD_Li256ELb0ELb0ELi2EEENS1_25SingleTileBwdLPTSchedulerILb0ELi128ELb0EEEEEEEEEvNT_6ParamsE,"",@"SHT_CUDA_INFO"
	.sectionflags	@""
	.align	4


	//----- nvinfo : EIATTR_CUDA_API_VERSION
	.align		4
        /*0000*/ 	.byte	0x04, 0x37
        /*0002*/ 	.short	(.L_528 - .L_527)
.L_527:
        /*0004*/ 	.word	0x00000082


	//----- nvinfo : EIATTR_KPARAM_INFO
	.align		4
.L_528:
        /*0008*/ 	.byte	0x04, 0x17
        /*000a*/ 	.short	(.L_530 - .L_529)
.L_529:
        /*000c*/ 	.word	0x00000000
        /*0010*/ 	.short	0x0000
        /*0012*/ 	.short	0x0000
        /*0014*/ 	.byte	0x00, 0xf0, 0x21, 0x0a


	//----- nvinfo : EIATTR_SPARSE_MMA_MASK
	.align		4
.L_530:
        /*0018*/ 	.byte	0x03, 0x50
        /*001a*/ 	.short	0x0000


	//----- nvinfo : EIATTR_MAXREG_COUNT
	.align		4
        /*001c*/ 	.byte	0x03, 0x1b
        /*001e*/ 	.short	0x00ff


	//----- nvinfo : EIATTR_MERCURY_ISA_VERSION
	.align		4
        /*0020*/ 	.byte	0x03, 0x5f
        /*0022*/ 	.short	0x0101


	//----- nvinfo : EIATTR_VRC_CTA_INIT_COUNT
	.align		4
        /*0024*/ 	.byte	0x02, 0x4a
	.zero		1
	.zero		1


	//----- nvinfo : EIATTR_EXIT_INSTR_OFFSETS
	.align		4
        /*0028*/ 	.byte	0x04, 0x1c
        /*002a*/ 	.short	(.L_532 - .L_531)


	//   ....[0]....
.L_531:
        /*002c*/ 	.word	0x00000010


	//----- nvinfo : EIATTR_MAX_THREADS
	.align		4
.L_532:
        /*0030*/ 	.byte	0x04, 0x05
        /*0032*/ 	.short	(.L_534 - .L_533)
.L_533:
        /*0034*/ 	.word	0x00000100
        /*0038*/ 	.word	0x00000001
        /*003c*/ 	.word	0x00000001


	//----- nvinfo : EIATTR_CBANK_PARAM_SIZE
	.align		4
.L_534:
        /*0040*/ 	.byte	0x03, 0x19
        /*0042*/ 	.short	0x0288


	//----- nvinfo : EIATTR_PARAM_CBANK
	.align		4
        /*0044*/ 	.byte	0x04, 0x0a
        /*0046*/ 	.short	(.L_536 - .L_535)
	.align		4
.L_535:
        /*0048*/ 	.word	index@(.nv.constant0._ZN7cutlass13device_kernelIN5flash19enable_sm80_to_sm89INS1_16FlashAttnBwdSm80INS1_25CollectiveMainloopBwdSm80ILi2ELi2EN4cute5tupleIJNS5_1CILi64EEENS7_ILi128EEES8_EEENS_6half_tEfNS_4arch4Sm80ELb1ELb0ELb1ELb0ELb0ELb0ELb0ELb0ELi2ELi2ELi4ELi2ELb1EEENS1_21CollectiveEpilogueBwdISA_SB_SD_Li256ELb0ELb0ELi2EEENS1_25SingleTileBwdLPTSchedulerILb0ELi128ELb0EEEEEEEEEvNT_6ParamsE)
        /*004c*/ 	.short	0x0380
        /*004e*/ 	.short	0x0288


	//----- nvinfo : EIATTR_SW_WAR
	.align		4
.L_536:
        /*0050*/ 	.byte	0x04, 0x36
        /*0052*/ 	.short	(.L_538 - .L_537)
.L_537:
        /*0054*/ 	.word	0x00000008
.L_538:


//--------------------- .nv.info._ZN7cutlass13device_kernelIN5flash19enable_sm80_to_sm89INS1_16FlashAttnBwdSm80INS1_25CollectiveMainloopBwdSm80ILi2ELi2EN4cute5tupleIJNS5_1CILi64EEENS7_ILi128EEES8_EEENS_6half_tEfNS_4arch4Sm80ELb1ELb0ELb1ELb0ELb1ELb0ELb0ELb0ELi2ELi2ELi4ELi2ELb1EEENS1_21CollectiveEpilogueBwdISA_SB_SD_Li256ELb0ELb0ELi2EEENS1_25SingleTileBwdLPTSchedulerILb0ELi128ELb1EEEEEEEEEvNT_6ParamsE --------------------------
	.section	.nv.info._ZN7cutlass13device_kernelIN5flash19enable_sm80_to_sm89INS1_16FlashAttnBwdSm80INS1_25CollectiveMainloopBwdSm80ILi2ELi2EN4cute5tupleIJNS5_1CILi64EEENS7_ILi128EEES8_EEENS_6half_tEfNS_4arch4Sm80ELb1ELb0ELb1ELb0ELb1ELb0ELb0ELb0ELi2ELi2ELi4ELi2ELb1EEENS1_21CollectiveEpilogueBwdISA_SB_SD_Li256ELb0ELb0ELi2EEENS1_25SingleTileBwdLPTSchedulerILb0ELi128ELb1EEEEEEEEEvNT_6ParamsE,"",@"SHT_CUDA_INFO"
	.sectionflags	@""
	.align	4


	//----- nvinfo : EIATTR_CUDA_API_VERSION
	.align		4
        /*0000*/ 	.byte	0x04, 0x37
        /*0002*/ 	.short	(.L_540 - .L_539)
.L_539:
        /*0004*/ 	.word	0x00000082


	//----- nvinfo : EIATTR_KPARAM_INFO
	.align		4
.L_540:
        /*0008*/ 	.byte	0x04, 0x17
        /*000a*/ 	.short	(.L_542 - .L_541)
.L_541:
        /*000c*/ 	.word	0x00000000
        /*0010*/ 	.short	0x0000
        /*0012*/ 	.short	0x0000
        /*0014*/ 	.byte	0x00, 0xf0, 0x21, 0x0a


	//----- nvinfo : EIATTR_SPARSE_MMA_MASK
	.align		4
.L_542:
        /*0018*/ 	.byte	0x03, 0x50
        /*001a*/ 	.short	0x0000


	//----- nvinfo : EIATTR_MAXREG_COUNT
	.align		4
        /*001c*/ 	.byte	0x03, 0x1b
        /*001e*/ 	.short	0x00ff


	//----- nvinfo : EIATTR_MERCURY_ISA_VERSION
	.align		4
        /*0020*/ 	.byte	0x03, 0x5f
        /*0022*/ 	.short	0x0101


	//----- nvinfo : EIATTR_VRC_CTA_INIT_COUNT
	.align		4
        /*0024*/ 	.byte	0x02, 0x4a
	.zero		1
	.zero		1


	//----- nvinfo : EIATTR_EXIT_INSTR_OFFSETS
	.align		4
        /*0028*/ 	.byte	0x04, 0x1c
        /*002a*/ 	.short	(.L_544 - .L_543)


	//   ....[0]....
.L_543:
        /*002c*/ 	.word	0x00000010


	//----- nvinfo : EIATTR_MAX_THREADS
	.align		4
.L_544:
        /*0030*/ 	.byte	0x04, 0x05
        /*0032*/ 	.short	(.L_546 - .L_545)
.L_545:
        /*0034*/ 	.word	0x00000100
        /*0038*/ 	.word	0x00000001
        /*003c*/ 	.word	0x00000001


	//----- nvinfo : EIATTR_CBANK_PARAM_SIZE
	.align		4
.L_546:
        /*0040*/ 	.byte	0x03, 0x19
        /*0042*/ 	.short	0x0288


	//----- nvinfo : EIATTR_PARAM_CBANK
	.align		4
        /*0044*/ 	.byte	0x04, 0x0a
        /*0046*/ 	.short	(.L_548 - .L_547)
	.align		4
.L_547:
        /*0048*/ 	.word	index@(.nv.constant0._ZN7cutlass13device_kernelIN5flash19enable_sm80_to_sm89INS1_16FlashAttnBwdSm80INS1_25CollectiveMainloopBwdSm80ILi2ELi2EN4cute5tupleIJNS5_1CILi64EEENS7_ILi128EEES8_EEENS_6half_tEfNS_4arch4Sm80ELb1ELb0ELb1ELb0ELb1ELb0ELb0ELb0ELi2ELi2ELi4ELi2ELb1EEENS1_21CollectiveEpilogueBwdISA_SB_SD_Li256ELb0ELb0ELi2EEENS1_25SingleTileBwdLPTSchedulerILb0ELi128ELb1EEEEEEEEEvNT_6ParamsE)
        /*004c*/ 	.short	0x0380
        /*004e*/ 	.short	0x0288


	//----- nvinfo : EIATTR_SW_WAR
	.align		4
.L_548:
        /*0050*/ 	.byte	0x04, 0x36
        /*0052*/ 	.short	(.L_550 - .L_549)
.L_549:
        /*0054*/ 	.word	0x00000008
.L_550:


//--------------------- .nv.info._ZN7cutlass13device_kernelIN5flash19enable_sm80_to_sm89INS1_16FlashAttnBwdSm80INS1_25CollectiveMainloopBwdSm80ILi2ELi2EN4cute5tupleIJNS5_1CILi64EEENS7_ILi128EEES8_EEENS_6half_tEfNS_4arch4Sm80ELb1ELb0ELb1ELb0ELb0ELb0ELb0ELb0ELi2ELi2ELi4ELi2ELb1EEENS1_24CollectiveEpilogueBwdGQAISA_fSD_Li256ELb0ELb0EEENS1_25SingleTileBwdLPTSchedulerILb0ELi128ELb0EEEEEEEEEvNT_6ParamsE --------------------------
	.section	.nv.info._ZN7cutlass13device_kernelIN5flash19enable_sm80_to_sm89INS1_16FlashAttnBwdSm80INS1_25CollectiveMainloopBwdSm80ILi2ELi2EN4cute5tupleIJNS5_1CILi64EEENS7_ILi128EEES8_EEENS_6half_tEfNS_4arch4Sm80ELb1ELb0ELb1ELb0ELb0ELb0ELb0ELb0ELi2ELi2ELi4ELi2ELb1EEENS1_24CollectiveEpilogueBwdGQAISA_fSD_Li256ELb0ELb0EEENS1_25SingleTileBwdLPTSchedulerILb0ELi128ELb0EEEEEEEEEvNT_6ParamsE,"",@"SHT_CUDA_INFO"
	.sectionflags	@""
	.align	4


	//----- nvinfo : EIATTR_CUDA_API_VERSION
	.align		4
        /*0000*/ 	.byte	0x04, 0x37
        /*0002*/ 	.short	(.L_552 - .L_551)
.L_551:
        /*0004*/ 	.word	0x00000082


	//----- nvinfo : EIATTR_KPARAM_INFO
	.align		4
.L_552:
        /*0008*/ 	.byte	0x04, 0x17
        /*000a*/ 	.short	(.L_554 - .L_553)
.L_553:
        /*000c*/ 	.word	0x00000000
        /*0010*/ 	.short	0x0000
        /*0012*/ 	.short	0x0000
        /*0014*/ 	.byte	0x00, 0xf0, 0x41, 0x0a


	//----- nvinfo : EIATTR_SPARSE_MMA_MASK
	.align		4
.L_554:
        /*0018*/ 	.byte	0x03, 0x50
        /*001a*/ 	.short	0x0000


	//----- nvinfo : EIATTR_MAXREG_COUNT
	.align		4
        /*001c*/ 	.byte	0x03, 0x1b
        /*001e*/ 	.short	0x00ff


	//----- nvinfo : EIATTR_MERCURY_ISA_VERSION
	.align		4
        /*0020*/ 	.byte	0x03, 0x5f
        /*0022*/ 	.short	0x0101


	//----- nvinfo : EIATTR_VRC_CTA_INIT_COUNT
	.align		4
        /*0024*/ 	.byte	0x02, 0x4a
	.zero		1
	.zero		1


	//----- nvinfo : EIATTR_EXIT_INSTR_OFFSETS
	.align		4
        /*0028*/ 	.byte	0x04, 0x1c
        /*002a*/ 	.short	(.L_556 - .L_555)


	//   ....[0]....
.L_555:
        /*002c*/ 	.word	0x00000010


	//----- nvinfo : EIATTR_MAX_THREADS
	.align		4
.L_556:
        /*0030*/ 	.byte	0x04, 0x05
        /*0032*/ 	.short	(.L_558 - .L_557)
.L_557:
        /*0034*/ 	.word	0x00000100
        /*0038*/ 	.word	0x00000001
        /*003c*/ 	.word	0x00000001


	//----- nvinfo : EIATTR_CBANK_PARAM_SIZE
	.align		4
.L_558:
        /*0040*/ 	.byte	0x03, 0x19
        /*0042*/ 	.short	0x0290


	//----- nvinfo : EIATTR_PARAM_CBANK
	.align		4
        /*0044*/ 	.byte	0x04, 0x0a
        /*0046*/ 	.short	(.L_560 - .L_559)
	.align		4
.L_559:
        /*0048*/ 	.word	index@(.nv.constant0._ZN7cutlass13device_kernelIN5flash19enable_sm80_to_sm89INS1_16FlashAttnBwdSm80INS1_25CollectiveMainloopBwdSm80ILi2ELi2EN4cute5tupleIJNS5_1CILi64EEENS7_ILi128EEES8_EEENS_6half_tEfNS_4arch4Sm80ELb1ELb0ELb1ELb0ELb0ELb0ELb0ELb0ELi2ELi2ELi4ELi2ELb1EEENS1_24CollectiveEpilogueBwdGQAISA_fSD_Li256ELb0ELb0EEENS1_25SingleTileBwdLPTSchedulerILb0ELi128ELb0EEEEEEEEEvNT_6ParamsE)
        /*004c*/ 	.short	0x0380
        /*004e*/ 	.short	0x0290


	//----- nvinfo : EIATTR_SW_WAR
	.align		4
.L_560:
        /*0050*/ 	.byte	0x04, 0x36
        /*0052*/ 	.short	(.L_562 - .L_561)
.L_561:
        /*0054*/ 	.word	0x00000008
.L_562:


//--------------------- .nv.info._ZN7cutlass13device_kernelIN5flash19enable_sm80_to_sm89INS1_16FlashAttnBwdSm80INS1_25CollectiveMainloopBwdSm80ILi2ELi2EN4cute5tupleIJNS5_1CILi64EEENS7_ILi128EEES8_EEENS_6half_tEfNS_4arch4Sm80ELb1ELb0ELb1ELb0ELb1ELb0ELb0ELb0ELi2ELi2ELi4ELi2ELb1EEENS1_24CollectiveEpilogueBwdGQAISA_fSD_Li256ELb0ELb1EEENS1_25SingleTileBwdLPTSchedulerILb0ELi128ELb1EEEEEEEEEvNT_6ParamsE --------------------------
	.section	.nv.info._ZN7cutlass13device_kernelIN5flash19enable_sm80_to_sm89INS1_16FlashAttnBwdSm80INS1_25CollectiveMainloopBwdSm80ILi2ELi2EN4cute5tupleIJNS5_1CILi64EEENS7_ILi128EEES8_EEENS_6half_tEfNS_4arch4Sm80ELb1ELb0ELb1ELb0ELb1ELb0ELb0ELb0ELi2ELi2ELi4ELi2ELb1EEENS1_24CollectiveEpilogueBwdGQAISA_fSD_Li256ELb0ELb1EEENS1_25SingleTileBwdLPTSchedulerILb0ELi128ELb1EEEEEEEEEvNT_6ParamsE,"",@"SHT_CUDA_INFO"
	.sectionflags	@""
	.align	4


	//----- nvinfo : EIATTR_CUDA_API_VERSION
	.align		4
        /*0000*/ 	.byte	0x04, 0x37
        /*0002*/ 	.short	(.L_564 - .L_563)
.L_563:
        /*0004*/ 	.word	0x00000082


	//----- nvinfo : EIATTR_KPARAM_INFO
	.align		4
.L_564:
        /*0008*/ 	.byte	0x04, 0x17
        /*000a*/ 	.short	(.L_566 - .L_565)
.L_565:
        /*000c*/ 	.word	0x00000000
        /*0010*/ 	.short	0x0000
        /*0012*/ 	.short	0x0000
        /*0014*/ 	.byte	0x00, 0xf0, 0x41, 0x0a


	//----- nvinfo : EIATTR_SPARSE_MMA_MASK
	.align		4
.L_566:
        /*0018*/ 	.byte	0x03, 0x50
        /*001a*/ 	.short	0x0000


	//----- nvinfo : EIATTR_MAXREG_COUNT
	.align		4
        /*001c*/ 	.byte	0x03, 0x1b
        /*001e*/ 	.short	0x00ff


	//----- nvinfo : EIATTR_MERCURY_ISA_VERSION
	.align		4
        /*0020*/ 	.byte	0x03, 0x5f
        /*0022*/ 	.short	0x0101


	//----- nvinfo : EIATTR_VRC_CTA_INIT_COUNT
	.align		4
        /*0024*/ 	.byte	0x02, 0x4a
	.zero		1
	.zero		1


	//----- nvinfo : EIATTR_EXIT_INSTR_OFFSETS
	.align		4
        /*0028*/ 	.byte	0x04, 0x1c
        /*002a*/ 	.short	(.L_568 - .L_567)


	//   ....[0]....
.L_567:
        /*002c*/ 	.word	0x00000010


	//----- nvinfo : EIATTR_MAX_THREADS
	.align		4
.L_568:
        /*0030*/ 	.byte	0x04, 0x05
        /*0032*/ 	.short	(.L_570 - .L_569)
.L_569:
        /*0034*/ 	.word	0x00000100
        /*0038*/ 	.word	0x00000001
        /*003c*/ 	.word	0x00000001


	//----- nvinfo : EIATTR_CBANK_PARAM_SIZE
	.align		4
.L_570:
        /*0040*/ 	.byte	0x03, 0x19
        /*0042*/ 	.short	0x0290


	//----- nvinfo : EIATTR_PARAM_CBANK
	.align		4
        /*0044*/ 	.byte	0x04, 0x0a
        /*0046*/ 	.short	(.L_572 - .L_571)
	.align		4
.L_571:
        /*0048*/ 	.word	index@(.nv.constant0._ZN7cutlass13device_kernelIN5flash19enable_sm80_to_sm89INS1_16FlashAttnBwdSm80INS1_25CollectiveMainloopBwdSm80ILi2ELi2EN4cute5tupleIJNS5_1CILi64EEENS7_ILi128EEES8_EEENS_6half_tEfNS_4arch4Sm80ELb1ELb0ELb1ELb0ELb1ELb0ELb0ELb0ELi2ELi2ELi4ELi2ELb1EEENS1_24CollectiveEpilogueBwdGQAISA_fSD_Li256ELb0ELb1EEENS1_25SingleTileBwdLPTSchedulerILb0ELi128ELb1EEEEEEEEEvNT_6ParamsE)
        /*004c*/ 	.short	0x0380
        /*004e*/ 	.short	0x0290


	//----- nvinfo : EIATTR_SW_WAR
	.align		4
.L_572:
        /*0050*/ 	.byte	0x04, 0x36
        /*0052*/ 	.short	(.L_574 - .L_573)
.L_573:
        /*0054*/ 	.word	0x00000008
.L_574:


//--------------------- .nv.info._ZN7cutlass13device_kernelIN5flash22FlashAttnBwdPreprocessIN4cute5tupleIJNS3_1CILi64EEES6_EEENS_6half_tEfNS_4arch4Sm80ELb1ELb0EEEEEvNT_6ParamsE --------------------------
	.section	.nv.info._ZN7cutlass13device_kernelIN5flash22FlashAttnBwdPreprocessIN4cute5tupleIJNS3_1CILi64EEES6_EEENS_6half_tEfNS_4arch4Sm80ELb1ELb0EEEEEvNT_6ParamsE,"",@"SHT_CUDA_INFO"
	.sectionflags	@""
	.align	4


	//----- nvinfo : EIATTR_CUDA_API_VERSION
	.align		4
        /*0000*/ 	.byte	0x04, 0x37
        /*0002*/ 	.short	(.L_576 - .L_575)
.L_575:
        /*0004*/ 	.word	0x00000082


	//----- nvinfo : EIATTR_KPARAM_INFO
	.align		4
.L_576:
        /*0008*/ 	.byte	0x04, 0x17
        /*000a*/ 	.short	(.L_578 - .L_577)
.L_577:
        /*000c*/ 	.word	0x00000000
        /*0010*/ 	.short	0x0000
        /*0012*/ 	.short	0x0000
        /*0014*/ 	.byte	0x00, 0xf0, 0xc1, 0x03


	//----- nvinfo : EIATTR_SPARSE_MMA_MASK
	.align		4
.L_578:
        /*0018*/ 	.byte	0x03, 0x50
        /*001a*/ 	.short	0x0000


	//----- nvinfo : EIATTR_MAXREG_COUNT
	.align		4
        /*001c*/ 	.byte	0x03, 0x1b
        /*001e*/ 	.short	0x0080


	//----- nvinfo : EIATTR_MERCURY_ISA_VERSION
	.align		4
        /*0020*/ 	.byte	0x03, 0x5f
        /*0022*/ 	.short	0x0101


	//----- nvinfo : EIATTR_COOP_GROUP_MASK_REGIDS
	.align		4
        /*0024*/ 	.byte	0x04, 0x29
        /*0026*/ 	.short	(.L_580 - .L_579)


	//   ....[0]....
.L_579:
        /*0028*/ 	.word	0xffffffff


	//   ....[1]....
        /*002c*/ 	.word	0xffffffff


	//   ....[2]....
        /*0030*/ 	.word	0xffffffff


	//   ....[3]....
        /*0034*/ 	.word	0xffffffff


	//   ....[4]....
        /*0038*/ 	.word	0xffffffff


	//   ....[5]....
        /*003c*/ 	.word	0xffffffff


	//----- nvinfo : EIATTR_COOP_GROUP_INSTR_OFFSETS
	.align		4
.L_580:
        /*0040*/ 	.byte	0x04, 0x28
        /*0042*/ 	.short	(.L_582 - .L_581)


	//   ....[0]....
.L_581:
        /*0044*/ 	.word	0x00000960


	//   ....[1]....
        /*0048*/ 	.word	0x00000970


	//   ....[2]....
        /*004c*/ 	.word	0x000009c0


	//   ....[3]....
        /*0050*/ 	.word	0x000009d0


	//   ....[4]....
        /*0054*/ 	.word	0x00000a40


	//   ....[5]....
        /*0058*/ 	.word	0x00000a50


	//----- nvinfo : EIATTR_VRC_CTA_INIT_COUNT
	.align		4
.L_582:
        /*005c*/ 	.byte	0x02, 0x4a
	.zero		1
	.zero		1


	//----- nvinfo : EIATTR_EXIT_INSTR_OFFSETS
	.align		4
        /*0060*/ 	.byte	0x04, 0x1c
        /*0062*/ 	.short	(.L_584 - .L_583)


	//   ....[0]....
.L_583:
        /*0064*/ 	.word	0x00000df0


	//   ....[1]....
        /*0068*/ 	.word	0x00000e70


	//----- nvinfo : EIATTR_MAX_THREADS
	.align		4
.L_584:
        /*006c*/ 	.byte	0x04, 0x05
        /*006e*/ 	.short	(.L_586 - .L_585)
.L_585:
        /*0070*/ 	.word	0x00000100
        /*0074*/ 	.word	0x00000001
        /*0078*/ 	.word	0x00000001


	//----- nvinfo : EIATTR_CRS_STACK_SIZE
	.align		4
.L_586:
        /*007c*/ 	.byte	0x04, 0x1e
        /*007e*/ 	.short	(.L_588 - .L_587)
.L_587:
        /*0080*/ 	.word	0x00000000


	//----- nvinfo : EIATTR_CBANK_PARAM_SIZE
	.align		4
.L_588:
        /*0084*/ 	.byte	0x03, 0x19
        /*0086*/ 	.short	0x00f0


	//----- nvinfo : EIATTR_PARAM_CBANK
	.align		4
        /*0088*/ 	.byte	0x04, 0x0a
        /*008a*/ 	.short	(.L_590 - .L_589)
	.align		4
.L_589:
        /*008c*/ 	.word	index@(.nv.constant0._ZN7cutlass13device_kernelIN5flash22FlashAttnBwdPreprocessIN4cute5tupleIJNS3_1CILi64EEES6_EEENS_6half_tEfNS_4arch4Sm80ELb1ELb0EEEEEvNT_6ParamsE)
        /*0090*/ 	.short	0x0380
        /*0092*/ 	.short	0x00f0


	//----- nvinfo : EIATTR_SW_WAR
	.align		4
.L_590:
        /*0094*/ 	.byte	0x04, 0x36
        /*0096*/ 	.short	(.L_592 - .L_591)
.L_591:
        /*0098*/ 	.word	0x00000008
.L_592:


//--------------------- .nv.info._ZN7cutlass13device_kernelIN5flash19enable_sm80_to_sm89INS1_16FlashAttnBwdSm80INS1_25CollectiveMainloopBwdSm80ILi2ELi2EN4cute5tupleIJNS5_1CILi64EEENS7_ILi128EEES8_EEENS_6half_tEfNS_4arch4Sm80ELb1ELb0ELb1ELb1ELb0ELb0ELb0ELb0ELi2ELi2ELi4ELi2ELb1EEENS1_21CollectiveEpilogueBwdISA_SB_SD_Li256ELb1ELb0ELi2EEENS1_25SingleTileBwdLPTSchedulerILb1ELi128ELb0EEEEEEEEEvNT_6ParamsE --------------------------
	.section	.nv.info._ZN7cutlass13device_kernelIN5flash19enable_sm80_to_sm89INS1_16FlashAttnBwdSm80INS1_25CollectiveMainloopBwdSm80ILi2ELi2EN4cute5tupleIJNS5_1CILi64EEENS7_ILi128EEES8_EEENS_6half_tEfNS_4arch4Sm80ELb1ELb0ELb1ELb1ELb0ELb0ELb0ELb0ELi2ELi2ELi4ELi2ELb1EEENS1_21CollectiveEpilogueBwdISA_SB_SD_Li256ELb1ELb0ELi2EEENS1_25SingleTileBwdLPTSchedulerILb1ELi128ELb0EEEEEEEEEvNT_6ParamsE,"",@"SHT_CUDA_INFO"
	.sectionflags	@""
	.align	4


	//----- nvinfo : EIATTR_CUDA_API_VERSION
	.align		4
        /*0000*/ 	.byte	0x04, 0x37
        /*0002*/ 	.short	(.L_594 - .L_593)
.L_593:
        /*0004*/ 	.word	0x00000082


	//----- nvinfo : EIATTR_KPARAM_INFO
	.align		4
.L_594:
        /*0008*/ 	.byte	0x04, 0x17
        /*000a*/ 	.short	(.L_596 - .L_595)
.L_595:
        /*000c*/ 	.word	0x00000000
        /*0010*/ 	.short	0x0000
        /*0012*/ 	.short	0x0000
        /*0014*/ 	.byte	0x00, 0xf0, 0x21, 0x0a


	//----- nvinfo : EIATTR_SPARSE_MMA_MASK
	.align		4
.L_596:
        /*0018*/ 	.byte	0x03, 0x50
        /*001a*/ 	.short	0x0000


	//----- nvinfo : EIATTR_MAXREG_COUNT
	.align		4
        /*001c*/ 	.byte	0x03, 0x1b
        /*001e*/ 	.short	0x00ff


	//----- nvinfo : EIATTR_MERCURY_ISA_VERSION
	.align		4
        /*0020*/ 	.byte	0x03, 0x5f
        /*0022*/ 	.short	0x0101


	//----- nvinfo : EIATTR_VRC_CTA_INIT_COUNT
	.align		4
        /*0024*/ 	.byte	0x02, 0x4a
	.zero		1
	.zero		1


	//----- nvinfo : EIATTR_EXIT_INSTR_OFFSETS
	.align		4
        /*0028*/ 	.byte	0x04, 0x1c
        /*002a*/ 	.short	(.L_598 - .L_597)


	//   ....[0]....
.L_597:
        /*002c*/ 	.word	0x00000010


	//----- nvinfo : EIATTR_MAX_THREADS
	.align		4
.L_598:
        /*0030*/ 	.byte	0x04, 0x05
        /*0032*/ 	.short	(.L_600 - .L_599)
.L_599:
        /*0034*/ 	.word	0x00000100
        /*0038*/ 	.word	0x00000001
        /*003c*/ 	.word	0x00000001


	//----- nvinfo : EIATTR_CBANK_PARAM_SIZE
	.align		4
.L_600:
        /*0040*/ 	.byte	0x03, 0x19
        /*0042*/ 	.short	0x0288


	//----- nvinfo : EIATTR_PARAM_CBANK
	.align		4
        /*0044*/ 	.byte	0x04, 0x0a
        /*0046*/ 	.short	(.L_602 - .L_601)
	.align		4
.L_601:
        /*0048*/ 	.word	index@(.nv.constant0._ZN7cutlass13device_kernelIN5flash19enable_sm80_to_sm89INS1_16FlashAttnBwdSm80INS1_25CollectiveMainloopBwdSm80ILi2ELi2EN4cute5tupleIJNS5_1CILi64EEENS7_ILi128EEES8_EEENS_6half_tEfNS_4arch4Sm80ELb1ELb0ELb1ELb1ELb0ELb0ELb0ELb0ELi2ELi2ELi4ELi2ELb1EEENS1_21CollectiveEpilogueBwdISA_SB_SD_Li256ELb1ELb0ELi2EEENS1_25SingleTileBwdLPTSchedulerILb1ELi128ELb0EEEEEEEEEvNT_6ParamsE)
        /*004c*/ 	.short	0x0380
        /*004e*/ 	.short	0x0288


	//----- nvinfo : EIATTR_SW_WAR
	.align		4
.L_602:
        /*0050*/ 	.byte	0x04, 0x36
        /*0052*/ 	.short	(.L_604 - .L_603)
.L_603:
        /*0054*/ 	.word	0x00000008
.L_604:


//--------------------- .nv.info._ZN7cutlass13device_kernelIN5flash19enable_sm80_to_sm89INS1_16FlashAttnBwdSm80INS1_25CollectiveMainloopBwdSm80ILi2ELi2EN4cute5tupleIJNS5_1CILi64EEENS7_ILi128EEES8_EEENS_6half_tEfNS_4arch4Sm80ELb1ELb0ELb1ELb1ELb1ELb0ELb0ELb0ELi2ELi2ELi4ELi2ELb1EEENS1_21CollectiveEpilogueBwdISA_SB_SD_Li256ELb1ELb0ELi2EEENS1_25SingleTileBwdLPTSchedulerILb1ELi128ELb1EEEEEEEEEvNT_6ParamsE --------------------------
	.section	.nv.info._ZN7cutlass13device_kernelIN5flash19enable_sm80_to_sm89INS1_16FlashAttnBwdSm80INS1_25CollectiveMainloopBwdSm80ILi2ELi2EN4cute5tupleIJNS5_1CILi64EEENS7_ILi128EEES8_EEENS_6half_tEfNS_4arch4Sm80ELb1ELb0ELb1ELb1ELb1ELb0ELb0ELb0ELi2ELi2ELi4ELi2ELb1EEENS1_21CollectiveEpilogueBwdISA_SB_SD_Li256ELb1ELb0ELi2EEENS1_25SingleTileBwdLPTSchedulerILb1ELi128ELb1EEEEEEEEEvNT_6ParamsE,"",@"SHT_CUDA_INFO"
	.sectionflags	@""
	.align	4


	//----- nvinfo : EIATTR_CUDA_API_VERSION
	.align		4
        /*0000*/ 	.byte	0x04, 0x37
        /*0002*/ 	.short	(.L_606 - .L_605)
.L_605:
        /*0004*/ 	.word	0x00000082


	//----- nvinfo : EIATTR_KPARAM_INFO
	.align		4
.L_606:
        /*0008*/ 	.byte	0x04, 0x17
        /*000a*/ 	.short	(.L_608 - .L_607)
.L_607:
        /*000c*/ 	.word	0x00000000
        /*0010*/ 	.short	0x0000
        /*0012*/ 	.short	0x0000
        /*0014*/ 	.byte	0x00, 0xf0, 0x21, 0x0a


	//----- nvinfo : EIATTR_SPARSE_MMA_MASK
	.align		4
.L_608:
        /*0018*/ 	.byte	0x03, 0x50
        /*001a*/ 	.short	0x0000


	//----- nvinfo : EIATTR_MAXREG_COUNT
	.align		4
        /*001c*/ 	.byte	0x03, 0x1b
        /*001e*/ 	.short	0x00ff


	//----- nvinfo : EIATTR_MERCURY_ISA_VERSION
	.align		4
        /*0020*/ 	.byte	0x03, 0x5f
        /*0022*/ 	.short	0x0101


	//----- nvinfo : EIATTR_VRC_CTA_INIT_COUNT
	.align		4
        /*0024*/ 	.byte	0x02, 0x4a
	.zero		1
	.zero		1


	//----- nvinfo : EIATTR_EXIT_INSTR_OFFSETS
	.align		4
        /*0028*/ 	.byte	0x04, 0x1c
        /*002a*/ 	.short	(.L_610 - .L_609)


	//   ....[0]....
.L_609:
        /*002c*/ 	.word	0x00000010


	//----- nvinfo : EIATTR_MAX_THREADS
	.align		4
.L_610:
        /*0030*/ 	.byte	0x04, 0x05
        /*0032*/ 	.short	(.L_612 - .L_611)
.L_611:
        /*0034*/ 	.word	0x00000100
        /*0038*/ 	.word	0x00000001
        /*003c*/ 	.word	0x00000001


	//----- nvinfo : EIATTR_CBANK_PARAM_SIZE
	.align		4
.L_612:
        /*0040*/ 	.byte	0x03, 0x19
        /*0042*/ 	.short	0x0288


	//----- nvinfo : EIATTR_PARAM_CBANK
	.align		4
        /*0044*/ 	.byte	0x04, 0x0a
        /*0046*/ 	.short	(.L_614 - .L_613)
	.align		4
.L_613:
        /*0048*/ 	.word	index@(.nv.constant0._ZN7cutlass13device_kernelIN5flash19enable_sm80_to_sm89INS1_16FlashAttnBwdSm80INS1_25CollectiveMainloopBwdSm80ILi2ELi2EN4cute5tupleIJNS5_1CILi64EEENS7_ILi128EEES8_EEENS_6half_tEfNS_4arch4Sm80ELb1ELb0ELb1ELb1ELb1ELb0ELb0ELb0ELi2ELi2ELi4ELi2ELb1EEENS1_21CollectiveEpilogueBwdISA_SB_SD_Li256ELb1ELb0ELi2EEENS1_25SingleTileBwdLPTSchedulerILb1ELi128ELb1EEEEEEEEEvNT_6ParamsE)
        /*004c*/ 	.short	0x0380
        /*004e*/ 	.short	0x0288


	//----- nvinfo : EIATTR_SW_WAR
	.align		4
.L_614:
        /*0050*/ 	.byte	0x04, 0x36
        /*0052*/ 	.short	(.L_616 - .L_615)
.L_615:
        /*0054*/ 	.word	0x00000008
.L_616:


//--------------------- .nv.info._ZN7cutlass13device_kernelIN5flash19enable_sm80_to_sm89INS1_16FlashAttnBwdSm80INS1_25CollectiveMainloopBwdSm80ILi2ELi2EN4cute5tupleIJNS5_1CILi64EEENS7_ILi128EEES8_EEENS_6half_tEfNS_4arch4Sm80ELb1ELb0ELb1ELb1ELb0ELb0ELb0ELb0ELi2ELi2ELi4ELi2ELb1EEENS1_24CollectiveEpilogueBwdGQAISA_fSD_Li256ELb1ELb0EEENS1_25SingleTileBwdLPTSchedulerILb1ELi128ELb0EEEEEEEEEvNT_6ParamsE --------------------------
	.section	.nv.info._ZN7cutlass13device_kernelIN5flash19enable_sm80_to_sm89INS1_16FlashAttnBwdSm80INS1_25CollectiveMainloopBwdSm80ILi2ELi2EN4cute5tupleIJNS5_1CILi64EEENS7_ILi128EEES8_EEENS_6half_tEfNS_4arch4Sm80ELb1ELb0ELb1ELb1ELb0ELb0ELb0ELb0ELi2ELi2ELi4ELi2ELb1EEENS1_24CollectiveEpilogueBwdGQAISA_fSD_Li256ELb1ELb0EEENS1_25SingleTileBwdLPTSchedulerILb1ELi128ELb0EEEEEEEEEvNT_6ParamsE,"",@"SHT_CUDA_INFO"
	.sectionflags	@""
	.align	4


	//----- nvinfo : EIATTR_CUDA_API_VERSION
	.align		4
        /*0000*/ 	.byte	0x04, 0x37
        /*0002*/ 	.short	(.L_618 - .L_617)
.L_617:
        /*0004*/ 	.word	0x00000082


	//----- nvinfo : EIATTR_KPARAM_INFO
	.align		4
.L_618:
        /*0008*/ 	.byte	0x04, 0x17
        /*000a*/ 	.short	(.L_620 - .L_619)
.L_619:
        /*000c*/ 	.word	0x00000000
        /*0010*/ 	.short	0x0000
        /*0012*/ 	.short	0x0000
        /*0014*/ 	.byte	0x00, 0xf0, 0x41, 0x0a


	//----- nvinfo : EIATTR_SPARSE_MMA_MASK
	.align		4
.L_620:
        /*0018*/ 	.byte	0x03, 0x50
        /*001a*/ 	.short	0x0000


	//----- nvinfo : EIATTR_MAXREG_COUNT
	.align		4
        /*001c*/ 	.byte	0x03, 0x1b
        /*001e*/ 	.short	0x00ff


	//----- nvinfo : EIATTR_MERCURY_ISA_VERSION
	.align		4
        /*0020*/ 	.byte	0x03, 0x5f
        /*0022*/ 	.short	0x0101


	//----- nvinfo : EIATTR_VRC_CTA_INIT_COUNT
	.align		4
        /*0024*/ 	.byte	0x02, 0x4a
	.zero		1
	.zero		1


	//----- nvinfo : EIATTR_EXIT_INSTR_OFFSETS
	.align		4
        /*0028*/ 	.byte	0x04, 0x1c
        /*002a*/ 	.short	(.L_622 - .L_621)


	//   ....[0]....
.L_621:
        /*002c*/ 	.word	0x00000010


	//----- nvinfo : EIATTR_MAX_THREADS
	.align		4
.L_622:
        /*0030*/ 	.byte	0x04, 0x05
        /*0032*/ 	.short	(.L_624 - .L_623)
.L_623:
        /*0034*/ 	.word	0x00000100
        /*0038*/ 	.word	0x00000001
        /*003c*/ 	.word	0x00000001


	//----- nvinfo : EIATTR_CBANK_PARAM_SIZE
	.align		4
.L_624:
        /*0040*/ 	.byte	0x03, 0x19
        /*0042*/ 	.short	0x0290


	//----- nvinfo : EIATTR_PARAM_CBANK
	.align		4
        /*0044*/ 	.byte	0x04, 0x0a
        /*0046*/ 	.short	(.L_626 - .L_625)
	.align		4
.L_625:
        /*0048*/ 	.word	index@(.nv.constant0._ZN7cutlass13device_kernelIN5flash19enable_sm80_to_sm89INS1_16FlashAttnBwdSm80INS1_25CollectiveMainloopBwdSm80ILi2ELi2EN4cute5tupleIJNS5_1CILi64EEENS7_ILi128EEES8_EEENS_6half_tEfNS_4arch4Sm80ELb1ELb0ELb1ELb1ELb0ELb0ELb0ELb0ELi2ELi2ELi4ELi2ELb1EEENS1_24CollectiveEpilogueBwdGQAISA_fSD_Li256ELb1ELb0EEENS1_25SingleTileBwdLPTSchedulerILb1ELi128ELb0EEEEEEEEEvNT_6ParamsE)
        /*004c*/ 	.short	0x0380
        /*004e*/ 	.short	0x0290


	//----- nvinfo : EIATTR_SW_WAR
	.align		4
.L_626:
        /*0050*/ 	.byte	0x04, 0x36
        /*0052*/ 	.short	(.L_628 - .L_627)
.L_627:
        /*0054*/ 	.word	0x00000008
.L_628:


//--------------------- .nv.info._ZN7cutlass13device_kernelIN5flash32FlashAttnBwdPostprocessConvertdQIN4cute5tupleIJNS3_1CILi64EEES6_EEENS_6half_tEfNS_4arch4Sm80ELi256ENS3_8TiledMMAINS3_8MMA_AtomIJNS3_28SM80_16x8x16_F32F16F16F32_TNEEEENS3_6LayoutINS4_IJNS5_ILi2EEENS5_ILi4EEENS5_ILi1EEEEEENS4_IJSI_SG_NS5_ILi0EEEEEEEENS4_IJNS5_ILi32EEES6_NS5_ILi16EEEEEEEELb0EEEEEvNT_6ParamsE --------------------------
	.section	.nv.info._ZN7cutlass13device_kernelIN5flash32FlashAttnBwdPostprocessConvertdQIN4cute5tupleIJNS3_1CILi64EEES6_EEENS_6half_tEfNS_4arch4Sm80ELi256ENS3_8TiledMMAINS3_8MMA_AtomIJNS3_28SM80_16x8x16_F32F16F16F32_TNEEEENS3_6LayoutINS4_IJNS5_ILi2EEENS5_ILi4EEENS5_ILi1EEEEEENS4_IJSI_SG_NS5_ILi0EEEEEEEENS4_IJNS5_ILi32EEES6_NS5_ILi16EEEEEEEELb0EEEEEvNT_6ParamsE,"",@"SHT_CUDA_INFO"
	.sectionflags	@""
	.align	4


	//----- nvinfo : EIATTR_CUDA_API_VERSION
	.align		4
        /*0000*/ 	.byte	0x04, 0x37
        /*0002*/ 	.short	(.L_630 - .L_629)
.L_629:
        /*0004*/ 	.word	0x00000082


	//----- nvinfo : EIATTR_KPARAM_INFO
	.align		4
.L_630:
        /*0008*/ 	.byte	0x04, 0x17
        /*000a*/ 	.short	(.L_632 - .L_631)
.L_631:
        /*000c*/ 	.word	0x00000000
        /*0010*/ 	.short	0x0000
        /*0012*/ 	.short	0x0000
        /*0014*/ 	.byte	0x00, 0xf0, 0xc1, 0x01


	//----- nvinfo : EIATTR_SPARSE_MMA_MASK
	.align		4
.L_632:
        /*0018*/ 	.byte	0x03, 0x50
        /*001a*/ 	.short	0x0000


	//----- nvinfo : EIATTR_MAXREG_COUNT
	.align		4
        /*001c*/ 	.byte	0x03, 0x1b
        /*001e*/ 	.short	0x0080


	//----- nvinfo : EIATTR_NUM_BARRIERS
	.align		4
        /*0020*/ 	.byte	0x02, 0x4c
        /*0022*/ 	.byte	0x01
	.zero		1


	//----- nvinfo : EIATTR_MERCURY_ISA_VERSION
	.align		4
        /*0024*/ 	.byte	0x03, 0x5f
        /*0026*/ 	.short	0x0101


	//----- nvinfo : EIATTR_VRC_CTA_INIT_COUNT
	.align		4
        /*0028*/ 	.byte	0x02, 0x4a
	.zero		1
	.zero		1


	//----- nvinfo : EIATTR_EXIT_INSTR_OFFSETS
	.align		4
        /*002c*/ 	.byte	0x04, 0x1c
        /*002e*/ 	.short	(.L_634 - .L_633)


	//   ....[0]....
.L_633:
        /*0030*/ 	.word	0x00000280


	//   ....[1]....
        /*0034*/ 	.word	0x00000b10


	//   ....[2]....
        /*0038*/ 	.word	0x00000be0


	//----- nvinfo : EIATTR_MAX_THREADS
	.align		4
.L_634:
        /*003c*/ 	.byte	0x04, 0x05
        /*003e*/ 	.short	(.L_636 - .L_635)
.L_635:
        /*0040*/ 	.word	0x00000100
        /*0044*/ 	.word	0x00000001
        /*0048*/ 	.word	0x00000001


	//----- nvinfo : EIATTR_CRS_STACK_SIZE
	.align		4
.L_636:
        /*004c*/ 	.byte	0x04, 0x1e
        /*004e*/ 	.short	(.L_638 - .L_637)
.L_637:
        /*0050*/ 	.word	0x00000000


	//----- nvinfo : EIATTR_CBANK_PARAM_SIZE
	.align		4
.L_638:
        /*0054*/ 	.byte	0x03, 0x19
        /*0056*/ 	.short	0x0070


	//----- nvinfo : EIATTR_PARAM_CBANK
	.align		4
        /*0058*/ 	.byte	0x04, 0x0a
        /*005a*/ 	.short	(.L_640 - .L_639)
	.align		4
.L_639:
        /*005c*/ 	.word	index@(.nv.constant0._ZN7cutlass13device_kernelIN5flash32FlashAttnBwdPostprocessConvertdQIN4cute5tupleIJNS3_1CILi64EEES6_EEENS_6half_tEfNS_4arch4Sm80ELi256ENS3_8TiledMMAINS3_8MMA_AtomIJNS3_28SM80_16x8x16_F32F16F16F32_TNEEEENS3_6LayoutINS4_IJNS5_ILi2EEENS5_ILi4EEENS5_ILi1EEEEEENS4_IJSI_SG_NS5_ILi0EEEEEEEENS4_IJNS5_ILi32EEES6_NS5_ILi16EEEEEEEELb0EEEEEvNT_6ParamsE)
        /*0060*/ 	.short	0x0380
        /*0062*/ 	.short	0x0070


	//----- nvinfo : EIATTR_SW_WAR
	.align		4
.L_640:
        /*0064*/ 	.byte	0x04, 0x36
        /*0066*/ 	.short	(.L_642 - .L_641)
.L_641:
        /*0068*/ 	.word	0x00000008
.L_642:


//--------------------- .nv.info._ZN7cutlass13device_kernelIN5flash19enable_sm80_to_sm89INS1_16FlashAttnBwdSm80INS1_25CollectiveMainloopBwdSm80ILi2ELi2EN4cute5tupleIJNS5_1CILi64EEENS7_ILi128EEES8_EEENS_6half_tEfNS_4arch4Sm80ELb1ELb0ELb1ELb1ELb1ELb0ELb0ELb0ELi2ELi2ELi4ELi2ELb1EEENS1_24CollectiveEpilogueBwdGQAISA_fSD_Li256ELb1ELb1EEENS1_25SingleTileBwdLPTSchedulerILb1ELi128ELb1EEEEEEEEEvNT_6ParamsE --------------------------
	.section	.nv.info._ZN7cutlass13device_kernelIN5flash19enable_sm80_to_sm89INS1_16FlashAttnBwdSm80INS1_25CollectiveMainloopBwdSm80ILi2ELi2EN4cute5tupleIJNS5_1CILi64EEENS7_ILi128EEES8_EEENS_6half_tEfNS_4arch4Sm80ELb1ELb0ELb1ELb1ELb1ELb0ELb0ELb0ELi2ELi2ELi4ELi2ELb1EEENS1_24CollectiveEpilogueBwdGQAISA_fSD_Li256ELb1ELb1EEENS1_25SingleTileBwdLPTSchedulerILb1ELi128ELb1EEEEEEEEEvNT_6ParamsE,"",@"SHT_CUDA_INFO"
	.sectionflags	@""
	.align	4


	//----- nvinfo : EIATTR_CUDA_API_VERSION
	.align		4
        /*0000*/ 	.byte	0x04, 0x37
        /*0002*/ 	.short	(.L_644 - .L_643)
.L_643:
        /*0004*/ 	.word	0x00000082


	//----- nvinfo : EIATTR_KPARAM_INFO
	.align		4
.L_644:
        /*0008*/ 	.byte	0x04, 0x17
        /*000a*/ 	.short	(.L_646 - .L_645)
.L_645:
        /*000c*/ 	.word	0x00000000
        /*0010*/ 	.short	0x0000
        /*0012*/ 	.short	0x0000
        /*0014*/ 	.byte	0x00, 0xf0, 0x41, 0x0a


	//----- nvinfo : EIATTR_SPARSE_MMA_MASK
	.align		4
.L_646:
        /*0018*/ 	.byte	0x03, 0x50
        /*001a*/ 	.short	0x0000


	//----- nvinfo : EIATTR_MAXREG_COUNT
	.align		4
        /*001c*/ 	.byte	0x03, 0x1b
        /*001e*/ 	.short	0x00ff


	//----- nvinfo : EIATTR_MERCURY_ISA_VERSION
	.align		4
        /*0020*/ 	.byte	0x03, 0x5f
        /*0022*/ 	.short	0x0101


	//----- nvinfo : EIATTR_VRC_CTA_INIT_COUNT
	.align		4
        /*0024*/ 	.byte	0x02, 0x4a
	.zero		1
	.zero		1


	//----- nvinfo : EIATTR_EXIT_INSTR_OFFSETS
	.align		4
        /*0028*/ 	.byte	0x04, 0x1c
        /*002a*/ 	.short	(.L_648 - .L_647)


	//   ....[0]....
.L_647:
        /*002c*/ 	.word	0x00000010


	//----- nvinfo : EIATTR_MAX_THREADS
	.align		4
.L_648:
        /*0030*/ 	.byte	0x04, 0x05
        /*0032*/ 	.short	(.L_650 - .L_649)
.L_649:
        /*0034*/ 	.word	0x00000100
        /*0038*/ 	.word	0x00000001
        /*003c*/ 	.word	0x00000001


	//----- nvinfo : EIATTR_CBANK_PARAM_SIZE
	.align		4
.L_650:
        /*0040*/ 	.byte	0x03, 0x19
        /*0042*/ 	.short	0x0290


	//----- nvinfo : EIATTR_PARAM_CBANK
	.align		4
        /*0044*/ 	.byte	0x04, 0x0a
        /*0046*/ 	.short	(.L_652 - .L_651)
	.align		4
.L_651:
        /*0048*/ 	.word	index@(.nv.constant0._ZN7cutlass13device_kernelIN5flash19enable_sm80_to_sm89INS1_16FlashAttnBwdSm80INS1_25CollectiveMainloopBwdSm80ILi2ELi2EN4cute5tupleIJNS5_1CILi64EEENS7_ILi128EEES8_EEENS_6half_tEfNS_4arch4Sm80ELb1ELb0ELb1ELb1ELb1ELb0ELb0ELb0ELi2ELi2ELi4ELi2ELb1EEENS1_24CollectiveEpilogueBwdGQAISA_fSD_Li256ELb1ELb1EEENS1_25SingleTileBwdLPTSchedulerILb1ELi128ELb1EEEEEEEEEvNT_6ParamsE)
        /*004c*/ 	.short	0x0380
        /*004e*/ 	.short	0x0290


	//----- nvinfo : EIATTR_SW_WAR
	.align		4
.L_652:
        /*0050*/ 	.byte	0x04, 0x36
        /*0052*/ 	.short	(.L_654 - .L_653)
.L_653:
        /*0054*/ 	.word	0x00000008
.L_654:


//--------------------- .nv.info._ZN7cutlass13device_kernelIN5flash22FlashAttnBwdPreprocessIN4cute5tupleIJNS3_1CILi64EEES6_EEENS_6half_tEfNS_4arch4Sm80ELb1ELb1EEEEEvNT_6ParamsE --------------------------
	.section	.nv.info._ZN7cutlass13device_kernelIN5flash22FlashAttnBwdPreprocessIN4cute5tupleIJNS3_1CILi64EEES6_EEENS_6half_tEfNS_4arch4Sm80ELb1ELb1EEEEEvNT_6ParamsE,"",@"SHT_CUDA_INFO"
	.sectionflags	@""
	.align	4


	//----- nvinfo : EIATTR_CUDA_API_VERSION
	.align		4
        /*0000*/ 	.byte	0x04, 0x37
        /*0002*/ 	.short	(.L_656 - .L_655)
.L_655:
        /*0004*/ 	.word	0x00000082


	//----- nvinfo : EIATTR_KPARAM_INFO
	.align		4
.L_656:
        /*0008*/ 	.byte	0x04, 0x17
        /*000a*/ 	.short	(.L_658 - .L_657)
.L_657:
        /*000c*/ 	.word	0x00000000
        /*0010*/ 	.short	0x0000
        /*0012*/ 	.short	0x0000
        /*0014*/ 	.byte	0x00, 0xf0, 0xc1, 0x03


	//----- nvinfo : EIATTR_SPARSE_MMA_MASK
	.align		4
.L_658:
        /*0018*/ 	.byte	0x03, 0x50
        /*001a*/ 	.short	0x0000


	//----- nvinfo : EIATTR_MAXREG_COUNT
	.align		4
        /*001c*/ 	.byte	0x03, 0x1b
        /*001e*/ 	.short	0x0080


	//----- nvinfo : EIATTR_MERCURY_ISA_VERSION
	.align		4
        /*0020*/ 	.byte	0x03, 0x5f
        /*0022*/ 	.short	0x0101


	//----- nvinfo : EIATTR_COOP_GROUP_MASK_REGIDS
	.align		4
        /*0024*/ 	.byte	0x04, 0x29
        /*0026*/ 	.short	(.L_660 - .L_659)


	//   ....[0]....
.L_659:
        /*0028*/ 	.word	0xffffffff


	//   ....[1]....
        /*002c*/ 	.word	0xffffffff


	//   ....[2]....
        /*0030*/ 	.word	0xffffffff


	//   ....[3]....
        /*0034*/ 	.word	0xffffffff


	//   ....[4]....
        /*0038*/ 	.word	0xffffffff


	//   ....[5]....
        /*003c*/ 	.word	0xffffffff


	//----- nvinfo : EIATTR_COOP_GROUP_INSTR_OFFSETS
	.align		4
.L_660:
        /*0040*/ 	.byte	0x04, 0x28
        /*0042*/ 	.short	(.L_662 - .L_661)


	//   ....[0]....
.L_661:
        /*0044*/ 	.word	0x00000ba0


	//   ....[1]....
        /*0048*/ 	.word	0x00000bb0


	//   ....[2]....
        /*004c*/ 	.word	0x00000be0


	//   ....[3]....
        /*0050*/ 	.word	0x00000c00


	//   ....[4]....
        /*0054*/ 	.word	0x00000c50


	//   ....[5]....
        /*0058*/ 	.word	0x00000c70


	//----- nvinfo : EIATTR_VRC_CTA_INIT_COUNT
	.align		4
.L_662:
        /*005c*/ 	.byte	0x02, 0x4a
	.zero		1
	.zero		1


	//----- nvinfo : EIATTR_EXIT_INSTR_OFFSETS
	.align		4
        /*0060*/ 	.byte	0x04, 0x1c
        /*0062*/ 	.short	(.L_664 - .L_663)


	//   ....[0]....
.L_663:
        /*0064*/ 	.word	0x00000280


	//   ....[1]....
        /*0068*/ 	.word	0x000010d0


	//   ....[2]....
        /*006c*/ 	.word	0x00001150


	//----- nvinfo : EIATTR_MAX_THREADS
	.align		4
.L_664:
        /*0070*/ 	.byte	0x04, 0x05
        /*0072*/ 	.short	(.L_666 - .L_665)
.L_665:
        /*0074*/ 	.word	0x00000100
        /*0078*/ 	.word	0x00000001
        /*007c*/ 	.word	0x00000001


	//----- nvinfo : EIATTR_CRS_STACK_SIZE
	.align		4
.L_666:
        /*0080*/ 	.byte	0x04, 0x1e
        /*0082*/ 	.short	(.L_668 - .L_667)
.L_667:
        /*0084*/ 	.word	0x00000000


	//----- nvinfo : EIATTR_CBANK_PARAM_SIZE
	.align		4
.L_668:
        /*0088*/ 	.byte	0x03, 0x19
        /*008a*/ 	.short	0x00f0


	//----- nvinfo : EIATTR_PARAM_CBANK
	.align		4
        /*008c*/ 	.byte	0x04, 0x0a
        /*008e*/ 	.short	(.L_670 - .L_669)
	.align		4
.L_669:
        /*0090*/ 	.word	index@(.nv.constant0._ZN7cutlass13device_kernelIN5flash22FlashAttnBwdPreprocessIN4cute5tupleIJNS3_1CILi64EEES6_EEENS_6half_tEfNS_4arch4Sm80ELb1ELb1EEEEEvNT_6ParamsE)
        /*0094*/ 	.short	0x0380
        /*0096*/ 	.short	0x00f0


	//----- nvinfo : EIATTR_SW_WAR
	.align		4
.L_670:
        /*0098*/ 	.byte	0x04, 0x36
        /*009a*/ 	.short	(.L_672 - .L_671)
.L_671:
        /*009c*/ 	.word	0x00000008
.L_672:


//--------------------- .nv.info._ZN7cutlass13device_kernelIN5flash19enable_sm80_to_sm89INS1_16FlashAttnBwdSm80INS1_25CollectiveMainloopBwdSm80ILi2ELi2EN4cute5tupleIJNS5_1CILi128EEES8_NS7_ILi64EEEEEENS_6half_tEfNS_4arch4Sm80ELb0ELb0ELb1ELb0ELb0ELb0ELb0ELb0ELi2ELi4ELi4ELi4ELb0EEENS1_21CollectiveEpilogueBwdISA_SB_SD_Li256ELb0ELb0ELi2EEENS1_19SingleTileSchedulerILb0ELb0ELb0ELi128EEEEEEEEEvNT_6ParamsE --------------------------
	.section	.nv.info._ZN7cutlass13device_kernelIN5flash19enable_sm80_to_sm89INS1_16FlashAttnBwdSm80INS1_25CollectiveMainloopBwdSm80ILi2ELi2EN4cute5tupleIJNS5_1CILi128EEES8_NS7_ILi64EEEEEENS_6half_tEfNS_4arch4Sm80ELb0ELb0ELb1ELb0ELb0ELb0ELb0ELb0ELi2ELi4ELi4ELi4ELb0EEENS1_21CollectiveEpilogueBwdISA_SB_SD_Li256ELb0ELb0ELi2EEENS1_19SingleTileSchedulerILb0ELb0ELb0ELi128EEEEEEEEEvNT_6ParamsE,"",@"SHT_CUDA_INFO"
	.sectionflags	@""
	.align	4


	//----- nvinfo : EIATTR_CUDA_API_VERSION
	.align		4
        /*0000*/ 	.byte	0x04, 0x37
        /*0002*/ 	.short	(.L_674 - .L_673)
.L_673:
        /*0004*/ 	.word	0x00000082


	//----- nvinfo : EIATTR_KPARAM_INFO
	.align		4
.L_674:
        /*0008*/ 	.byte	0x04, 0x17
        /*000a*/ 	.short	(.L_676 - .L_675)
.L_675:
        /*000c*/ 	.word	0x00000000
        /*0010*/ 	.short	0x0000
        /*0012*/ 	.short	0x0000
        /*0014*/ 	.byte	0x00, 0xf0, 0xc1, 0x09


	//----- nvinfo : EIATTR_SPARSE_MMA_MASK
	.align		4
.L_676:
        /*0018*/ 	.byte	0x03, 0x50
        /*001a*/ 	.short	0x0000


	//----- nvinfo : EIATTR_MAXREG_COUNT
	.align		4
        /*001c*/ 	.byte	0x03, 0x1b
        /*001e*/ 	.short	0x00ff


	//----- nvinfo : EIATTR_MERCURY_ISA_VERSION
	.align		4
        /*0020*/ 	.byte	0x03, 0x5f
        /*0022*/ 	.short	0x0101


	//----- nvinfo : EIATTR_VRC_CTA_INIT_COUNT
	.align		4
        /*0024*/ 	.byte	0x02, 0x4a
	.zero		1
	.zero		1


	//----- nvinfo : EIATTR_EXIT_INSTR_OFFSETS
	.align		4
        /*0028*/ 	.byte	0x04, 0x1c
        /*002a*/ 	.short	(.L_678 - .L_677)


	//   ....[0]....
.L_677:
        /*002c*/ 	.word	0x00000010


	//----- nvinfo : EIATTR_MAX_THREADS
	.align		4
.L_678:
        /*0030*/ 	.byte	0x04, 0x05
        /*0032*/ 	.short	(.L_680 - .L_679)
.L_679:
        /*0034*/ 	.word	0x00000100
        /*0038*/ 	.word	0x00000001
        /*003c*/ 	.word	0x00000001


	//----- nvinfo : EIATTR_CBANK_PARAM_SIZE
	.align		4
.L_680:
        /*0040*/ 	.byte	0x03, 0x19
        /*0042*/ 	.short	0x0270


	//----- nvinfo : EIATTR_PARAM_CBANK
	.align		4
        /*0044*/ 	.byte	0x04, 0x0a
        /*0046*/ 	.short	(.L_682 - .L_681)
	.align		4
.L_681:
        /*0048*/ 	.word	index@(.nv.constant0._ZN7cutlass13device_kernelIN5flash19enable_sm80_to_sm89INS1_16FlashAttnBwdSm80INS1_25CollectiveMainloopBwdSm80ILi2ELi2EN4cute5tupleIJNS5_1CILi128EEES8_NS7_ILi64EEEEEENS_6half_tEfNS_4arch4Sm80ELb0ELb0ELb1ELb0ELb0ELb0ELb0ELb0ELi2ELi4ELi4ELi4ELb0EEENS1_21CollectiveEpilogueBwdISA_SB_SD_Li256ELb0ELb0ELi2EEENS1_19SingleTileSchedulerILb0ELb0ELb0ELi128EEEEEEEEEvNT_6ParamsE)
        /*004c*/ 	.short	0x0380
        /*004e*/ 	.short	0x0270


	//----- nvinfo : EIATTR_SW_WAR
	.align		4
.L_682:
        /*0050*/ 	.byte	0x04, 0x36
        /*0052*/ 	.short	(.L_684 - .L_683)
.L_683:
        /*0054*/ 	.word	0x00000008
.L_684:


//--------------------- .nv.info._ZN7cutlass13device_kernelIN5flash19enable_sm80_to_sm89INS1_16FlashAttnBwdSm80INS1_25CollectiveMainloopBwdSm80ILi2ELi2EN4cute5tupleIJNS5_1CILi128EEES8_NS7_ILi64EEEEEENS_6half_tEfNS_4arch4Sm80ELb0ELb0ELb1ELb0ELb1ELb0ELb0ELb0ELi2ELi4ELi4ELi4ELb0EEENS1_21CollectiveEpilogueBwdISA_SB_SD_Li256ELb0ELb0ELi2EEENS1_19SingleTileSchedulerILb0ELb0ELb0ELi128EEEEEEEEEvNT_6ParamsE --------------------------
	.section	.nv.info._ZN7cutlass13device_kernelIN5flash19enable_sm80_to_sm89INS1_16FlashAttnBwdSm80INS1_25CollectiveMainloopBwdSm80ILi2ELi2EN4cute5tupleIJNS5_1CILi128EEES8_NS7_ILi64EEEEEENS_6half_tEfNS_4arch4Sm80ELb0ELb0ELb1ELb0ELb1ELb0ELb0ELb0ELi2ELi4ELi4ELi4ELb0EEENS1_21CollectiveEpilogueBwdISA_SB_SD_Li256ELb0ELb0ELi2EEENS1_19SingleTileSchedulerILb0ELb0ELb0ELi128EEEEEEEEEvNT_6ParamsE,"",@"SHT_CUDA_INFO"
	.sectionflags	@""
	.align	4


	//----- nvinfo : EIATTR_CUDA_API_VERSION
	.align		4
        /*0000*/ 	.byte	0x04, 0x37
        /*0002*/ 	.short	(.L_686 - .L_685)
.L_685:
        /*0004*/ 	.word	0x00000082


	//----- nvinfo : EIATTR_KPARAM_INFO
	.align		4
.L_686:
        /*0008*/ 	.byte	0x04, 0x17
        /*000a*/ 	.short	(.L_688 - .L_687)
.L_687:
        /*000c*/ 	.word	0x00000000
        /*0010*/ 	.short	0x0000
        /*0012*/ 	.short	0x0000
        /*0014*/ 	.byte	0x00, 0xf0, 0xc1, 0x09


	//----- nvinfo : EIATTR_SPARSE_MMA_MASK
	.align		4
.L_688:
        /*0018*/ 	.byte	0x03, 0x50
        /*001a*/ 	.short	0x0000


	//----- nvinfo : EIATTR_MAXREG_COUNT
	.align		4
        /*001c*/ 	.byte	0x03, 0x1b
        /*001e*/ 	.short	0x00ff


	//----- nvinfo : EIATTR_MERCURY_ISA_VERSION
	.align		4
        /*0020*/ 	.byte	0x03, 0x5f
        /*0022*/ 	.short	0x0101


	//----- nvinfo : EIATTR_VRC_CTA_INIT_COUNT
	.align		4
        /*0024*/ 	.byte	0x02, 0x4a
	.zero		1
	.zero		1


	//----- nvinfo : EIATTR_EXIT_INSTR_OFFSETS
	.align		4
        /*0028*/ 	.byte	0x04, 0x1c
        /*002a*/ 	.short	(.L_690 - .L_689)


	//   ....[0]....
.L_689:
        /*002c*/ 	.word	0x00000010


	//----- nvinfo : EIATTR_MAX_THREADS
	.align		4
.L_690:
        /*0030*/ 	.byte	0x04, 0x05
        /*0032*/ 	.short	(.L_692 - .L_691)
.L_691:
        /*0034*/ 	.word	0x00000100
        /*0038*/ 	.word	0x00000001
        /*003c*/ 	.word	0x00000001


	//----- nvinfo : EIATTR_CBANK_PARAM_SIZE
	.align		4
.L_692:
        /*0040*/ 	.byte	0x03, 0x19
        /*0042*/ 	.short	0x0270


	//----- nvinfo : EIATTR_PARAM_CBANK
	.align		4
        /*0044*/ 	.byte	0x04, 0x0a
        /*0046*/ 	.short	(.L_694 - .L_693)
	.align		4
.L_693:
        /*0048*/ 	.word	index@(.nv.constant0._ZN7cutlass13device_kernelIN5flash19enable_sm80_to_sm89INS1_16FlashAttnBwdSm80INS1_25CollectiveMainloopBwdSm80ILi2ELi2EN4cute5tupleIJNS5_1CILi128EEES8_NS7_ILi64EEEEEENS_6half_tEfNS_4arch4Sm80ELb0ELb0ELb1ELb0ELb1ELb0ELb0ELb0ELi2ELi4ELi4ELi4ELb0EEENS1_21CollectiveEpilogueBwdISA_SB_SD_Li256ELb0ELb0ELi2EEENS1_19SingleTileSchedulerILb0ELb0ELb0ELi128EEEEEEEEEvNT_6ParamsE)
        /*004c*/ 	.short	0x0380
        /*004e*/ 	.short	0x0270


	//----- nvinfo : EIATTR_SW_WAR
	.align		4
.L_694:
        /*0050*/ 	.byte	0x04, 0x36
        /*0052*/ 	.short	(.L_696 - .L_695)
.L_695:
        /*0054*/ 	.word	0x00000008
.L_696:


//--------------------- .nv.info._ZN7cutlass13device_kernelIN5flash19enable_sm80_to_sm89INS1_16FlashAttnBwdSm80INS1_25CollectiveMainloopBwdSm80ILi2ELi2EN4cute5tupleIJNS5_1CILi128EEES8_NS7_ILi64EEEEEENS_6half_tEfNS_4arch4Sm80ELb0ELb0ELb1ELb0ELb0ELb0ELb0ELb0ELi2ELi4ELi4ELi4ELb0EEENS1_24CollectiveEpilogueBwdGQAISA_fSD_Li256ELb0ELb0EEENS1_19SingleTileSchedulerILb0ELb0ELb0ELi128EEEEEEEEEvNT_6ParamsE --------------------------
	.section	.nv.info._ZN7cutlass13device_kernelIN5flash19enable_sm80_to_sm89INS1_16FlashAttnBwdSm80INS1_25CollectiveMainloopBwdSm80ILi2ELi2EN4cute5tupleIJNS5_1CILi128EEES8_NS7_ILi64EEEEEENS_6half_tEfNS_4arch4Sm80ELb0ELb0ELb1ELb0ELb0ELb0ELb0ELb0ELi2ELi4ELi4ELi4ELb0EEENS1_24CollectiveEpilogueBwdGQAISA_fSD_Li256ELb0ELb0EEENS1_19SingleTileSchedulerILb0ELb0ELb0ELi128EEEEEEEEEvNT_6ParamsE,"",@"SHT_CUDA_INFO"
	.sectionflags	@""
	.align	4


	//----- nvinfo : EIATTR_CUDA_API_VERSION
	.align		4
        /*0000*/ 	.byte	0x04, 0x37
        /*0002*/ 	.short	(.L_698 - .L_697)
.L_697:
        /*0004*/ 	.word	0x00000082


	//----- nvinfo : EIATTR_KPARAM_INFO
	.align		4
.L_698:
        /*0008*/ 	.byte	0x04, 0x17
        /*000a*/ 	.short	(.L_700 - .L_699)
.L_699:
        /*000c*/ 	.word	0x00000000
        /*0010*/ 	.short	0x0000
        /*0012*/ 	.short	0x0000
        /*0014*/ 	.byte	0x00, 0xf0, 0xe1, 0x09


	//----- nvinfo : EIATTR_SPARSE_MMA_MASK
	.align		4
.L_700:
        /*0018*/ 	.byte	0x03, 0x50
        /*001a*/ 	.short	0x0000


	//----- nvinfo : EIATTR_MAXREG_COUNT
	.align		4
        /*001c*/ 	.byte	0x03, 0x1b
        /*001e*/ 	.short	0x00ff


	//----- nvinfo : EIATTR_MERCURY_ISA_VERSION
	.align		4
        /*0020*/ 	.byte	0x03, 0x5f
        /*0022*/ 	.short	0x0101


	//----- nvinfo : EIATTR_VRC_CTA_INIT_COUNT
	.align		4
        /*0024*/ 	.byte	0x02, 0x4a
	.zero		1
	.zero		1


	//----- nvinfo : EIATTR_EXIT_INSTR_OFFSETS
	.align		4
        /*0028*/ 	.byte	0x04, 0x1c
        /*002a*/ 	.short	(.L_702 - .L_701)


	//   ....[0]....
.L_701:
        /*002c*/ 	.word	0x00000010


	//----- nvinfo : EIATTR_MAX_THREADS
	.align		4
.L_702:
        /*0030*/ 	.byte	0x04, 0x05
        /*0032*/ 	.short	(.L_704 - .L_703)
.L_703:
        /*0034*/ 	.word	0x00000100
        /*0038*/ 	.word	0x00000001
        /*003c*/ 	.word	0x00000001


	//----- nvinfo : EIATTR_CBANK_PARAM_SIZE
	.align		4
.L_704:
        /*0040*/ 	.byte	0x03, 0x19
        /*0042*/ 	.short	0x0278


	//----- nvinfo : EIATTR_PARAM_CBANK
	.align		4
        /*0044*/ 	.byte	0x04, 0x0a
        /*0046*/ 	.short	(.L_706 - .L_705)
	.align		4
.L_705:
        /*0048*/ 	.word	index@(.nv.constant0._ZN7cutlass13device_kernelIN5flash19enable_sm80_to_sm89INS1_16FlashAttnBwdSm80INS1_25CollectiveMainloopBwdSm80ILi2ELi2EN4cute5tupleIJNS5_1CILi128EEES8_NS7_ILi64EEEEEENS_6half_tEfNS_4arch4Sm80ELb0ELb0ELb1ELb0ELb0ELb0ELb0ELb0ELi2ELi4ELi4ELi4ELb0EEENS1_24CollectiveEpilogueBwdGQAISA_fSD_Li256ELb0ELb0EEENS1_19SingleTileSchedulerILb0ELb0ELb0ELi128EEEEEEEEEvNT_6ParamsE)
        /*004c*/ 	.short	0x0380
        /*004e*/ 	.short	0x0278


	//----- nvinfo : EIATTR_SW_WAR
	.align		4
.L_706:
        /*0050*/ 	.byte	0x04, 0x36
        /*0052*/ 	.short	(.L_708 - .L_707)
.L_707:
        /*0054*/ 	.word	0x00000008
.L_708:


//--------------------- .nv.info._ZN7cutlass13device_kernelIN5flash19enable_sm80_to_sm89INS1_16FlashAttnBwdSm80INS1_25CollectiveMainloopBwdSm80ILi2ELi2EN4cute5tupleIJNS5_1CILi128EEES8_NS7_ILi64EEEEEENS_6half_tEfNS_4arch4Sm80ELb0ELb0ELb1ELb0ELb1ELb0ELb0ELb0ELi2ELi4ELi4ELi4ELb0EEENS1_24CollectiveEpilogueBwdGQAISA_fSD_Li256ELb0ELb1EEENS1_19SingleTileSchedulerILb0ELb0ELb0ELi128EEEEEEEEEvNT_6ParamsE --------------------------
	.section	.nv.info._ZN7cutlass13device_kernelIN5flash19enable_sm80_to_sm89INS1_16FlashAttnBwdSm80INS1_25CollectiveMainloopBwdSm80ILi2ELi2EN4cute5tupleIJNS5_1CILi128EEES8_NS7_ILi64EEEEEENS_6half_tEfNS_4arch4Sm80ELb0ELb0ELb1ELb0ELb1ELb0ELb0ELb0ELi2ELi4ELi4ELi4ELb0EEENS1_24CollectiveEpilogueBwdGQAISA_fSD_Li256ELb0ELb1EEENS1_19SingleTileSchedulerILb0ELb0ELb0ELi128EEEEEEEEEvNT_6ParamsE,"",@"SHT_CUDA_INFO"
	.sectionflags	@""
	.align	4


	//----- nvinfo : EIATTR_CUDA_API_VERSION
	.align		4
        /*0000*/ 	.byte	0x04, 0x37
        /*0002*/ 	.short	(.L_710 - .L_709)
.L_709:
        /*0004*/ 	.word	0x00000082


	//----- nvinfo : EIATTR_KPARAM_INFO
	.align		4
.L_710:
        /*0008*/ 	.byte	0x04, 0x17
        /*000a*/ 	.short	(.L_712 - .L_711)
.L_711:
        /*000c*/ 	.word	0x00000000
        /*0010*/ 	.short	0x0000
        /*0012*/ 	.short	0x0000
        /*0014*/ 	.byte	0x00, 0xf0, 0xe1, 0x09


	//----- nvinfo : EIATTR_SPARSE_MMA_MASK
	.align		4
.L_712:
        /*0018*/ 	.byte	0x03, 0x50
        /*001a*/ 	.short	0x0000


	//----- nvinfo : EIATTR_MAXREG_COUNT
	.align		4
        /*001c*/ 	.byte	0x03, 0x1b
        /*001e*/ 	.short	0x00ff


	//----- nvinfo : EIATTR_MERCURY_ISA_VERSION
	.align		4
        /*0020*/ 	.byte	0x03, 0x5f
        /*0022*/ 	.short	0x0101


	//----- nvinfo : EIATTR_VRC_CTA_INIT_COUNT
	.align		4
        /*0024*/ 	.byte	0x02, 0x4a
	.zero		1
	.zero		1


	//----- nvinfo : EIATTR_EXIT_INSTR_OFFSETS
	.align		4
        /*0028*/ 	.byte	0x04, 0x1c
        /*002a*/ 	.short	(.L_714 - .L_713)


	//   ....[0]....
.L_713:
        /*002c*/ 	.word	0x00000010


	//----- nvinfo : EIATTR_MAX_THREADS
	.align		4
.L_714:
        /*0030*/ 	.byte	0x04, 0x05
        /*0032*/ 	.short	(.L_716 - .L_715)
.L_715:
        /*0034*/ 	.word	0x00000100
        /*0038*/ 	.word	0x00000001
        /*003c*/ 	.word	0x00000001


	//----- nvinfo : EIATTR_CBANK_PARAM_SIZE
	.align		4
.L_716:
        /*0040*/ 	.byte	0x03, 0x19
        /*0042*/ 	.short	0x0278


	//----- nvinfo : EIATTR_PARAM_CBANK
	.align		4
        /*0044*/ 	.byte	0x04, 0x0a
        /*0046*/ 	.short	(.L_718 - .L_717)
	.align		4
.L_717:
        /*0048*/ 	.word	index@(.nv.constant0._ZN7cutlass13device_kernelIN5flash19enable_sm80_to_sm89INS1_16FlashAttnBwdSm80INS1_25CollectiveMainloopBwdSm80ILi2ELi2EN4cute5tupleIJNS5_1CILi128EEES8_NS7_ILi64EEEEEENS_6half_tEfNS_4arch4Sm80ELb0ELb0ELb1ELb0ELb1ELb0ELb0ELb0ELi2ELi4ELi4ELi4ELb0EEENS1_24CollectiveEpilogueBwdGQAISA_fSD_Li256ELb0ELb1EEENS1_19SingleTileSchedulerILb0ELb0ELb0ELi128EEEEEEEEEvNT_6ParamsE)
        /*004c*/ 	.short	0x0380
        /*004e*/ 	.short	0x0278


	//----- nvinfo : EIATTR_SW_WAR
	.align		4
.L_718:
        /*0050*/ 	.byte	0x04, 0x36
        /*0052*/ 	.short	(.L_720 - .L_719)
.L_719:
        /*0054*/ 	.word	0x00000008
.L_720:


//--------------------- .nv.info._ZN7cutlass13device_kernelIN5flash19enable_sm80_to_sm89INS1_16FlashAttnBwdSm80INS1_25CollectiveMainloopBwdSm80ILi2ELi2EN4cute5tupleIJNS5_1CILi128EEES8_NS7_ILi64EEEEEENS_6half_tEfNS_4arch4Sm80ELb0ELb0ELb1ELb1ELb0ELb0ELb0ELb0ELi2ELi4ELi4ELi4ELb0EEENS1_21CollectiveEpilogueBwdISA_SB_SD_Li256ELb1ELb0ELi2EEENS1_19SingleTileSchedulerILb1ELb0ELb0ELi128EEEEEEEEEvNT_6ParamsE --------------------------
	.section	.nv.info._ZN7cutlass13device_kernelIN5flash19enable_sm80_to_sm89INS1_16FlashAttnBwdSm80INS1_25CollectiveMainloopBwdSm80ILi2ELi2EN4cute5tupleIJNS5_1CILi128EEES8_NS7_ILi64EEEEEENS_6half_tEfNS_4arch4Sm80ELb0ELb0ELb1ELb1ELb0ELb0ELb0ELb0ELi2ELi4ELi4ELi4ELb0EEENS1_21CollectiveEpilogueBwdISA_SB_SD_Li256ELb1ELb0ELi2EEENS1_19SingleTileSchedulerILb1ELb0ELb0ELi128EEEEEEEEEvNT_6ParamsE,"",@"SHT_CUDA_INFO"
	.sectionflags	@""
	.align	4


	//----- nvinfo : EIATTR_CUDA_API_VERSION
	.align		4
        /*0000*/ 	.byte	0x04, 0x37
        /*0002*/ 	.short	(.L_722 - .L_721)
.L_721:
        /*0004*/ 	.word	0x00000082


	//----- nvinfo : EIATTR_KPARAM_INFO
	.align		4
.L_722:
        /*0008*/ 	.byte	0x04, 0x17
        /*000a*/ 	.short	(.L_724 - .L_723)
.L_723:
        /*000c*/ 	.word	0x00000000
        /*0010*/ 	.short	0x0000
        /*0012*/ 	.short	0x0000
        /*0014*/ 	.byte	0x00, 0xf0, 0xc1, 0x09


	//----- nvinfo : EIATTR_SPARSE_MMA_MASK
	.align		4
.L_724:
        /*0018*/ 	.byte	0x03, 0x50
        /*001a*/ 	.short	0x0000


	//----- nvinfo : EIATTR_MAXREG_COUNT
	.align		4
        /*001c*/ 	.byte	0x03, 0x1b
        /*001e*/ 	.short	0x00ff


	//----- nvinfo : EIATTR_MERCURY_ISA_VERSION
	.align		4
        /*0020*/ 	.byte	0x03, 0x5f
        /*0022*/ 	.short	0x0101


	//----- nvinfo : EIATTR_VRC_CTA_INIT_COUNT
	.align		4
        /*0024*/ 	.byte	0x02, 0x4a
	.zero		1
	.zero		1


	//----- nvinfo : EIATTR_EXIT_INSTR_OFFSETS
	.align		4
        /*0028*/ 	.byte	0x04, 0x1c
        /*002a*/ 	.short	(.L_726 - .L_725)


	//   ....[0]....
.L_725:
        /*002c*/ 	.word	0x00000010


	//----- nvinfo : EIATTR_MAX_THREADS
	.align		4
.L_726:
        /*0030*/ 	.byte	0x04, 0x05
        /*0032*/ 	.short	(.L_728 - .L_727)
.L_727:
        /*0034*/ 	.word	0x00000100
        /*0038*/ 	.word	0x00000001
        /*003c*/ 	.word	0x00000001


	//----- nvinfo : EIATTR_CBANK_PARAM_SIZE
	.align		4
.L_728:
        /*0040*/ 	.byte	0x03, 0x19
        /*0042*/ 	.short	0x0270


	//----- nvinfo : EIATTR_PARAM_CBANK
	.align		4
        /*0044*/ 	.byte	0x04, 0x0a
        /*0046*/ 	.short	(.L_730 - .L_729)
	.align		4
.L_729:
        /*0048*/ 	.word	index@(.nv.constant0._ZN7cutlass13device_kernelIN5flash19enable_sm80_to_sm89INS1_16FlashAttnBwdSm80INS1_25CollectiveMainloopBwdSm80ILi2ELi2EN4cute5tupleIJNS5_1CILi128EEES8_NS7_ILi64EEEEEENS_6half_tEfNS_4arch4Sm80ELb0ELb0ELb1ELb1ELb0ELb0ELb0ELb0ELi2ELi4ELi4ELi4ELb0EEENS1_21CollectiveEpilogueBwdISA_SB_SD_Li256ELb1ELb0ELi2EEENS1_19SingleTileSchedulerILb1ELb0ELb0ELi128EEEEEEEEEvNT_6ParamsE)
        /*004c*/ 	.short	0x0380
        /*004e*/ 	.short	0x0270


	//----- nvinfo : EIATTR_SW_WAR
	.align		4
.L_730:
        /*0050*/ 	.byte	0x04, 0x36
        /*0052*/ 	.short	(.L_732 - .L_731)
.L_731:
        /*0054*/ 	.word	0x00000008
.L_732:


//--------------------- .nv.info._ZN7cutlass13device_kernelIN5flash19enable_sm80_to_sm89INS1_16FlashAttnBwdSm80INS1_25CollectiveMainloopBwdSm80ILi2ELi2EN4cute5tupleIJNS5_1CILi128EEES8_NS7_ILi64EEEEEENS_6half_tEfNS_4arch4Sm80ELb0ELb0ELb1ELb1ELb1ELb0ELb0ELb0ELi2ELi4ELi4ELi4ELb0EEENS1_21CollectiveEpilogueBwdISA_SB_SD_Li256ELb1ELb0ELi2EEENS1_19SingleTileSchedulerILb1ELb0ELb0ELi128EEEEEEEEEvNT_6ParamsE --------------------------
	.section	.nv.info._ZN7cutlass13device_kernelIN5flash19enable_sm80_to_sm89INS1_16FlashAttnBwdSm80INS1_25CollectiveMainloopBwdSm80ILi2ELi2EN4cute5tupleIJNS5_1CILi128EEES8_NS7_ILi64EEEEEENS_6half_tEfNS_4arch4Sm80ELb0ELb0ELb1ELb1ELb1ELb0ELb0ELb0ELi2ELi4ELi4ELi4ELb0EEENS1_21CollectiveEpilogueBwdISA_SB_SD_Li256ELb1ELb0ELi2EEENS1_19SingleTileSchedulerILb1ELb0ELb0ELi128EEEEEEEEEvNT_6ParamsE,"",@"SHT_CUDA_INFO"
	.sectionflags	@""
	.align	4


	//----- nvinfo : EIATTR_CUDA_API_VERSION
	.align		4
        /*0000*/ 	.byte	0x04, 0x37
        /*0002*/ 	.short	(.L_734 - .L_733)
.L_733:
        /*0004*/ 	.word	0x00000082


	//----- nvinfo : EIATTR_KPARAM_INFO
	.align		4
.L_734:
        /*0008*/ 	.byte	0x04, 0x17
        /*000a*/ 	.short	(.L_736 - .L_735)
.L_735:
        /*000c*/ 	.word	0x00000000
        /*0010*/ 	.short	0x0000
        /*0012*/ 	.short	0x0000
        /*0014*/ 	.byte	0x00, 0xf0, 0xc1, 0x09


	//----- nvinfo : EIATTR_SPARSE_MMA_MASK
	.align		4
.L_736:
        /*0018*/ 	.byte	0x03, 0x50
        /*001a*/ 	.short	0x0000


	//----- nvinfo : EIATTR_MAXREG_COUNT
	.align		4
        /*001c*/ 	.byte	0x03, 0x1b
        /*001e*/ 	.short	0x00ff


	//----- nvinfo : EIATTR_MERCURY_ISA_VERSION
	.align		4
        /*0020*/ 	.byte	0x03, 0x5f
        /*0022*/ 	.short	0x0101


	//----- nvinfo : EIATTR_VRC_CTA_INIT_COUNT
	.align		4
        /*0024*/ 	.byte	0x02, 0x4a
	.zero		1
	.zero		1


	//----- nvinfo : EIATTR_EXIT_INSTR_OFFSETS
	.align		4
        /*0028*/ 	.byte	0x04, 0x1c
        /*002a*/ 	.short	(.L_738 - .L_737)


	//   ....[0]....
.L_737:
        /*002c*/ 	.word	0x00000010


	//----- nvinfo : EIATTR_MAX_THREADS
	.align		4
.L_738:
        /*0030*/ 	.byte	0x04, 0x05
        /*0032*/ 	.short	(.L_740 - .L_739)
.L_739:
        /*0034*/ 	.word	0x00000100
        /*0038*/ 	.word	0x00000001
        /*003c*/ 	.word	0x00000001


	//----- nvinfo : EIATTR_CBANK_PARAM_SIZE
	.align		4
.L_740:
        /*0040*/ 	.byte	0x03, 0x19
        /*0042*/ 	.short	0x0270


	//----- nvinfo : EIATTR_PARAM_CBANK
	.align		4
        /*0044*/ 	.byte	0x04, 0x0a
        /*0046*/ 	.short	(.L_742 - .L_741)
	.align		4
.L_741:
        /*0048*/ 	.word	index@(.nv.constant0._ZN7cutlass13device_kernelIN5flash19enable_sm80_to_sm89INS1_16FlashAttnBwdSm80INS1_25CollectiveMainloopBwdSm80ILi2ELi2EN4cute5tupleIJNS5_1CILi128EEES8_NS7_ILi64EEEEEENS_6half_tEfNS_4arch4Sm80ELb0ELb0ELb1ELb1ELb1ELb0ELb0ELb0ELi2ELi4ELi4ELi4ELb0EEENS1_21CollectiveEpilogueBwdISA_SB_SD_Li256ELb1ELb0ELi2EEENS1_19SingleTileSchedulerILb1ELb0ELb0ELi128EEEEEEEEEvNT_6ParamsE)
        /*004c*/ 	.short	0x0380
        /*004e*/ 	.short	0x0270


	//----- nvinfo : EIATTR_SW_WAR
	.align		4
.L_742:
        /*0050*/ 	.byte	0x04, 0x36
        /*0052*/ 	.short	(.L_744 - .L_743)
.L_743:
        /*0054*/ 	.word	0x00000008
.L_744:


//--------------------- .nv.info._ZN7cutlass13device_kernelIN5flash19enable_sm80_to_sm89INS1_16FlashAttnBwdSm80INS1_25CollectiveMainloopBwdSm80ILi2ELi2EN4cute5tupleIJNS5_1CILi128EEES8_NS7_ILi64EEEEEENS_6half_tEfNS_4arch4Sm80ELb0ELb0ELb1ELb1ELb0ELb0ELb0ELb0ELi2ELi4ELi4ELi4ELb0EEENS1_24CollectiveEpilogueBwdGQAISA_fSD_Li256ELb1ELb0EEENS1_19SingleTileSchedulerILb1ELb0ELb0ELi128EEEEEEEEEvNT_6ParamsE --------------------------
	.section	.nv.info._ZN7cutlass13device_kernelIN5flash19enable_sm80_to_sm89INS1_16FlashAttnBwdSm80INS1_25CollectiveMainloopBwdSm80ILi2ELi2EN4cute5tupleIJNS5_1CILi128EEES8_NS7_ILi64EEEEEENS_6half_tEfNS_4arch4Sm80ELb0ELb0ELb1ELb1ELb0ELb0ELb0ELb0ELi2ELi4ELi4ELi4ELb0EEENS1_24CollectiveEpilogueBwdGQAISA_fSD_Li256ELb1ELb0EEENS1_19SingleTileSchedulerILb1ELb0ELb0ELi128EEEEEEEEEvNT_6ParamsE,"",@"SHT_CUDA_INFO"
	.sectionflags	@""
	.align	4


	//----- nvinfo : EIATTR_CUDA_API_VERSION
	.align		4
        /*0000*/ 	.byte	0x04, 0x37
        /*0002*/ 	.short	(.L_746 - .L_745)
.L_745:
        /*0004*/ 	.word	0x00000082


	//----- nvinfo : EIATTR_KPARAM_INFO
	.align		4
.L_746:
        /*0008*/ 	.byte	0x04, 0x17
        /*000a*/ 	.short	(.L_748 - .L_747)
.L_747:
        /*000c*/ 	.word	0x00000000
        /*0010*/ 	.short	0x0000
        /*0012*/ 	.short	0x0000
        /*0014*/ 	.byte	0x00, 0xf0, 0xe1, 0x09


	//----- nvinfo : EIATTR_SPARSE_MMA_MASK
	.align		4
.L_748:
        /*0018*/ 	.byte	0x03, 0x50
        /*001a*/ 	.short	0x0000


	//----- nvinfo : EIATTR_MAXREG_COUNT
	.align		4
        /*001c*/ 	.byte	0x03, 0x1b
        /*001e*/ 	.short	0x00ff


	//----- nvinfo : EIATTR_MERCURY_ISA_VERSION
	.align		4
        /*0020*/ 	.byte	0x03, 0x5f
        /*0022*/ 	.short	0x0101


	//----- nvinfo : EIATTR_VRC_CTA_INIT_COUNT
	.align		4
        /*0024*/ 	.byte	0x02, 0x4a
	.zero		1
	.zero		1


	//----- nvinfo : EIATTR_EXIT_INSTR_OFFSETS
	.align		4
        /*0028*/ 	.byte	0x04, 0x1c
        /*002a*/ 	.short	(.L_750 - .L_749)


	//   ....[0]....
.L_749:
        /*002c*/ 	.word	0x00000010


	//----- nvinfo : EIATTR_MAX_THREADS
	.align		4
.L_750:
        /*0030*/ 	.byte	0x04, 0x05
        /*0032*/ 	.short	(.L_752 - .L_751)
.L_751:
        /*0034*/ 	.word	0x00000100
        /*0038*/ 	.word	0x00000001
        /*003c*/ 	.word	0x00000001


	//----- nvinfo : EIATTR_CBANK_PARAM_SIZE
	.align		4
.L_752:
        /*0040*/ 	.byte	0x03, 0x19
        /*0042*/ 	.short	0x0278


	//----- nvinfo : EIATTR_PARAM_CBANK
	.align		4
        /*0044*/ 	.byte	0x04, 0x0a
        /*0046*/ 	.short	(.L_754 - .L_753)
	.align		4
.L_753:
        /*0048*/ 	.word	index@(.nv.constant0._ZN7cutlass13device_kernelIN5flash19enable_sm80_to_sm89INS1_16FlashAttnBwdSm80INS1_25CollectiveMainloopBwdSm80ILi2ELi2EN4cute5tupleIJNS5_1CILi128EEES8_NS7_ILi64EEEEEENS_6half_tEfNS_4arch4Sm80ELb0ELb0ELb1ELb1ELb0ELb0ELb0ELb0ELi2ELi4ELi4ELi4ELb0EEENS1_24CollectiveEpilogueBwdGQAISA_fSD_Li256ELb1ELb0EEENS1_19SingleTileSchedulerILb1ELb0ELb0ELi128EEEEEEEEEvNT_6ParamsE)
        /*004c*/ 	.short	0x0380
        /*004e*/ 	.short	0x0278


	//----- nvinfo : EIATTR_SW_WAR
	.align		4
.L_754:
        /*0050*/ 	.byte	0x04, 0x36
        /*0052*/ 	.short	(.L_756 - .L_755)
.L_755:
        /*0054*/ 	.word	0x00000008
.L_756:


//--------------------- .nv.info._ZN7cutlass13device_kernelIN5flash19enable_sm80_to_sm89INS1_16FlashAttnBwdSm80INS1_25CollectiveMainloopBwdSm80ILi2ELi2EN4cute5tupleIJNS5_1CILi128EEES8_NS7_ILi64EEEEEENS_6half_tEfNS_4arch4Sm80ELb0ELb0ELb1ELb1ELb1ELb0ELb0ELb0ELi2ELi4ELi4ELi4ELb0EEENS1_24CollectiveEpilogueBwdGQAISA_fSD_Li256ELb1ELb1EEENS1_19SingleTileSchedulerILb1ELb0ELb0ELi128EEEEEEEEEvNT_6ParamsE --------------------------
	.section	.nv.info._ZN7cutlass13device_kernelIN5flash19enable_sm80_to_sm89INS1_16FlashAttnBwdSm80INS1_25CollectiveMainloopBwdSm80ILi2ELi2EN4cute5tupleIJNS5_1CILi128EEES8_NS7_ILi64EEEEEENS_6half_tEfNS_4arch4Sm80ELb0ELb0ELb1ELb1ELb1ELb0ELb0ELb0ELi2ELi4ELi4ELi4ELb0EEENS1_24CollectiveEpilogueBwdGQAISA_fSD_Li256ELb1ELb1EEENS1_19SingleTileSchedulerILb1ELb0ELb0ELi128EEEEEEEEEvNT_6ParamsE,"",@"SHT_CUDA_INFO"
	.sectionflags	@""
	.align	4


	//----- nvinfo : EIATTR_CUDA_API_VERSION
	.align		4
        /*0000*/ 	.byte	0x04, 0x37
        /*0002*/ 	.short	(.L_758 - .L_757)
.L_757:
        /*0004*/ 	.word	0x00000082


	//----- nvinfo : EIATTR_KPARAM_INFO
	.align		4
.L_758:
        /*0008*/ 	.byte	0x04, 0x17
        /*000a*/ 	.short	(.L_760 - .L_759)
.L_759:
        /*000c*/ 	.word	0x00000000
        /*0010*/ 	.short	0x0000
        /*0012*/ 	.short	0x0000
        /*0014*/ 	.byte	0x00, 0xf0, 0xe1, 0x09


	//----- nvinfo : EIATTR_SPARSE_MMA_MASK
	.align		4
.L_760:
        /*0018*/ 	.byte	0x03, 0x50
        /*001a*/ 	.short	0x0000


	//----- nvinfo : EIATTR_MAXREG_COUNT
	.align		4
        /*001c*/ 	.byte	0x03, 0x1b
        /*001e*/ 	.short	0x00ff


	//----- nvinfo : EIATTR_MERCURY_ISA_VERSION
	.align		4
        /*0020*/ 	.byte	0x03, 0x5f
        /*0022*/ 	.short	0x0101


	//----- nvinfo : EIATTR_VRC_CTA_INIT_COUNT
	.align		4
        /*0024*/ 	.byte	0x02, 0x4a
	.zero		1
	.zero		1


	//----- nvinfo : EIATTR_EXIT_INSTR_OFFSETS
	.align		4
        /*0028*/ 	.byte	0x04, 0x1c
        /*002a*/ 	.short	(.L_762 - .L_761)


	//   ....[0]....
.L_761:
        /*002c*/ 	.word	0x00000010


	//----- nvinfo : EIATTR_MAX_THREADS
	.align		4
.L_762:
        /*0030*/ 	.byte	0x04, 0x05
        /*0032*/ 	.short	(.L_764 - .L_763)
.L_763:
        /*0034*/ 	.word	0x00000100
        /*0038*/ 	.word	0x00000001
        /*003c*/ 	.word	0x00000001


	//----- nvinfo : EIATTR_CBANK_PARAM_SIZE
	.align		4
.L_764:
        /*0040*/ 	.byte	0x03, 0x19
        /*0042*/ 	.short	0x0278


	//----- nvinfo : EIATTR_PARAM_CBANK
	.align		4
        /*0044*/ 	.byte	0x04, 0x0a
        /*0046*/ 	.short	(.L_766 - .L_765)
	.align		4
.L_765:
        /*0048*/ 	.word	index@(.nv.constant0._ZN7cutlass13device_kernelIN5flash19enable_sm80_to_sm89INS1_16FlashAttnBwdSm80INS1_25CollectiveMainloopBwdSm80ILi2ELi2EN4cute5tupleIJNS5_1CILi128EEES8_NS7_ILi64EEEEEENS_6half_tEfNS_4arch4Sm80ELb0ELb0ELb1ELb1ELb1ELb0ELb0ELb0ELi2ELi4ELi4ELi4ELb0EEENS1_24CollectiveEpilogueBwdGQAISA_fSD_Li256ELb1ELb1EEENS1_19SingleTileSchedulerILb1ELb0ELb0ELi128EEEEEEEEEvNT_6ParamsE)
        /*004c*/ 	.short	0x0380
        /*004e*/ 	.short	0x0278


	//----- nvinfo : EIATTR_SW_WAR
	.align		4
.L_766:
        /*0050*/ 	.byte	0x04, 0x36
        /*0052*/ 	.short	(.L_768 - .L_767)
.L_767:
        /*0054*/ 	.word	0x00000008
.L_768:


//--------------------- .nv.info._ZN7cutlass13device_kernelIN5flash19enable_sm80_to_sm89INS1_16FlashAttnBwdSm80INS1_25CollectiveMainloopBwdSm80ILi2ELi2EN4cute5tupleIJNS5_1CILi128EEES8_NS7_ILi64EEEEEENS_6half_tEfNS_4arch4Sm80ELb0ELb1ELb1ELb0ELb0ELb0ELb0ELb0ELi2ELi4ELi4ELi4ELb0EEENS1_21CollectiveEpilogueBwdISA_SB_SD_Li256ELb0ELb0ELi2EEENS1_19SingleTileSchedulerILb0ELb0ELb0ELi128EEEEEEEEEvNT_6ParamsE --------------------------
	.section	.nv.info._ZN7cutlass13device_kernelIN5flash19enable_sm80_to_sm89INS1_16FlashAttnBwdSm80INS1_25CollectiveMainloopBwdSm80ILi2ELi2EN4cute5tupleIJNS5_1CILi128EEES8_NS7_ILi64EEEEEENS_6half_tEfNS_4arch4Sm80ELb0ELb1ELb1ELb0ELb0ELb0ELb0ELb0ELi2ELi4ELi4ELi4ELb0EEENS1_21CollectiveEpilogueBwdISA_SB_SD_Li256ELb0ELb0ELi2EEENS1_19SingleTileSchedulerILb0ELb0ELb0ELi128EEEEEEEEEvNT_6ParamsE,"",@"SHT_CUDA_INFO"
	.sectionflags	@""
	.align	4


	//----- nvinfo : EIATTR_CUDA_API_VERSION
	.align		4
        /*0000*/ 	.byte	0x04, 0x37
        /*0002*/ 	.short	(.L_770 - .L_769)
.L_769:
        /*0004*/ 	.word	0x00000082


	//----- nvinfo : EIATTR_KPARAM_INFO
	.align		4
.L_770:
        /*0008*/ 	.byte	0x04, 0x17
        /*000a*/ 	.short	(.L_772 - .L_771)
.L_771:
        /*000c*/ 	.word	0x00000000
        /*0010*/ 	.short	0x0000
        /*0012*/ 	.short	0x0000
        /*0014*/ 	.byte	0x00, 0xf0, 0xc1, 0x09


	//----- nvinfo : EIATTR_SPARSE_MMA_MASK
	.align		4
.L_772:
        /*0018*/ 	.byte	0x03, 0x50
        /*001a*/ 	.short	0x0000


	//----- nvinfo : EIATTR_MAXREG_COUNT
	.align		4
        /*001c*/ 	.byte	0x03, 0x1b
        /*001e*/ 	.short	0x00ff


	//----- nvinfo : EIATTR_MERCURY_ISA_VERSION
	.align		4
        /*0020*/ 	.byte	0x03, 0x5f
        /*0022*/ 	.short	0x0101


	//----- nvinfo : EIATTR_VRC_CTA_INIT_COUNT
	.align		4
        /*0024*/ 	.byte	0x02, 0x4a
	.zero		1
	.zero		1


	//----- nvinfo : EIATTR_EXIT_INSTR_OFFSETS
	.align		4
        /*0028*/ 	.byte	0x04, 0x1c
        /*002a*/ 	.short	(.L_774 - .L_773)


	//   ....[0]....
.L_773:
        /*002c*/ 	.word	0x00000010


	//----- nvinfo : EIATTR_MAX_THREADS
	.align		4
.L_774:
        /*0030*/ 	.byte	0x04, 0x05
        /*0032*/ 	.short	(.L_776 - .L_775)
.L_775:
        /*0034*/ 	.word	0x00000100
        /*0038*/ 	.word	0x00000001
        /*003c*/ 	.word	0x00000001


	//----- nvinfo : EIATTR_CBANK_PARAM_SIZE
	.align		4
.L_776:
        /*0040*/ 	.byte	0x03, 0x19
        /*0042*/ 	.short	0x0270


	//----- nvinfo : EIATTR_PARAM_CBANK
	.align		4
        /*0044*/ 	.byte	0x04, 0x0a
        /*0046*/ 	.short	(.L_778 - .L_777)
	.align		4
.L_777:
        /*0048*/ 	.word	index@(.nv.constant0._ZN7cutlass13device_kernelIN5flash19enable_sm80_to_sm89INS1_16FlashAttnBwdSm80INS1_25CollectiveMainloopBwdSm80ILi2ELi2EN4cute5tupleIJNS5_1CILi128EEES8_NS7_ILi64EEEEEENS_6half_tEfNS_4arch4Sm80ELb0ELb1ELb1ELb0ELb0ELb0ELb0ELb0ELi2ELi4ELi4ELi4ELb0EEENS1_21CollectiveEpilogueBwdISA_SB_SD_Li256ELb0ELb0ELi2EEENS1_19SingleTileSchedulerILb0ELb0ELb0ELi128EEEEEEEEEvNT_6ParamsE)
        /*004c*/ 	.short	0x0380
        /*004e*/ 	.short	0x0270


	//----- nvinfo : EIATTR_SW_WAR
	.align		4
.L_778:
        /*0050*/ 	.byte	0x04, 0x36
        /*0052*/ 	.short	(.L_780 - .L_779)
.L_779:
        /*0054*/ 	.word	0x00000008
.L_780:


//--------------------- .nv.info._ZN7cutlass13device_kernelIN5flash19enable_sm80_to_sm89INS1_16FlashAttnBwdSm80INS1_25CollectiveMainloopBwdSm80ILi2ELi2EN4cute5tupleIJNS5_1CILi128EEES8_NS7_ILi64EEEEEENS_6half_tEfNS_4arch4Sm80ELb0ELb1ELb1ELb0ELb1ELb0ELb0ELb0ELi2ELi4ELi4ELi4ELb0EEENS1_21CollectiveEpilogueBwdISA_SB_SD_Li256ELb0ELb0ELi2EEENS1_19SingleTileSchedulerILb0ELb0ELb0ELi128EEEEEEEEEvNT_6ParamsE --------------------------
	.section	.nv.info._ZN7cutlass13device_kernelIN5flash19enable_sm80_to_sm89INS1_16FlashAttnBwdSm80INS1_25CollectiveMainloopBwdSm80ILi2ELi2EN4cute5tupleIJNS5_1CILi128EEES8_NS7_ILi64EEEEEENS_6half_tEfNS_4arch4Sm80ELb0ELb1ELb1ELb0ELb1ELb0ELb0ELb0ELi2ELi4ELi4ELi4ELb0EEENS1_21CollectiveEpilogueBwdISA_SB_SD_Li256ELb0ELb0ELi2EEENS1_19SingleTileSchedulerILb0ELb0ELb0ELi128EEEEEEEEEvNT_6ParamsE,"",@"SHT_CUDA_INFO"
	.sectionflags	@""
	.align	4


	//----- nvinfo : EIATTR_CUDA_API_VERSION
	.align		4
        /*0000*/ 	.byte	0x04, 0x37
        /*0002*/ 	.short	(.L_782 - .L_781)
.L_781:
        /*0004*/ 	.word	0x00000082


	//----- nvinfo : EIATTR_KPARAM_INFO
	.align		4
.L_782:
        /*0008*/ 	.byte	0x04, 0x17
        /*000a*/ 	.short	(.L_784 - .L_783)
.L_783:
        /*000c*/ 	.word	0x00000000
        /*0010*/ 	.short	0x0000
        /*0012*/ 	.short	0x0000
        /*0014*/ 	.byte	0x00, 0xf0, 0xc1, 0x09


	//----- nvinfo : EIATTR_SPARSE_MMA_MASK
	.align		4
.L_784:
        /*0018*/ 	.byte	0x03, 0x50
        /*001a*/ 	.short	0x0000


	//----- nvinfo : EIATTR_MAXREG_COUNT
	.align		4
        /*001c*/ 	.byte	0x03, 0x1b
        /*001e*/ 	.short	0x00ff


	//----- nvinfo : EIATTR_MERCURY_ISA_VERSION
	.align		4
        /*0020*/ 	.byte	0x03, 0x5f
        /*0022*/ 	.short	0x0101


	//----- nvinfo : EIATTR_VRC_CTA_INIT_COUNT
	.align		4
        /*0024*/ 	.byte	0x02, 0x4a
	.zero		1
	.zero		1


	//----- nvinfo : EIATTR_EXIT_INSTR_OFFSETS
	.align		4
        /*0028*/ 	.byte	0x04, 0x1c
        /*002a*/ 	.short	(.L_786 - .L_785)


	//   ....[0]....
.L_785:
        /*002c*/ 	.word	0x00000010


	//----- nvinfo : EIATTR_MAX_THREADS
	.align		4
.L_786:
        /*0030*/ 	.byte	0x04, 0x05
        /*0032*/ 	.short	(.L_788 - .L_787)
.L_787:
        /*0034*/ 	.word	0x00000100
        /*0038*/ 	.word	0x00000001
        /*003c*/ 	.word	0x00000001


	//----- nvinfo : EIATTR_CBANK_PARAM_SIZE
	.align		4
.L_788:
        /*0040*/ 	.byte	0x03, 0x19
        /*0042*/ 	.short	0x0270


	//----- nvinfo : EIATTR_PARAM_CBANK
	.align		4
        /*0044*/ 	.byte	0x04, 0x0a
        /*0046*/ 	.short	(.L_790 - .L_789)
	.align		4
.L_789:
        /*0048*/ 	.word	index@(.nv.constant0._ZN7cutlass13device_kernelIN5flash19enable_sm80_to_sm89INS1_16FlashAttnBwdSm80INS1_25CollectiveMainloopBwdSm80ILi2ELi2EN4cute5tupleIJNS5_1CILi128EEES8_NS7_ILi64EEEEEENS_6half_tEfNS_4arch4Sm80ELb0ELb1ELb1ELb0ELb1ELb0ELb0ELb0ELi2ELi4ELi4ELi4ELb0EEENS1_21CollectiveEpilogueBwdISA_SB_SD_Li256ELb0ELb0ELi2EEENS1_19SingleTileSchedulerILb0ELb0ELb0ELi128EEEEEEEEEvNT_6ParamsE)
        /*004c*/ 	.short	0x0380
        /*004e*/ 	.short	0x0270


	//----- nvinfo : EIATTR_SW_WAR
	.align		4
.L_790:
        /*0050*/ 	.byte	0x04, 0x36
        /*0052*/ 	.short	(.L_792 - .L_791)
.L_791:
        /*0054*/ 	.word	0x00000008
.L_792:


//--------------------- .nv.info._ZN7cutlass13device_kernelIN5flash19enable_sm80_to_sm89INS1_16FlashAttnBwdSm80INS1_25CollectiveMainloopBwdSm80ILi2ELi2EN4cute5tupleIJNS5_1CILi128EEES8_NS7_ILi64EEEEEENS_6half_tEfNS_4arch4Sm80ELb0ELb1ELb1ELb0ELb0ELb0ELb0ELb0ELi2ELi4ELi4ELi4ELb0EEENS1_24CollectiveEpilogueBwdGQAISA_fSD_Li256ELb0ELb0EEENS1_19SingleTileSchedulerILb0ELb0ELb0ELi128EEEEEEEEEvNT_6ParamsE --------------------------
	.section	.nv.info._ZN7cutlass13device_kernelIN5flash19enable_sm80_to_sm89INS1_16FlashAttnBwdSm80INS1_25CollectiveMainloopBwdSm80ILi2ELi2EN4cute5tupleIJNS5_1CILi128EEES8_NS7_ILi64EEEEEENS_6half_tEfNS_4arch4Sm80ELb0ELb1ELb1ELb0ELb0ELb0ELb0ELb0ELi2ELi4ELi4ELi4ELb0EEENS1_24CollectiveEpilogueBwdGQAISA_fSD_Li256ELb0ELb0EEENS1_19SingleTileSchedulerILb0ELb0ELb0ELi128EEEEEEEEEvNT_6ParamsE,"",@"SHT_CUDA_INFO"
	.sectionflags	@""
	.align	4


	//----- nvinfo : EIATTR_CUDA_API_VERSION
	.align		4
        /*0000*/ 	.byte	0x04, 0x37
        /*0002*/ 	.short	(.L_794 - .L_793)
.L_793:
        /*0004*/ 	.word	0x00000082


	//----- nvinfo : EIATTR_KPARAM_INFO
	.align		4
.L_794:
        /*0008*/ 	.byte	0x04, 0x17
        /*000a*/ 	.short	(.L_796 - .L_795)
.L_795:
        /*000c*/ 	.word	0x00000000
        /*0010*/ 	.short	0x0000
        /*0012*/ 	.short	0x0000
        /*0014*/ 	.byte	0x00, 0xf0, 0xe1, 0x09


	//----- nvinfo : EIATTR_SPARSE_MMA_MASK
	.align		4
.L_796:
        /*0018*/ 	.byte	0x03, 0x50
        /*001a*/ 	.short	0x0000


	//----- nvinfo : EIATTR_MAXREG_COUNT
	.align		4
        /*001c*/ 	.byte	0x03, 0x1b
        /*001e*/ 	.short	0x00ff


	//----- nvinfo : EIATTR_MERCURY_ISA_VERSION
	.align		4
        /*0020*/ 	.byte	0x03, 0x5f
        /*0022*/ 	.short	0x0101


	//----- nvinfo : EIATTR_VRC_CTA_INIT_COUNT
	.align		4
        /*0024*/ 	.byte	0x02, 0x4a
	.zero		1
	.zero		1


	//----- nvinfo : EIATTR_EXIT_INSTR_OFFSETS
	.align		4
        /*0028*/ 	.byte	0x04, 0x1c
        /*002a*/ 	.short	(.L_798 - .L_797)


	//   ....[0]....
.L_797:
        /*002c*/ 	.word	0x00000010


	//----- nvinfo : EIATTR_MAX_THREADS
	.align		4
.L_798:
        /*0030*/ 	.byte	0x04, 0x05
        /*0032*/ 	.short	(.L_800 - .L_799)
.L_799:
        /*0034*/ 	.word	0x00000100
        /*0038*/ 	.word	0x00000001
        /*003c*/ 	.word	0x00000001


	//----- nvinfo : EIATTR_CBANK_PARAM_SIZE
	.align		4
.L_800:
        /*0040*/ 	.byte	0x03, 0x19
        /*0042*/ 	.short	0x0278


	//----- nvinfo : EIATTR_PARAM_CBANK
	.align		4
        /*0044*/ 	.byte	0x04, 0x0a
        /*0046*/ 	.short	(.L_802 - .L_801)
	.align		4
.L_801:
        /*0048*/ 	.word	index@(.nv.constant0._ZN7cutlass13device_kernelIN5flash19enable_sm80_to_sm89INS1_16FlashAttnBwdSm80INS1_25CollectiveMainloopBwdSm80ILi2ELi2EN4cute5tupleIJNS5_1CILi128EEES8_NS7_ILi64EEEEEENS_6half_tEfNS_4arch4Sm80ELb0ELb1ELb1ELb0ELb0ELb0ELb0ELb0ELi2ELi4ELi4ELi4ELb0EEENS1_24CollectiveEpilogueBwdGQAISA_fSD_Li256ELb0ELb0EEENS1_19SingleTileSchedulerILb0ELb0ELb0ELi128EEEEEEEEEvNT_6ParamsE)
        /*004c*/ 	.short	0x0380
        /*004e*/ 	.short	0x0278


	//----- nvinfo : EIATTR_SW_WAR
	.align		4
.L_802:
        /*0050*/ 	.byte	0x04, 0x36
        /*0052*/ 	.short	(.L_804 - .L_803)
.L_803:
        /*0054*/ 	.word	0x00000008
.L_804:


//--------------------- .nv.info._ZN7cutlass13device_kernelIN5flash19enable_sm80_to_sm89INS1_16FlashAttnBwdSm80INS1_25CollectiveMainloopBwdSm80ILi2ELi2EN4cute5tupleIJNS5_1CILi128EEES8_NS7_ILi64EEEEEENS_6half_tEfNS_4arch4Sm80ELb0ELb1ELb1ELb0ELb1ELb0ELb0ELb0ELi2ELi4ELi4ELi4ELb0EEENS1_24CollectiveEpilogueBwdGQAISA_fSD_Li256ELb0ELb1EEENS1_19SingleTileSchedulerILb0ELb0ELb0ELi128EEEEEEEEEvNT_6ParamsE --------------------------
	.section	.nv.info._ZN7cutlass13device_kernelIN5flash19enable_sm80_to_sm89INS1_16FlashAttnBwdSm80INS1_25CollectiveMainloopBwdSm80ILi2ELi2EN4cute5tupleIJNS5_1CILi128EEES8_NS7_ILi64EEEEEENS_6half_tEfNS_4arch4Sm80ELb0ELb1ELb1ELb0ELb1ELb0ELb0ELb0ELi2ELi4ELi4ELi4ELb0EEENS1_24CollectiveEpilogueBwdGQAISA_fSD_Li256ELb0ELb1EEENS1_19SingleTileSchedulerILb0ELb0ELb0ELi128EEEEEEEEEvNT_6ParamsE,"",@"SHT_CUDA_INFO"
	.sectionflags	@""
	.align	4


	//----- nvinfo : EIATTR_CUDA_API_VERSION
	.align		4
        /*0000*/ 	.byte	0x04, 0x37
        /*0002*/ 	.short	(.L_806 - .L_805)
.L_805:
        /*0004*/ 	.word	0x00000082


	//----- nvinfo : EIATTR_KPARAM_INFO
	.align		4
.L_806:
        /*0008*/ 	.byte	0x04, 0x17
        /*000a*/ 	.short	(.L_808 - .L_807)
.L_807:
        /*000c*/ 	.word	0x00000000
        /*0010*/ 	.short	0x0000
        /*0012*/ 	.short	0x0000
        /*0014*/ 	.byte	0x00, 0xf0, 0xe1, 0x09


	//----- nvinfo : EIATTR_SPARSE_MMA_MASK
	.align		4
.L_808:
        /*0018*/ 	.byte	0x03, 0x50
        /*001a*/ 	.short	0x0000


	//----- nvinfo : EIATTR_MAXREG_COUNT
	.align		4
        /*001c*/ 	.byte	0x03, 0x1b
        /*001e*/ 	.short	0x00ff


	//----- nvinfo : EIATTR_MERCURY_ISA_VERSION
	.align		4
        /*0020*/ 	.byte	0x03, 0x5f
        /*0022*/ 	.short	0x0101


	//----- nvinfo : EIATTR_VRC_CTA_INIT_COUNT
	.align		4
        /*0024*/ 	.byte	0x02, 0x4a
	.zero		1
	.zero		1


	//----- nvinfo : EIATTR_EXIT_INSTR_OFFSETS
	.align		4
        /*0028*/ 	.byte	0x04, 0x1c
        /*002a*/ 	.short	(.L_810 - .L_809)


	//   ....[0]....
.L_809:
        /*002c*/ 	.word	0x00000010


	//----- nvinfo : EIATTR_MAX_THREADS
	.align		4
.L_810:
        /*0030*/ 	.byte	0x04, 0x05
        /*0032*/ 	.short	(.L_812 - .L_811)
.L_811:
        /*0034*/ 	.word	0x00000100
        /*0038*/ 	.word	0x00000001
        /*003c*/ 	.word	0x00000001


	//----- nvinfo : EIATTR_CBANK_PARAM_SIZE
	.align		4
.L_812:
        /*0040*/ 	.byte	0x03, 0x19
        /*0042*/ 	.short	0x0278


	//----- nvinfo : EIATTR_PARAM_CBANK
	.align		4
        /*0044*/ 	.byte	0x04, 0x0a
        /*0046*/ 	.short	(.L_814 - .L_813)
	.align		4
.L_813:
        /*0048*/ 	.word	index@(.nv.constant0._ZN7cutlass13device_kernelIN5flash19enable_sm80_to_sm89INS1_16FlashAttnBwdSm80INS1_25CollectiveMainloopBwdSm80ILi2ELi2EN4cute5tupleIJNS5_1CILi128EEES8_NS7_ILi64EEEEEENS_6half_tEfNS_4arch4Sm80ELb0ELb1ELb1ELb0ELb1ELb0ELb0ELb0ELi2ELi4ELi4ELi4ELb0EEENS1_24CollectiveEpilogueBwdGQAISA_fSD_Li256ELb0ELb1EEENS1_19SingleTileSchedulerILb0ELb0ELb0ELi128EEEEEEEEEvNT_6ParamsE)
        /*004c*/ 	.short	0x0380
        /*004e*/ 	.short	0x0278


	//----- nvinfo : EIATTR_SW_WAR
	.align		4
.L_814:
        /*0050*/ 	.byte	0x04, 0x36
        /*0052*/ 	.short	(.L_816 - .L_815)
.L_815:
        /*0054*/ 	.word	0x00000008
.L_816:


//--------------------- .nv.info._ZN7cutlass13device_kernelIN5flash19enable_sm80_to_sm89INS1_16FlashAttnBwdSm80INS1_25CollectiveMainloopBwdSm80ILi2ELi2EN4cute5tupleIJNS5_1CILi128EEES8_NS7_ILi64EEEEEENS_6half_tEfNS_4arch4Sm80ELb0ELb1ELb1ELb1ELb0ELb0ELb0ELb0ELi2ELi4ELi4ELi4ELb0EEENS1_21CollectiveEpilogueBwdISA_SB_SD_Li256ELb1ELb0ELi2EEENS1_19SingleTileSchedulerILb1ELb0ELb0ELi128EEEEEEEEEvNT_6ParamsE --------------------------
	.section	.nv.info._ZN7cutlass13device_kernelIN5flash19enable_sm80_to_sm89INS1_16FlashAttnBwdSm80INS1_25CollectiveMainloopBwdSm80ILi2ELi2EN4cute5tupleIJNS5_1CILi128EEES8_NS7_ILi64EEEEEENS_6half_tEfNS_4arch4Sm80ELb0ELb1ELb1ELb1ELb0ELb0ELb0ELb0ELi2ELi4ELi4ELi4ELb0EEENS1_21CollectiveEpilogueBwdISA_SB_SD_Li256ELb1ELb0ELi2EEENS1_19SingleTileSchedulerILb1ELb0ELb0ELi128EEEEEEEEEvNT_6ParamsE,"",@"SHT_CUDA_INFO"
	.sectionflags	@""
	.align	4


	//----- nvinfo : EIATTR_CUDA_API_VERSION
	.align		4
        /*0000*/ 	.byte	0x04, 0x37
        /*0002*/ 	.short	(.L_818 - .L_817)
.L_817:
        /*0004*/ 	.word	0x00000082


	//----- nvinfo : EIATTR_KPARAM_INFO
	.align		4
.L_818:
        /*0008*/ 	.byte	0x04, 0x17
        /*000a*/ 	.short	(.L_820 - .L_819)
.L_819:
        /*000c*/ 	.word	0x00000000
        /*0010*/ 	.short	0x0000
        /*0012*/ 	.short	0x0000
        /*0014*/ 	.byte	0x00, 0xf0, 0xc1, 0x09


	//----- nvinfo : EIATTR_SPARSE_MMA_MASK
	.align		4
.L_820:
        /*0018*/ 	.byte	0x03, 0x50
        /*001a*/ 	.short	0x0000


	//----- nvinfo : EIATTR_MAXREG_COUNT
	.align		4
        /*001c*/ 	.byte	0x03, 0x1b
        /*001e*/ 	.short	0x00ff


	//----- nvinfo : EIATTR_MERCURY_ISA_VERSION
	.align		4
        /*0020*/ 	.byte	0x03, 0x5f
        /*0022*/ 	.short	0x0101


	//----- nvinfo : EIATTR_VRC_CTA_INIT_COUNT
	.align		4
        /*0024*/ 	.byte	0x02, 0x4a
	.zero		1
	.zero		1


	//----- nvinfo : EIATTR_EXIT_INSTR_OFFSETS
	.align		4
        /*0028*/ 	.byte	0x04, 0x1c
        /*002a*/ 	.short	(.L_822 - .L_821)


	//   ....[0]....
.L_821:
        /*002c*/ 	.word	0x00000010


	//----- nvinfo : EIATTR_MAX_THREADS
	.align		4
.L_822:
        /*0030*/ 	.byte	0x04, 0x05
        /*0032*/ 	.short	(.L_824 - .L_823)
.L_823:
        /*0034*/ 	.word	0x00000100
        /*0038*/ 	.word	0x00000001
        /*003c*/ 	.word	0x00000001


	//----- nvinfo : EIATTR_CBANK_PARAM_SIZE
	.align		4
.L_824:
        /*0040*/ 	.byte	0x03, 0x19
        /*0042*/ 	.short	0x0270


	//----- nvinfo : EIATTR_PARAM_CBANK
	.align		4
        /*0044*/ 	.byte	0x04, 0x0a
        /*0046*/ 	.short	(.L_826 - .L_825)
	.align		4
.L_825:
        /*0048*/ 	.word	index@(.nv.constant0._ZN7cutlass13device_kernelIN5flash19enable_sm80_to_sm89INS1_16FlashAttnBwdSm80INS1_25CollectiveMainloopBwdSm80ILi2ELi2EN4cute5tupleIJNS5_1CILi128EEES8_NS7_ILi64EEEEEENS_6half_tEfNS_4arch4Sm80ELb0ELb1ELb1ELb1ELb0ELb0ELb0ELb0ELi2ELi4ELi4ELi4ELb0EEENS1_21CollectiveEpilogueBwdISA_SB_SD_Li256ELb1ELb0ELi2EEENS1_19SingleTileSchedulerILb1ELb0ELb0ELi128EEEEEEEEEvNT_6ParamsE)
        /*004c*/ 	.short	0x0380
        /*004e*/ 	.short	0x0270


	//----- nvinfo : EIATTR_SW_WAR
	.align		4
.L_826:
        /*0050*/ 	.byte	0x04, 0x36
        /*0052*/ 	.short	(.L_828 - .L_827)
.L_827:
        /*0054*/ 	.word	0x00000008
.L_828:


//--------------------- .nv.info._ZN7cutlass13device_kernelIN5flash19enable_sm80_to_sm89INS1_16FlashAttnBwdSm80INS1_25CollectiveMainloopBwdSm80ILi2ELi2EN4cute5tupleIJNS5_1CILi128EEES8_NS7_ILi64EEEEEENS_6half_tEfNS_4arch4Sm80ELb0ELb1ELb1ELb1ELb1ELb0ELb0ELb0ELi2ELi4ELi4ELi4ELb0EEENS1_21CollectiveEpilogueBwdISA_SB_SD_Li256ELb1ELb0ELi2EEENS1_19SingleTileSchedulerILb1ELb0ELb0ELi128EEEEEEEEEvNT_6ParamsE --------------------------
	.section	.nv.info._ZN7cutlass13device_kernelIN5flash19enable_sm80_to_sm89INS1_16FlashAttnBwdSm80INS1_25CollectiveMainloopBwdSm80ILi2ELi2EN4cute5tupleIJNS5_1CILi128EEES8_NS7_ILi64EEEEEENS_6half_tEfNS_4arch4Sm80ELb0ELb1ELb1ELb1ELb1ELb0ELb0ELb0ELi2ELi4ELi4ELi4ELb0EEENS1_21CollectiveEpilogueBwdISA_SB_SD_Li256ELb1ELb0ELi2EEENS1_19SingleTileSchedulerILb1ELb0ELb0ELi128EEEEEEEEEvNT_6ParamsE,"",@"SHT_CUDA_INFO"
	.sectionflags	@""
	.align	4


	//----- nvinfo : EIATTR_CUDA_API_VERSION
	.align		4
        /*0000*/ 	.byte	0x04, 0x37
        /*0002*/ 	.short	(.L_830 - .L_829)
.L_829:
        /*0004*/ 	.word	0x00000082


	//----- nvinfo : EIATTR_KPARAM_INFO
	.align		4
.L_830:
        /*0008*/ 	.byte	0x04, 0x17
        /*000a*/ 	.short	(.L_832 - .L_831)
.L_831:
        /*000c*/ 	.word	0x00000000
        /*0010*/ 	.short	0x0000
        /*0012*/ 	.short	0x0000
        /*0014*/ 	.byte	0x00, 0xf0, 0xc1, 0x09


	//----- nvinfo : EIATTR_SPARSE_MMA_MASK
	.align		4
.L_832:
        /*0018*/ 	.byte	0x03, 0x50
        /*001a*/ 	.short	0x0000


	//----- nvinfo : EIATTR_MAXREG_COUNT
	.align		4
        /*001c*/ 	.byte	0x03, 0x1b
        /*001e*/ 	.short	0x00ff


	//----- nvinfo : EIATTR_MERCURY_ISA_VERSION
	.align		4
        /*0020*/ 	.byte	0x03, 0x5f
        /*0022*/ 	.short	0x0101


	//----- nvinfo : EIATTR_VRC_CTA_INIT_COUNT
	.align		4
        /*0024*/ 	.byte	0x02, 0x4a
	.zero		1
	.zero		1


	//----- nvinfo : EIATTR_EXIT_INSTR_OFFSETS
	.align		4
        /*0028*/ 	.byte	0x04, 0x1c
        /*002a*/ 	.short	(.L_834 - .L_833)


	//   ....[0]....
.L_833:
        /*002c*/ 	.word	0x00000010


	//----- nvinfo : EIATTR_MAX_THREADS
	.align		4
.L_834:
        /*0030*/ 	.byte	0x04, 0x05
        /*0032*/ 	.short	(.L_836 - .L_835)
.L_835:
        /*0034*/ 	.word	0x00000100
        /*0038*/ 	.word	0x00000001
        /*003c*/ 	.word	0x00000001


	//----- nvinfo : EIATTR_CBANK_PARAM_SIZE
	.align		4
.L_836:
        /*0040*/ 	.byte	0x03, 0x19
        /*0042*/ 	.short	0x0270


	//----- nvinfo : EIATTR_PARAM_CBANK
	.align		4
        /*0044*/ 	.byte	0x04, 0x0a
        /*0046*/ 	.short	(.L_838 - .L_837)
	.align		4
.L_837:
        /*0048*/ 	.word	index@(.nv.constant0._ZN7cutlass13device_kernelIN5flash19enable_sm80_to_sm89INS1_16FlashAttnBwdSm80INS1_25CollectiveMainloopBwdSm80ILi2ELi2EN4cute5tupleIJNS5_1CILi128EEES8_NS7_ILi64EEEEEENS_6half_tEfNS_4arch4Sm80ELb0ELb1ELb1ELb1ELb1ELb0ELb0ELb0ELi2ELi4ELi4ELi4ELb0EEENS1_21CollectiveEpilogueBwdISA_SB_SD_Li256ELb1ELb0ELi2EEENS1_19SingleTileSchedulerILb1ELb0ELb0ELi128EEEEEEEEEvNT_6ParamsE)
        /*004c*/ 	.short	0x0380
        /*004e*/ 	.short	0x0270


	//----- nvinfo : EIATTR_SW_WAR
	.align		4
.L_838:
        /*0050*/ 	.byte	0x04, 0x36
        /*0052*/ 	.short	(.L_840 - .L_839)
.L_839:
        /*0054*/ 	.word	0x00000008
.L_840:


//--------------------- .nv.info._ZN7cutlass13device_kernelIN5flash19enable_sm80_to_sm89INS1_16FlashAttnBwdSm80INS1_25CollectiveMainloopBwdSm80ILi2ELi2EN4cute5tupleIJNS5_1CILi128EEES8_NS7_ILi64EEEEEENS_6half_tEfNS_4arch4Sm80ELb0ELb1ELb1ELb1ELb0ELb0ELb0ELb0ELi2ELi4ELi4ELi4ELb0EEENS1_24CollectiveEpilogueBwdGQAISA_fSD_Li256ELb1ELb0EEENS1_19SingleTileSchedulerILb1ELb0ELb0ELi128EEEEEEEEEvNT_6ParamsE --------------------------
	.section	.nv.info._ZN7cutlass13device_kernelIN5flash19enable_sm80_to_sm89INS1_16FlashAttnBwdSm80INS1_25CollectiveMainloopBwdSm80ILi2ELi2EN4cute5tupleIJNS5_1CILi128EEES8_NS7_ILi64EEEEEENS_6half_tEfNS_4arch4Sm80ELb0ELb1ELb1ELb1ELb0ELb0ELb0ELb0ELi2ELi4ELi4ELi4ELb0EEENS1_24CollectiveEpilogueBwdGQAISA_fSD_Li256ELb1ELb0EEENS1_19SingleTileSchedulerILb1ELb0ELb0ELi128EEEEEEEEEvNT_6ParamsE,"",@"SHT_CUDA_INFO"
	.sectionflags	@""
	.align	4


	//----- nvinfo : EIATTR_CUDA_API_VERSION
	.align		4
        /*0000*/ 	.byte	0x04, 0x37
        /*0002*/ 	.short	(.L_842 - .L_841)
.L_841:
        /*0004*/ 	.word	0x00000082


	//----- nvinfo : EIATTR_KPARAM_INFO
	.align		4
.L_842:
        /*0008*/ 	.byte	0x04, 0x17
        /*000a*/ 	.short	(.L_844 - .L_843)
.L_843:
        /*000c*/ 	.word	0x00000000
        /*0010*/ 	.short	0x0000
        /*0012*/ 	.short	0x0000
        /*0014*/ 	.byte	0x00, 0xf0, 0xe1, 0x09


	//----- nvinfo : EIATTR_SPARSE_MMA_MASK
	.align		4
.L_844:
        /*0018*/ 	.byte	0x03, 0x50
        /*001a*/ 	.short	0x0000


	//----- nvinfo : EIATTR_MAXREG_COUNT
	.align		4
        /*001c*/ 	.byte	0x03, 0x1b
        /*001e*/ 	.short	0x00ff


	//----- nvinfo : EIATTR_MERCURY_ISA_VERSION
	.align		4
        /*0020*/ 	.byte	0x03, 0x5f
        /*0022*/ 	.short	0x0101


	//----- nvinfo : EIATTR_VRC_CTA_INIT_COUNT
	.align		4
        /*0024*/ 	.byte	0x02, 0x4a
	.zero		1
	.zero		1


	//----- nvinfo : EIATTR_EXIT_INSTR_OFFSETS
	.align		4
        /*0028*/ 	.byte	0x04, 0x1c
        /*002a*/ 	.short	(.L_846 - .L_845)


	//   ....[0]....
.L_845:
        /*002c*/ 	.word	0x00000010


	//----- nvinfo : EIATTR_MAX_THREADS
	.align		4
.L_846:
        /*0030*/ 	.byte	0x04, 0x05
        /*0032*/ 	.short	(.L_848 - .L_847)
.L_847:
        /*0034*/ 	.word	0x00000100
        /*0038*/ 	.word	0x00000001
        /*003c*/ 	.word	0x00000001


	//----- nvinfo : EIATTR_CBANK_PARAM_SIZE
	.align		4
.L_848:
        /*0040*/ 	.byte	0x03, 0x19
        /*0042*/ 	.short	0x0278


	//----- nvinfo : EIATTR_PARAM_CBANK
	.align		4
        /*0044*/ 	.byte	0x04, 0x0a
        /*0046*/ 	.short	(.L_850 - .L_849)
	.align		4
.L_849:
        /*0048*/ 	.word	index@(.nv.constant0._ZN7cutlass13device_kernelIN5flash19enable_sm80_to_sm89INS1_16FlashAttnBwdSm80INS1_25CollectiveMainloopBwdSm80ILi2ELi2EN4cute5tupleIJNS5_1CILi128EEES8_NS7_ILi64EEEEEENS_6half_tEfNS_4arch4Sm80ELb0ELb1ELb1ELb1ELb0ELb0ELb0ELb0ELi2ELi4ELi4ELi4ELb0EEENS1_24CollectiveEpilogueBwdGQAISA_fSD_Li256ELb1ELb0EEENS1_19SingleTileSchedulerILb1ELb0ELb0ELi128EEEEEEEEEvNT_6ParamsE)
        /*004c*/ 	.short	0x0380
        /*004e*/ 	.short	0x0278


	//----- nvinfo : EIATTR_SW_WAR
	.align		4
.L_850:
        /*0050*/ 	.byte	0x04, 0x36
        /*0052*/ 	.short	(.L_852 - .L_851)
.L_851:
        /*0054*/ 	.word	0x00000008
.L_852:


//--------------------- .nv.info._ZN7cutlass13device_kernelIN5flash19enable_sm80_to_sm89INS1_16FlashAttnBwdSm80INS1_25CollectiveMainloopBwdSm80ILi2ELi2EN4cute5tupleIJNS5_1CILi128EEES8_NS7_ILi64EEEEEENS_6half_tEfNS_4arch4Sm80ELb0ELb1ELb1ELb1ELb1ELb0ELb0ELb0ELi2ELi4ELi4ELi4ELb0EEENS1_24CollectiveEpilogueBwdGQAISA_fSD_Li256ELb1ELb1EEENS1_19SingleTileSchedulerILb1ELb0ELb0ELi128EEEEEEEEEvNT_6ParamsE --------------------------
	.section	.nv.info._ZN7cutlass13device_kernelIN5flash19enable_sm80_to_sm89INS1_16FlashAttnBwdSm80INS1_25CollectiveMainloopBwdSm80ILi2ELi2EN4cute5tupleIJNS5_1CILi128EEES8_NS7_ILi64EEEEEENS_6half_tEfNS_4arch4Sm80ELb0ELb1ELb1ELb1ELb1ELb0ELb0ELb0ELi2ELi4ELi4ELi4ELb0EEENS1_24CollectiveEpilogueBwdGQAISA_fSD_Li256ELb1ELb1EEENS1_19SingleTileSchedulerILb1ELb0ELb0ELi128EEEEEEEEEvNT_6ParamsE,"",@"SHT_CUDA_INFO"
	.sectionflags	@""
	.align	4


	//----- nvinfo : EIATTR_CUDA_API_VERSION
	.align		4
        /*0000*/ 	.byte	0x04, 0x37
        /*0002*/ 	.short	(.L_854 - .L_853)
.L_853:
        /*0004*/ 	.word	0x00000082


	//----- nvinfo : EIATTR_KPARAM_INFO
	.align		4
.L_854:
        /*0008*/ 	.byte	0x04, 0x17
        /*000a*/ 	.short	(.L_856 - .L_855)
.L_855:
        /*000c*/ 	.word	0x00000000
        /*0010*/ 	.short	0x0000
        /*0012*/ 	.short	0x0000
        /*0014*/ 	.byte	0x00, 0xf0, 0xe1, 0x09


	//----- nvinfo : EIATTR_SPARSE_MMA_MASK
	.align		4
.L_856:
        /*0018*/ 	.byte	0x03, 0x50
        /*001a*/ 	.short	0x0000


	//----- nvinfo : EIATTR_MAXREG_COUNT
	.align		4
        /*001c*/ 	.byte	0x03, 0x1b
        /*001e*/ 	.short	0x00ff


	//----- nvinfo : EIATTR_MERCURY_ISA_VERSION
	.align		4
        /*0020*/ 	.byte	0x03, 0x5f
        /*0022*/ 	.short	0x0101


	//----- nvinfo : EIATTR_VRC_CTA_INIT_COUNT
	.align		4
        /*0024*/ 	.byte	0x02, 0x4a
	.zero		1
	.zero		1


	//----- nvinfo : EIATTR_EXIT_INSTR_OFFSETS
	.align		4
        /*0028*/ 	.byte	0x04, 0x1c
        /*002a*/ 	.short	(.L_858 - .L_857)


	//   ....[0]....
.L_857:
        /*002c*/ 	.word	0x00000010


	//----- nvinfo : EIATTR_MAX_THREADS
	.align		4
.L_858:
        /*0030*/ 	.byte	0x04, 0x05
        /*0032*/ 	.short	(.L_860 - .L_859)
.L_859:
        /*0034*/ 	.word	0x00000100
        /*0038*/ 	.word	0x00000001
        /*003c*/ 	.word	0x00000001


	//----- nvinfo : EIATTR_CBANK_PARAM_SIZE
	.align		4
.L_860:
        /*0040*/ 	.byte	0x03, 0x19
        /*0042*/ 	.short	0x0278


	//----- nvinfo : EIATTR_PARAM_CBANK
	.align		4
        /*0044*/ 	.byte	0x04, 0x0a
        /*0046*/ 	.short	(.L_862 - .L_861)
	.align		4
.L_861:
        /*0048*/ 	.word	index@(.nv.constant0._ZN7cutlass13device_kernelIN5flash19enable_sm80_to_sm89INS1_16FlashAttnBwdSm80INS1_25CollectiveMainloopBwdSm80ILi2ELi2EN4cute5tupleIJNS5_1CILi128EEES8_NS7_ILi64EEEEEENS_6half_tEfNS_4arch4Sm80ELb0ELb1ELb1ELb1ELb1ELb0ELb0ELb0ELi2ELi4ELi4ELi4ELb0EEENS1_24CollectiveEpilogueBwdGQAISA_fSD_Li256ELb1ELb1EEENS1_19SingleTileSchedulerILb1ELb0ELb0ELi128EEEEEEEEEvNT_6ParamsE)
        /*004c*/ 	.short	0x0380
        /*004e*/ 	.short	0x0278


	//----- nvinfo : EIATTR_SW_WAR
	.align		4
.L_862:
        /*0050*/ 	.byte	0x04, 0x36
        /*0052*/ 	.short	(.L_864 - .L_863)
.L_863:
        /*0054*/ 	.word	0x00000008
.L_864:


//--------------------- .nv.info._ZN7cutlass13device_kernelIN5flash19enable_sm80_to_sm89INS1_16FlashAttnBwdSm80INS1_25CollectiveMainloopBwdSm80ILi2ELi2EN4cute5tupleIJNS5_1CILi128EEES8_NS7_ILi64EEEEEENS_6half_tEfNS_4arch4Sm80ELb1ELb0ELb1ELb0ELb0ELb0ELb0ELb0ELi2ELi4ELi4ELi4ELb0EEENS1_21CollectiveEpilogueBwdISA_SB_SD_Li256ELb0ELb0ELi2EEENS1_25SingleTileBwdLPTSchedulerILb0ELi128ELb0EEEEEEEEEvNT_6ParamsE --------------------------
	.section	.nv.info._ZN7cutlass13device_kernelIN5flash19enable_sm80_to_sm89INS1_16FlashAttnBwdSm80INS1_25CollectiveMainloopBwdSm80ILi2ELi2EN4cute5tupleIJNS5_1CILi128EEES8_NS7_ILi64EEEEEENS_6half_tEfNS_4arch4Sm80ELb1ELb0ELb1ELb0ELb0ELb0ELb0ELb0ELi2ELi4ELi4ELi4ELb0EEENS1_21CollectiveEpilogueBwdISA_SB_SD_Li256ELb0ELb0ELi2EEENS1_25SingleTileBwdLPTSchedulerILb0ELi128ELb0EEEEEEEEEvNT_6ParamsE,"",@"SHT_CUDA_INFO"
	.sectionflags	@""
	.align	4


	//----- nvinfo : EIATTR_CUDA_API_VERSION
	.align		4
        /*0000*/ 	.byte	0x04, 0x37
        /*0002*/ 	.short	(.L_866 - .L_865)
.L_865:
        /*0004*/ 	.word	0x00000082


	//----- nvinfo : EIATTR_KPARAM_INFO
	.align		4
.L_866:
        /*0008*/ 	.byte	0x04, 0x17
        /*000a*/ 	.short	(.L_868 - .L_867)
.L_867:
        /*000c*/ 	.word	0x00000000
        /*0010*/ 	.short	0x0000
        /*0012*/ 	.short	0x0000
        /*0014*/ 	.byte	0x00, 0xf0, 0x21, 0x0a


	//----- nvinfo : EIATTR_SPARSE_MMA_MASK
	.align		4
.L_868:
        /*0018*/ 	.byte	0x03, 0x50
        /*001a*/ 	.short	0x0000


	//----- nvinfo : EIATTR_MAXREG_COUNT
	.align		4
        /*001c*/ 	.byte	0x03, 0x1b
        /*001e*/ 	.short	0x00ff


	//----- nvinfo : EIATTR_MERCURY_ISA_VERSION
	.align		4
        /*0020*/ 	.byte	0x03, 0x5f
        /*0022*/ 	.short	0x0101


	//----- nvinfo : EIATTR_VRC_CTA_INIT_COUNT
	.align		4
        /*0024*/ 	.byte	0x02, 0x4a
	.zero		1
	.zero		1


	//----- nvinfo : EIATTR_EXIT_INSTR_OFFSETS
	.align		4
        /*0028*/ 	.byte	0x04, 0x1c
        /*002a*/ 	.short	(.L_870 - .L_869)


	//   ....[0]....
.L_869:
        /*002c*/ 	.word	0x00000010


	//----- nvinfo : EIATTR_MAX_THREADS
	.align		4
.L_870:
        /*0030*/ 	.byte	0x04, 0x05
        /*0032*/ 	.short	(.L_872 - .L_871)
.L_871:
        /*0034*/ 	.word	0x00000100
        /*0038*/ 	.word	0x00000001
        /*003c*/ 	.word	0x00000001


	//----- nvinfo : EIATTR_CBANK_PARAM_SIZE
	.align		4
.L_872:
        /*0040*/ 	.byte	0x03, 0x19
        /*0042*/ 	.short	0x0288


	//----- nvinfo : EIATTR_PARAM_CBANK
	.align		4
        /*0044*/ 	.byte	0x04, 0x0a
        /*0046*/ 	.short	(.L_874 - .L_873)
	.align		4
.L_873:
        /*0048*/ 	.word	index@(.nv.constant0._ZN7cutlass13device_kernelIN5flash19enable_sm80_to_sm89INS1_16FlashAttnBwdSm80INS1_25CollectiveMainloopBwdSm80ILi2ELi2EN4cute5tupleIJNS5_1CILi128EEES8_NS7_ILi64EEEEEENS_6half_tEfNS_4arch4Sm80ELb1ELb0ELb1ELb0ELb0ELb0ELb0ELb0ELi2ELi4ELi4ELi4ELb0EEENS1_21CollectiveEpilogueBwdISA_SB_SD_Li256ELb0ELb0ELi2EEENS1_25SingleTileBwdLPTSchedulerILb0ELi128ELb0EEEEEEEEEvNT_6ParamsE)
        /*004c*/ 	.short	0x0380
        /*004e*/ 	.short	0x0288


	//----- nvinfo : EIATTR_SW_WAR
	.align		4
.L_874:
        /*0050*/ 	.byte	0x04, 0x36
        /*0052*/ 	.short	(.L_876 - .L_875)
.L_875:
        /*0054*/ 	.word	0x00000008
.L_876:


//--------------------- .nv.info._ZN7cutlass13device_kernelIN5flash19enable_sm80_to_sm89INS1_16FlashAttnBwdSm80INS1_25CollectiveMainloopBwdSm80ILi2ELi2EN4cute5tupleIJNS5_1CILi128EEES8_NS7_ILi64EEEEEENS_6half_tEfNS_4arch4Sm80ELb1ELb0ELb1ELb0ELb1ELb0ELb0ELb0ELi2ELi4ELi4ELi4ELb0EEENS1_21CollectiveEpilogueBwdISA_SB_SD_Li256ELb0ELb0ELi2EEENS1_25SingleTileBwdLPTSchedulerILb0ELi128ELb1EEEEEEEEEvNT_6ParamsE --------------------------
	.section	.nv.info._ZN7cutlass13device_kernelIN5flash19enable_sm80_to_sm89INS1_16FlashAttnBwdSm80INS1_25CollectiveMainloopBwdSm80ILi2ELi2EN4cute5tupleIJNS5_1CILi128EEES8_NS7_ILi64EEEEEENS_6half_tEfNS_4arch4Sm80ELb1ELb0ELb1ELb0ELb1ELb0ELb0ELb0ELi2ELi4ELi4ELi4ELb0EEENS1_21CollectiveEpilogueBwdISA_SB_SD_Li256ELb0ELb0ELi2EEENS1_25SingleTileBwdLPTSchedulerILb0ELi128ELb1EEEEEEEEEvNT_6ParamsE,"",@"SHT_CUDA_INFO"
	.sectionflags	@""
	.align	4


	//----- nvinfo : EIATTR_CUDA_API_VERSION
	.align		4
        /*0000*/ 	.byte	0x04, 0x37
        /*0002*/ 	.short	(.L_878 - .L_877)
.L_877:
        /*0004*/ 	.word	0x00000082


	//----- nvinfo : EIATTR_KPARAM_INFO
	.align		4
.L_878:
        /*0008*/ 	.byte	0x04, 0x17
        /*000a*/ 	.short	(.L_880 - .L_879)
.L_879:
        /*000c*/ 	.word	0x00000000
        /*0010*/ 	.short	0x0000
        /*0012*/ 	.short	0x0000
        /*0014*/ 	.byte	0x00, 0xf0, 0x21, 0x0a


	//----- nvinfo : EIATTR_SPARSE_MMA_MASK
	.align		4
.L_880:
        /*0018*/ 	.byte	0x03, 0x50
        /*001a*/ 	.short	0x0000


	//----- nvinfo : EIATTR_MAXREG_COUNT
	.align		4
        /*001c*/ 	.byte	0x03, 0x1b
        /*001e*/ 	.short	0x00ff


	//----- nvinfo : EIATTR_MERCURY_ISA_VERSION
	.align		4
        /*0020*/ 	.byte	0x03, 0x5f
        /*0022*/ 	.short	0x0101


	//----- nvinfo : EIATTR_VRC_CTA_INIT_COUNT
	.align		4
        /*0024*/ 	.byte	0x02, 0x4a
	.zero		1
	.zero		1


	//----- nvinfo : EIATTR_EXIT_INSTR_OFFSETS
	.align		4
        /*0028*/ 	.byte	0x04, 0x1c
        /*002a*/ 	.short	(.L_882 - .L_881)


	//   ....[0]....
.L_881:
        /*002c*/ 	.word	0x00000010


	//----- nvinfo : EIATTR_MAX_THREADS
	.align		4
.L_882:
        /*0030*/ 	.byte	0x04, 0x05
        /*0032*/ 	.short	(.L_884 - .L_883)
.L_883:
        /*0034*/ 	.word	0x00000100
        /*0038*/ 	.word	0x00000001
        /*003c*/ 	.word	0x00000001


	//----- nvinfo : EIATTR_CBANK_PARAM_SIZE
	.align		4
.L_884:
        /*0040*/ 	.byte	0x03, 0x19
        /*0042*/ 	.short	0x0288


	//----- nvinfo : EIATTR_PARAM_CBANK
	.align		4
        /*0044*/ 	.byte	0x04, 0x0a
        /*0046*/ 	.short	(.L_886 - .L_885)
	.align		4
.L_885:
        /*0048*/ 	.word	index@(.nv.constant0._ZN7cutlass13device_kernelIN5flash19enable_sm80_to_sm89INS1_16FlashAttnBwdSm80INS1_25CollectiveMainloopBwdSm80ILi2ELi2EN4cute5tupleIJNS5_1CILi128EEES8_NS7_ILi64EEEEEENS_6half_tEfNS_4arch4Sm80ELb1ELb0ELb1ELb0ELb1ELb0ELb0ELb0ELi2ELi4ELi4ELi4ELb0EEENS1_21CollectiveEpilogueBwdISA_SB_SD_Li256ELb0ELb0ELi2EEENS1_25SingleTileBwdLPTSchedulerILb0ELi128ELb1EEEEEEEEEvNT_6ParamsE)
        /*004c*/ 	.short	0x0380
        /*004e*/ 	.short	0x0288


	//----- nvinfo : EIATTR_SW_WAR
	.align		4
.L_886:
        /*0050*/ 	.byte	0x04, 0x36
        /*0052*/ 	.short	(.L_888 - .L_887)
.L_887:
        /*0054*/ 	.word	0x00000008
.L_888:


//--------------------- .nv.info._ZN7cutlass13device_kernelIN5flash19enable_sm80_to_sm89INS1_16FlashAttnBwdSm80INS1_25CollectiveMainloopBwdSm80ILi2ELi2EN4cute5tupleIJNS5_1CILi128EEES8_NS7_ILi64EEEEEENS_6half_tEfNS_4arch4Sm80ELb1ELb0ELb1ELb0ELb0ELb0ELb0ELb0ELi2ELi4ELi4ELi4ELb0EEENS1_24CollectiveEpilogueBwdGQAISA_fSD_Li256ELb0ELb0EEENS1_25SingleTileBwdLPTSchedulerILb0ELi128ELb0EEEEEEEEEvNT_6ParamsE --------------------------
	.section	.nv.info._ZN7cutlass13device_kernelIN5flash19enable_sm80_to_sm89INS1_16FlashAttnBwdSm80INS1_25CollectiveMainloopBwdSm80ILi2ELi2EN4cute5tupleIJNS5_1CILi128EEES8_NS7_ILi64EEEEEENS_6half_tEfNS_4arch4Sm80ELb1ELb0ELb1ELb0ELb0ELb0ELb0ELb0ELi2ELi4ELi4ELi4ELb0EEENS1_24CollectiveEpilogueBwdGQAISA_fSD_Li256ELb0ELb0EEENS1_25SingleTileBwdLPTSchedulerILb0ELi128ELb0EEEEEEEEEvNT_6ParamsE,"",@"SHT_CUDA_INFO"
	.sectionflags	@""
	.align	4


	//----- nvinfo : EIATTR_CUDA_API_VERSION
	.align		4
        /*0000*/ 	.byte	0x04, 0x37
        /*0002*/ 	.short	(.L_890 - .L_889)
.L_889:
        /*0004*/ 	.word	0x00000082


	//----- nvinfo : EIATTR_KPARAM_INFO
	.align		4
.L_890:
        /*0008*/ 	.byte	0x04, 0x17
        /*000a*/ 	.short	(.L_892 - .L_891)
.L_891:
        /*000c*/ 	.word	0x00000000
        /*0010*/ 	.short	0x0000
        /*0012*/ 	.short	0x0000
        /*0014*/ 	.byte	0x00, 0xf0, 0x41, 0x0a


	//----- nvinfo : EIATTR_SPARSE_MMA_MASK
	.align		4
.L_892:
        /*0018*/ 	.byte	0x03, 0x50
        /*001a*/ 	.short	0x0000


	//----- nvinfo : EIATTR_MAXREG_COUNT
	.align		4
        /*001c*/ 	.byte	0x03, 0x1b
        /*001e*/ 	.short	0x00ff


	//----- nvinfo : EIATTR_MERCURY_ISA_VERSION
	.align		4
        /*0020*/ 	.byte	0x03, 0x5f
        /*0022*/ 	.short	0x0101


	//----- nvinfo : EIATTR_VRC_CTA_INIT_COUNT
	.align		4
        /*0024*/ 	.byte	0x02, 0x4a
	.zero		1
	.zero		1


	//----- nvinfo : EIATTR_EXIT_INSTR_OFFSETS
	.align		4
        /*0028*/ 	.byte	0x04, 0x1c
        /*002a*/ 	.short	(.L_894 - .L_893)


	//   ....[0]....
.L_893:
        /*002c*/ 	.word	0x00000010


	//----- nvinfo : EIATTR_MAX_THREADS
	.align		4
.L_894:
        /*0030*/ 	.byte	0x04, 0x05
        /*0032*/ 	.short	(.L_896 - .L_895)
.L_895:
        /*0034*/ 	.word	0x00000100
        /*0038*/ 	.word	0x00000001
        /*003c*/ 	.word	0x00000001


	//----- nvinfo : EIATTR_CBANK_PARAM_SIZE
	.align		4
.L_896:
        /*0040*/ 	.byte	0x03, 0x19
        /*0042*/ 	.short	0x0290


	//----- nvinfo : EIATTR_PARAM_CBANK
	.align		4
        /*0044*/ 	.byte	0x04, 0x0a
        /*0046*/ 	.short	(.L_898 - .L_897)
	.align		4
.L_897:
        /*0048*/ 	.word	index@(.nv.constant0._ZN7cutlass13device_kernelIN5flash19enable_sm80_to_sm89INS1_16FlashAttnBwdSm80INS1_25CollectiveMainloopBwdSm80ILi2ELi2EN4cute5tupleIJNS5_1CILi128EEES8_NS7_ILi64EEEEEENS_6half_tEfNS_4arch4Sm80ELb1ELb0ELb1ELb0ELb0ELb0ELb0ELb0ELi2ELi4ELi4ELi4ELb0EEENS1_24CollectiveEpilogueBwdGQAISA_fSD_Li256ELb0ELb0EEENS1_25SingleTileBwdLPTSchedulerILb0ELi128ELb0EEEEEEEEEvNT_6ParamsE)
        /*004c*/ 	.short	0x0380
        /*004e*/ 	.short	0x0290


	//----- nvinfo : EIATTR_SW_WAR
	.align		4
.L_898:
        /*0050*/ 	.byte	0x04, 0x36
        /*0052*/ 	.short	(.L_900 - .L_899)
.L_899:
        /*0054*/ 	.word	0x00000008
.L_900:


//--------------------- .nv.info._ZN7cutlass13device_kernelIN5flash19enable_sm80_to_sm89INS1_16FlashAttnBwdSm80INS1_25CollectiveMainloopBwdSm80ILi2ELi2EN4cute5tupleIJNS5_1CILi128EEES8_NS7_ILi64EEEEEENS_6half_tEfNS_4arch4Sm80ELb1ELb0ELb1ELb0ELb1ELb0ELb0ELb0ELi2ELi4ELi4ELi4ELb0EEENS1_24CollectiveEpilogueBwdGQAISA_fSD_Li256ELb0ELb1EEENS1_25SingleTileBwdLPTSchedulerILb0ELi128ELb1EEEEEEEEEvNT_6ParamsE --------------------------
	.section	.nv.info._ZN7cutlass13device_kernelIN5flash19enable_sm80_to_sm89INS1_16FlashAttnBwdSm80INS1_25CollectiveMainloopBwdSm80ILi2ELi2EN4cute5tupleIJNS5_1CILi128EEES8_NS7_ILi64EEEEEENS_6half_tEfNS_4arch4Sm80ELb1ELb0ELb1ELb0ELb1ELb0ELb0ELb0ELi2ELi4ELi4ELi4ELb0EEENS1_24CollectiveEpilogueBwdGQAISA_fSD_Li256ELb0ELb1EEENS1_25SingleTileBwdLPTSchedulerILb0ELi128ELb1EEEEEEEEEvNT_6ParamsE,"",@"SHT_CUDA_INFO"
	.sectionflags	@""
	.align	4


	//----- nvinfo : EIATTR_CUDA_API_VERSION
	.align		4
        /*0000*/ 	.byte	0x04, 0x37
        /*0002*/ 	.short	(.L_902 - .L_901)
.L_901:
        /*0004*/ 	.word	0x00000082


	//----- nvinfo : EIATTR_KPARAM_INFO
	.align		4
.L_902:
        /*0008*/ 	.byte	0x04, 0x17
        /*000a*/ 	.short	(.L_904 - .L_903)
.L_903:
        /*000c*/ 	.word	0x00000000
        /*0010*/ 	.short	0x0000
        /*0012*/ 	.short	0x0000
        /*0014*/ 	.byte	0x00, 0xf0, 0x41, 0x0a


	//----- nvinfo : EIATTR_SPARSE_MMA_MASK
	.align		4
.L_904:
        /*0018*/ 	.byte	0x03, 0x50
        /*001a*/ 	.short	0x0000


	//----- nvinfo : EIATTR_MAXREG_COUNT
	.align		4
        /*001c*/ 	.byte	0x03, 0x1b
        /*001e*/ 	.short	0x00ff


	//----- nvinfo : EIATTR_MERCURY_ISA_VERSION
	.align		4
        /*0020*/ 	.byte	0x03, 0x5f
        /*0022*/ 	.short	0x0101


	//----- nvinfo : EIATTR_VRC_CTA_INIT_COUNT
	.align		4
        /*0024*/ 	.byte	0x02, 0x4a
	.zero		1
	.zero		1


	//----- nvinfo : EIATTR_EXIT_INSTR_OFFSETS
	.align		4
        /*0028*/ 	.byte	0x04, 0x1c
        /*002a*/ 	.short	(.L_906 - .L_905)


	//   ....[0]....
.L_905:
        /*002c*/ 	.word	0x00000010


	//----- nvinfo : EIATTR_MAX_THREADS
	.align		4
.L_906:
        /*0030*/ 	.byte	0x04, 0x05
        /*0032*/ 	.short	(.L_908 - .L_907)
.L_907:
        /*0034*/ 	.word	0x00000100
        /*0038*/ 	.word	0x00000001
        /*003c*/ 	.word	0x00000001


	//----- nvinfo : EIATTR_CBANK_PARAM_SIZE
	.align		4
.L_908:
        /*0040*/ 	.byte	0x03, 0x19
        /*0042*/ 	.short	0x0290


	//----- nvinfo : EIATTR_PARAM_CBANK
	.align		4
        /*0044*/ 	.byte	0x04, 0x0a
        /*0046*/ 	.short	(.L_910 - .L_909)
	.align		4
.L_909:
        /*0048*/ 	.word	index@(.nv.constant0._ZN7cutlass13device_kernelIN5flash19enable_sm80_to_sm89INS1_16FlashAttnBwdSm80INS1_25CollectiveMainloopBwdSm80ILi2ELi2EN4cute5tupleIJNS5_1CILi128EEES8_NS7_ILi64EEEEEENS_6half_tEfNS_4arch4Sm80ELb1ELb0ELb1ELb0ELb1ELb0ELb0ELb0ELi2ELi4ELi4ELi4ELb0EEENS1_24CollectiveEpilogueBwdGQAISA_fSD_Li256ELb0ELb1EEENS1_25SingleTileBwdLPTSchedulerILb0ELi128ELb1EEEEEEEEEvNT_6ParamsE)
        /*004c*/ 	.short	0x0380
        /*004e*/ 	.short	0x0290


	//----- nvinfo : EIATTR_SW_WAR
	.align		4
.L_910:
        /*0050*/ 	.byte	0x04, 0x36
        /*0052*/ 	.short	(.L_912 - .L_911)
.L_911:
        /*0054*/ 	.word	0x00000008
.L_912:


//--------------------- .nv.info._ZN7cutlass13device_kernelIN5flash22FlashAttnBwdPreprocessIN4cute5tupleIJNS3_1CILi128EEENS5_ILi64EEEEEENS_6half_tEfNS_4arch4Sm80ELb1ELb0EEEEEvNT_6ParamsE --------------------------
	.section	.nv.info._ZN7cutlass13device_kernelIN5flash22FlashAttnBwdPreprocessIN4cute5tupleIJNS3_1CILi128EEENS5_ILi64EEEEEENS_6half_tEfNS_4arch4Sm80ELb1ELb0EEEEEvNT_6ParamsE,"",@"SHT_CUDA_INFO"
	.sectionflags	@""
	.align	4


	//----- nvinfo : EIATTR_CUDA_API_VERSION
	.align		4
        /*0000*/ 	.byte	0x04, 0x37
        /*0002*/ 	.short	(.L_914 - .L_913)
.L_913:
        /*0004*/ 	.word	0x00000082


	//----- nvinfo : EIATTR_KPARAM_INFO
	.align		4
.L_914:
        /*0008*/ 	.byte	0x04, 0x17
        /*000a*/ 	.short	(.L_916 - .L_915)
.L_915:
        /*000c*/ 	.word	0x00000000
        /*0010*/ 	.short	0x0000
        /*0012*/ 	.short	0x0000
        /*0014*/ 	.byte	0x00, 0xf0, 0xc1, 0x03


	//----- nvinfo : EIATTR_SPARSE_MMA_MASK
	.align		4
.L_916:
        /*0018*/ 	.byte	0x03, 0x50
        /*001a*/ 	.short	0x0000


	//----- nvinfo : EIATTR_MAXREG_COUNT
	.align		4
        /*001c*/ 	.byte	0x03, 0x1b
        /*001e*/ 	.short	0x0080


	//----- nvinfo : EIATTR_MERCURY_ISA_VERSION
	.align		4
        /*0020*/ 	.byte	0x03, 0x5f
        /*0022*/ 	.short	0x0101


	//----- nvinfo : EIATTR_COOP_GROUP_MASK_REGIDS
	.align		4
        /*0024*/ 	.byte	0x04, 0x29
        /*0026*/ 	.short	(.L_918 - .L_917)


	//   ....[0]....
.L_917:
        /*0028*/ 	.word	0xffffffff


	//   ....[1]....
        /*002c*/ 	.word	0xffffffff


	//   ....[2]....
        /*0030*/ 	.word	0xffffffff


	//   ....[3]....
        /*0034*/ 	.word	0xffffffff


	//   ....[4]....
        /*0038*/ 	.word	0xffffffff


	//   ....[5]....
        /*003c*/ 	.word	0xffffffff


	//   ....[6]....
        /*0040*/ 	.word	0xffffffff


	//   ....[7]....
        /*0044*/ 	.word	0xffffffff


	//   ....[8]....
        /*0048*/ 	.word	0xffffffff


	//   ....[9]....
        /*004c*/ 	.word	0xffffffff


	//   ....[10]....
        /*0050*/ 	.word	0xffffffff


	//   ....[11]....
        /*0054*/ 	.word	0xffffffff


	//----- nvinfo : EIATTR_COOP_GROUP_INSTR_OFFSETS
	.align		4
.L_918:
        /*0058*/ 	.byte	0x04, 0x28
        /*005a*/ 	.short	(.L_920 - .L_919)


	//   ....[0]....
.L_919:
        /*005c*/ 	.word	0x00001010


	//   ....[1]....
        /*0060*/ 	.word	0x00001020


	//   ....[2]....
        /*0064*/ 	.word	0x00001030


	//   ....[3]....
        /*0068*/ 	.word	0x00001040


	//   ....[4]....
        /*006c*/ 	.word	0x00001090


	//   ....[5]....
        /*0070*/ 	.word	0x000010a0


	//   ....[6]....
        /*0074*/ 	.word	0x000010b0


	//   ....[7]....
        /*0078*/ 	.word	0x000010c0


	//   ....[8]....
        /*007c*/ 	.word	0x00001110


	//   ....[9]....
        /*0080*/ 	.word	0x00001120


	//   ....[10]....
        /*0084*/ 	.word	0x00001130


	//   ....[11]....
        /*0088*/ 	.word	0x00001140


	//----- nvinfo : EIATTR_VRC_CTA_INIT_COUNT
	.align		4
.L_920:
        /*008c*/ 	.byte	0x02, 0x4a
	.zero		1
	.zero		1


	//----- nvinfo : EIATTR_EXIT_INSTR_OFFSETS
	.align		4
        /*0090*/ 	.byte	0x04, 0x1c
        /*0092*/ 	.short	(.L_922 - .L_921)


	//   ....[0]....
.L_921:
        /*0094*/ 	.word	0x00001670


	//   ....[1]....
        /*0098*/ 	.word	0x000016f0


	//----- nvinfo : EIATTR_MAX_THREADS
	.align		4
.L_922:
        /*009c*/ 	.byte	0x04, 0x05
        /*009e*/ 	.short	(.L_924 - .L_923)
.L_923:
        /*00a0*/ 	.word	0x00000100
        /*00a4*/ 	.word	0x00000001
        /*00a8*/ 	.word	0x00000001


	//----- nvinfo : EIATTR_CRS_STACK_SIZE
	.align		4
.L_924:
        /*00ac*/ 	.byte	0x04, 0x1e
        /*00ae*/ 	.short	(.L_926 - .L_925)
.L_925:
        /*00b0*/ 	.word	0x00000000


	//----- nvinfo : EIATTR_CBANK_PARAM_SIZE
	.align		4
.L_926:
        /*00b4*/ 	.byte	0x03, 0x19
        /*00b6*/ 	.short	0x00f0


	//----- nvinfo : EIATTR_PARAM_CBANK
	.align		4
        /*00b8*/ 	.byte	0x04, 0x0a
        /*00ba*/ 	.short	(.L_928 - .L_927)
	.align		4
.L_927:
        /*00bc*/ 	.word	index@(.nv.constant0._ZN7cutlass13device_kernelIN5flash22FlashAttnBwdPreprocessIN4cute5tupleIJNS3_1CILi128EEENS5_ILi64EEEEEENS_6half_tEfNS_4arch4Sm80ELb1ELb0EEEEEvNT_6ParamsE)
        /*00c0*/ 	.short	0x0380
        /*00c2*/ 	.short	0x00f0


	//----- nvinfo : EIATTR_SW_WAR
	.align		4
.L_928:
        /*00c4*/ 	.byte	0x04, 0x36
        /*00c6*/ 	.short	(.L_930 - .L_929)
.L_929:
        /*00c8*/ 	.word	0x00000008
.L_930:


//--------------------- .nv.info._ZN7cutlass13device_kernelIN5flash19enable_sm80_to_sm89INS1_16FlashAttnBwdSm80INS1_25CollectiveMainloopBwdSm80ILi2ELi2EN4cute5tupleIJNS5_1CILi128EEES8_NS7_ILi64EEEEEENS_6half_tEfNS_4arch4Sm80ELb1ELb0ELb1ELb1ELb0ELb0ELb0ELb0ELi2ELi4ELi4ELi4ELb0EEENS1_21CollectiveEpilogueBwdISA_SB_SD_Li256ELb1ELb0ELi2EEENS1_25SingleTileBwdLPTSchedulerILb1ELi128ELb0EEEEEEEEEvNT_6ParamsE --------------------------
	.section	.nv.info._ZN7cutlass13device_kernelIN5flash19enable_sm80_to_sm89INS1_16FlashAttnBwdSm80INS1_25CollectiveMainloopBwdSm80ILi2ELi2EN4cute5tupleIJNS5_1CILi128EEES8_NS7_ILi64EEEEEENS_6half_tEfNS_4arch4Sm80ELb1ELb0ELb1ELb1ELb0ELb0ELb0ELb0ELi2ELi4ELi4ELi4ELb0EEENS1_21CollectiveEpilogueBwdISA_SB_SD_Li256ELb1ELb0ELi2EEENS1_25SingleTileBwdLPTSchedulerILb1ELi128ELb0EEEEEEEEEvNT_6ParamsE,"",@"SHT_CUDA_INFO"
	.sectionflags	@""
	.align	4


	//----- nvinfo : EIATTR_CUDA_API_VERSION
	.align		4
        /*0000*/ 	.byte	0x04, 0x37
        /*0002*/ 	.short	(.L_932 - .L_931)
.L_931:
        /*0004*/ 	.word	0x00000082


	//----- nvinfo : EIATTR_KPARAM_INFO
	.align		4
.L_932:
        /*0008*/ 	.byte	0x04, 0x17
        /*000a*/ 	.short	(.L_934 - .L_933)
.L_933:
        /*000c*/ 	.word	0x00000000
        /*0010*/ 	.short	0x0000
        /*0012*/ 	.short	0x0000
        /*0014*/ 	.byte	0x00, 0xf0, 0x21, 0x0a


	//----- nvinfo : EIATTR_SPARSE_MMA_MASK
	.align		4
.L_934:
        /*0018*/ 	.byte	0x03, 0x50
        /*001a*/ 	.short	0x0000


	//----- nvinfo : EIATTR_MAXREG_COUNT
	.align		4
        /*001c*/ 	.byte	0x03, 0x1b
        /*001e*/ 	.short	0x00ff


	//----- nvinfo : EIATTR_MERCURY_ISA_VERSION
	.align		4
        /*0020*/ 	.byte	0x03, 0x5f
        /*0022*/ 	.short	0x0101


	//----- nvinfo : EIATTR_VRC_CTA_INIT_COUNT
	.align		4
        /*0024*/ 	.byte	0x02, 0x4a
	.zero		1
	.zero		1


	//----- nvinfo : EIATTR_EXIT_INSTR_OFFSETS
	.align		4
        /*0028*/ 	.byte	0x04, 0x1c
        /*002a*/ 	.short	(.L_936 - .L_935)


	//   ....[0]....
.L_935:
        /*002c*/ 	.word	0x00000010


	//----- nvinfo : EIATTR_MAX_THREADS
	.align		4
.L_936:
        /*0030*/ 	.byte	0x04, 0x05
        /*0032*/ 	.short	(.L_938 - .L_937)
.L_937:
        /*0034*/ 	.word	0x00000100
        /*0038*/ 	.word	0x00000001
        /*003c*/ 	.word	0x00000001


	//----- nvinfo : EIATTR_CBANK_PARAM_SIZE
	.align		4
.L_938:
        /*0040*/ 	.byte	0x03, 0x19
        /*0042*/ 	.short	0x0288


	//----- nvinfo : EIATTR_PARAM_CBANK
	.align		4
        /*0044*/ 	.byte	0x04, 0x0a
        /*0046*/ 	.short	(.L_940 - .L_939)
	.align		4
.L_939:
        /*0048*/ 	.word	index@(.nv.constant0._ZN7cutlass13device_kernelIN5flash19enable_sm80_to_sm89INS1_16FlashAttnBwdSm80INS1_25CollectiveMainloopBwdSm80ILi2ELi2EN4cute5tupleIJNS5_1CILi128EEES8_NS7_ILi64EEEEEENS_6half_tEfNS_4arch4Sm80ELb1ELb0ELb1ELb1ELb0ELb0ELb0ELb0ELi2ELi4ELi4ELi4ELb0EEENS1_21CollectiveEpilogueBwdISA_SB_SD_Li256ELb1ELb0ELi2EEENS1_25SingleTileBwdLPTSchedulerILb1ELi128ELb0EEEEEEEEEvNT_6ParamsE)
        /*004c*/ 	.short	0x0380
        /*004e*/ 	.short	0x0288


	//----- nvinfo : EIATTR_SW_WAR
	.align		4
.L_940:
        /*0050*/ 	.byte	0x04, 0x36
        /*0052*/ 	.short	(.L_942 - .L_941)
.L_941:
        /*0054*/ 	.word	0x00000008
.L_942:


//--------------------- .nv.info._ZN7cutlass13device_kernelIN5flash19enable_sm80_to_sm89INS1_16FlashAttnBwdSm80INS1_25CollectiveMainloopBwdSm80ILi2ELi2EN4cute5tupleIJNS5_1CILi128EEES8_NS7_ILi64EEEEEENS_6half_tEfNS_4arch4Sm80ELb1ELb0ELb1ELb1ELb1ELb0ELb0ELb0ELi2ELi4ELi4ELi4ELb0EEENS1_21CollectiveEpilogueBwdISA_SB_SD_Li256ELb1ELb0ELi2EEENS1_25SingleTileBwdLPTSchedulerILb1ELi128ELb1EEEEEEEEEvNT_6ParamsE --------------------------
	.section	.nv.info._ZN7cutlass13device_kernelIN5flash19enable_sm80_to_sm89INS1_16FlashAttnBwdSm80INS1_25CollectiveMainloopBwdSm80ILi2ELi2EN4cute5tupleIJNS5_1CILi128EEES8_NS7_ILi64EEEEEENS_6half_tEfNS_4arch4Sm80ELb1ELb0ELb1ELb1ELb1ELb0ELb0ELb0ELi2ELi4ELi4ELi4ELb0EEENS1_21CollectiveEpilogueBwdISA_SB_SD_Li256ELb1ELb0ELi2EEENS1_25SingleTileBwdLPTSchedulerILb1ELi128ELb1EEEEEEEEEvNT_6ParamsE,"",@"SHT_CUDA_INFO"
	.sectionflags	@""
	.align	4


	//----- nvinfo : EIATTR_CUDA_API_VERSION
	.align		4
        /*0000*/ 	.byte	0x04, 0x37
        /*0002*/ 	.short	(.L_944 - .L_943)
.L_943:
        /*0004*/ 	.word	0x00000082


	//----- nvinfo : EIATTR_KPARAM_INFO
	.align		4
.L_944:
        /*0008*/ 	.byte	0x04, 0x17
        /*000a*/ 	.short	(.L_946 - .L_945)
.L_945:
        /*000c*/ 	.word	0x00000000
        /*0010*/ 	.short	0x0000
        /*0012*/ 	.short	0x0000
        /*0014*/ 	.byte	0x00, 0xf0, 0x21, 0x0a


	//----- nvinfo : EIATTR_SPARSE_MMA_MASK
	.align		4
.L_946:
        /*0018*/ 	.byte	0x03, 0x50
        /*001a*/ 	.short	0x0000


	//----- nvinfo : EIATTR_MAXREG_COUNT
	.align		4
        /*001c*/ 	.byte	0x03, 0x1b
        /*001e*/ 	.short	0x00ff


	//----- nvinfo : EIATTR_MERCURY_ISA_VERSION
	.align		4
        /*0020*/ 	.byte	0x03, 0x5f
        /*0022*/ 	.short	0x0101


	//----- nvinfo : EIATTR_VRC_CTA_INIT_COUNT
	.align		4
        /*0024*/ 	.byte	0x02, 0x4a
	.zero		1
	.zero		1


	//----- nvinfo : EIATTR_EXIT_INSTR_OFFSETS
	.align		4
        /*0028*/ 	.byte	0x04, 0x1c
        /*002a*/ 	.short	(.L_948 - .L_947)


	//   ....[0]....
.L_947:
        /*002c*/ 	.word	0x00000010


	//----- nvinfo : EIATTR_MAX_THREADS
	.align		4
.L_948:
        /*0030*/ 	.byte	0x04, 0x05
        /*0032*/ 	.short	(.L_950 - .L_949)
.L_949:
        /*0034*/ 	.word	0x00000100
        /*0038*/ 	.word	0x00000001
        /*003c*/ 	.word	0x00000001


	//----- nvinfo : EIATTR_CBANK_PARAM_SIZE
	.align		4
.L_950:
        /*0040*/ 	.byte	0x03, 0x19
        /*0042*/ 	.short	0x0288


	//----- nvinfo : EIATTR_PARAM_CBANK
	.align		4
        /*0044*/ 	.byte	0x04, 0x0a
        /*0046*/ 	.short	(.L_952 - .L_951)
	.align		4
.L_951:
        /*0048*/ 	.word	index@(.nv.constant0._ZN7cutlass13device_kernelIN5flash19enable_sm80_to_sm89INS1_16FlashAttnBwdSm80INS1_25CollectiveMainloopBwdSm80ILi2ELi2EN4cute5tupleIJNS5_1CILi128EEES8_NS7_ILi64EEEEEENS_6half_tEfNS_4arch4Sm80ELb1ELb0ELb1ELb1ELb1ELb0ELb0ELb0ELi2ELi4ELi4ELi4ELb0EEENS1_21CollectiveEpilogueBwdISA_SB_SD_Li256ELb1ELb0ELi2EEENS1_25SingleTileBwdLPTSchedulerILb1ELi128ELb1EEEEEEEEEvNT_6ParamsE)
        /*004c*/ 	.short	0x0380
        /*004e*/ 	.short	0x0288


	//----- nvinfo : EIATTR_SW_WAR
	.align		4
.L_952:
        /*0050*/ 	.byte	0x04, 0x36
        /*0052*/ 	.short	(.L_954 - .L_953)
.L_953:
        /*0054*/ 	.word	0x00000008
.L_954:


//--------------------- .nv.info._ZN7cutlass13device_kernelIN5flash19enable_sm80_to_sm89INS1_16FlashAttnBwdSm80INS1_25CollectiveMainloopBwdSm80ILi2ELi2EN4cute5tupleIJNS5_1CILi128EEES8_NS7_ILi64EEEEEENS_6half_tEfNS_4arch4Sm80ELb1ELb0ELb1ELb1ELb0ELb0ELb0ELb0ELi2ELi4ELi4ELi4ELb0EEENS1_24CollectiveEpilogueBwdGQAISA_fSD_Li256ELb1ELb0EEENS1_25SingleTileBwdLPTSchedulerILb1ELi128ELb0EEEEEEEEEvNT_6ParamsE --------------------------
	.section	.nv.info._ZN7cutlass13device_kernelIN5flash19enable_sm80_to_sm89INS1_16FlashAttnBwdSm80INS1_25CollectiveMainloopBwdSm80ILi2ELi2EN4cute5tupleIJNS5_1CILi128EEES8_NS7_ILi64EEEEEENS_6half_tEfNS_4arch4Sm80ELb1ELb0ELb1ELb1ELb0ELb0ELb0ELb0ELi2ELi4ELi4ELi4ELb0EEENS1_24CollectiveEpilogueBwdGQAISA_fSD_Li256ELb1ELb0EEENS1_25SingleTileBwdLPTSchedulerILb1ELi128ELb0EEEEEEEEEvNT_6ParamsE,"",@"SHT_CUDA_INFO"
	.sectionflags	@""
	.align	4


	//----- nvinfo : EIATTR_CUDA_API_VERSION
	.align		4
        /*0000*/ 	.byte	0x04, 0x37
        /*0002*/ 	.short	(.L_956 - .L_955)
.L_955:
        /*0004*/ 	.word	0x00000082


	//----- nvinfo : EIATTR_KPARAM_INFO
	.align		4
.L_956:
        /*0008*/ 	.byte	0x04, 0x17
        /*000a*/ 	.short	(.L_958 - .L_957)
.L_957:
        /*000c*/ 	.word	0x00000000
        /*0010*/ 	.short	0x0000
        /*0012*/ 	.short	0x0000
        /*0014*/ 	.byte	0x00, 0xf0, 0x41, 0x0a


	//----- nvinfo : EIATTR_SPARSE_MMA_MASK
	.align		4
.L_958:
        /*0018*/ 	.byte	0x03, 0x50
        /*001a*/ 	.short	0x0000


	//----- nvinfo : EIATTR_MAXREG_COUNT
	.align		4
        /*001c*/ 	.byte	0x03, 0x1b
        /*001e*/ 	.short	0x00ff


	//----- nvinfo : EIATTR_MERCURY_ISA_VERSION
	.align		4
        /*0020*/ 	.byte	0x03, 0x5f
        /*0022*/ 	.short	0x0101


	//----- nvinfo : EIATTR_VRC_CTA_INIT_COUNT
	.align		4
        /*0024*/ 	.byte	0x02, 0x4a
	.zero		1
	.zero		1


	//----- nvinfo : EIATTR_EXIT_INSTR_OFFSETS
	.align		4
        /*0028*/ 	.byte	0x04, 0x1c
        /*002a*/ 	.short	(.L_960 - .L_959)


	//   ....[0]....
.L_959:
        /*002c*/ 	.word	0x00000010


	//----- nvinfo : EIATTR_MAX_THREADS
	.align		4
.L_960:
        /*0030*/ 	.byte	0x04, 0x05
        /*0032*/ 	.short	(.L_962 - .L_961)
.L_961:
        /*0034*/ 	.word	0x00000100
        /*0038*/ 	.word	0x00000001
        /*003c*/ 	.word	0x00000001


	//----- nvinfo : EIATTR_CBANK_PARAM_SIZE
	.align		4
.L_962:
        /*0040*/ 	.byte	0x03, 0x19
        /*0042*/ 	.short	0x0290


	//----- nvinfo : EIATTR_PARAM_CBANK
	.align		4
        /*0044*/ 	.byte	0x04, 0x0a
        /*0046*/ 	.short	(.L_964 - .L_963)
	.align		4
.L_963:
        /*0048*/ 	.word	index@(.nv.constant0._ZN7cutlass13device_kernelIN5flash19enable_sm80_to_sm89INS1_16FlashAttnBwdSm80INS1_25CollectiveMainloopBwdSm80ILi2ELi2EN4cute5tupleIJNS5_1CILi128EEES8_NS7_ILi64EEEEEENS_6half_tEfNS_4arch4Sm80ELb1ELb0ELb1ELb1ELb0ELb0ELb0ELb0ELi2ELi4ELi4ELi4ELb0EEENS1_24CollectiveEpilogueBwdGQAISA_fSD_Li256ELb1ELb0EEENS1_25SingleTileBwdLPTSchedulerILb1ELi128ELb0EEEEEEEEEvNT_6ParamsE)
        /*004c*/ 	.short	0x0380
        /*004e*/ 	.short	0x0290


	//----- nvinfo : EIATTR_SW_WAR
	.align		4
.L_964:
        /*0050*/ 	.byte	0x04, 0x36
        /*0052*/ 	.short	(.L_966 - .L_965)
.L_965:
        /*0054*/ 	.word	0x00000008
.L_966:


//--------------------- .nv.info._ZN7cutlass13device_kernelIN5flash32FlashAttnBwdPostprocessConvertdQIN4cute5tupleIJNS3_1CILi128EEENS5_ILi64EEEEEENS_6half_tEfNS_4arch4Sm80ELi256ENS3_8TiledMMAINS3_8MMA_AtomIJNS3_28SM80_16x8x16_F32F16F16F32_TNEEEENS3_6LayoutINS4_IJNS5_ILi4EEENS5_ILi2EEENS5_ILi1EEEEEENS4_IJSJ_SH_NS5_ILi0EEEEEEEENS4_IJS7_NS5_ILi32EEENS5_ILi16EEEEEEEELb0EEEEEvNT_6ParamsE --------------------------
	.section	.nv.info._ZN7cutlass13device_kernelIN5flash32FlashAttnBwdPostprocessConvertdQIN4cute5tupleIJNS3_1CILi128EEENS5_ILi64EEEEEENS_6half_tEfNS_4arch4Sm80ELi256ENS3_8TiledMMAINS3_8MMA_AtomIJNS3_28SM80_16x8x16_F32F16F16F32_TNEEEENS3_6LayoutINS4_IJNS5_ILi4EEENS5_ILi2EEENS5_ILi1EEEEEENS4_IJSJ_SH_NS5_ILi0EEEEEEEENS4_IJS7_NS5_ILi32EEENS5_ILi16EEEEEEEELb0EEEEEvNT_6ParamsE,"",@"SHT_CUDA_INFO"
	.sectionflags	@""
	.align	4


	//----- nvinfo : EIATTR_CUDA_API_VERSION
	.align		4
        /*0000*/ 	.byte	0x04, 0x37
        /*0002*/ 	.short	(.L_968 - .L_967)
.L_967:
        /*0004*/ 	.word	0x00000082


	//----- nvinfo : EIATTR_KPARAM_INFO
	.align		4
.L_968:
        /*0008*/ 	.byte	0x04, 0x17
        /*000a*/ 	.short	(.L_970 - .L_969)
.L_969:
        /*000c*/ 	.word	0x00000000
        /*0010*/ 	.short	0x0000
        /*0012*/ 	.short	0x0000
        /*0014*/ 	.byte	0x00, 0xf0, 0xc1, 0x01


	//----- nvinfo : EIATTR_SPARSE_MMA_MASK
	.align		4
.L_970:
        /*0018*/ 	.byte	0x03, 0x50
        /*001a*/ 	.short	0x0000


	//----- nvinfo : EIATTR_MAXREG_COUNT
	.align		4
        /*001c*/ 	.byte	0x03, 0x1b
        /*001e*/ 	.short	0x0080


	//----- nvinfo : EIATTR_NUM_BARRIERS
	.align		4
        /*0020*/ 	.byte	0x02, 0x4c
        /*0022*/ 	.byte	0x01
	.zero		1


	//----- nvinfo : EIATTR_MERCURY_ISA_VERSION
	.align		4
        /*0024*/ 	.byte	0x03, 0x5f
        /*0026*/ 	.short	0x0101


	//----- nvinfo : EIATTR_VRC_CTA_INIT_COUNT
	.align		4
        /*0028*/ 	.byte	0x02, 0x4a
	.zero		1
	.zero		1


	//----- nvinfo : EIATTR_EXIT_INSTR_OFFSETS
	.align		4
        /*002c*/ 	.byte	0x04, 0x1c
        /*002e*/ 	.short	(.L_972 - .L_971)


	//   ....[0]....
.L_971:
        /*0030*/ 	.word	0x00000280


	//   ....[1]....
        /*0034*/ 	.word	0x000010f0


	//   ....[2]....
        /*0038*/ 	.word	0x000011c0


	//----- nvinfo : EIATTR_MAX_THREADS
	.align		4
.L_972:
        /*003c*/ 	.byte	0x04, 0x05
        /*003e*/ 	.short	(.L_974 - .L_973)
.L_973:
        /*0040*/ 	.word	0x00000100
        /*0044*/ 	.word	0x00000001
        /*0048*/ 	.word	0x00000001


	//----- nvinfo : EIATTR_CRS_STACK_SIZE
	.align		4
.L_974:
        /*004c*/ 	.byte	0x04, 0x1e
        /*004e*/ 	.short	(.L_976 - .L_975)
.L_975:
        /*0050*/ 	.word	0x00000000


	//----- nvinfo : EIATTR_CBANK_PARAM_SIZE
	.align		4
.L_976:
        /*0054*/ 	.byte	0x03, 0x19
        /*0056*/ 	.short	0x0070


	//----- nvinfo : EIATTR_PARAM_CBANK
	.align		4
        /*0058*/ 	.byte	0x04, 0x0a
        /*005a*/ 	.short	(.L_978 - .L_977)
	.align		4
.L_977:
        /*005c*/ 	.word	index@(.nv.constant0._ZN7cutlass13device_kernelIN5flash32FlashAttnBwdPostprocessConvertdQIN4cute5tupleIJNS3_1CILi128EEENS5_ILi64EEEEEENS_6half_tEfNS_4arch4Sm80ELi256ENS3_8TiledMMAINS3_8MMA_AtomIJNS3_28SM80_16x8x16_F32F16F16F32_TNEEEENS3_6LayoutINS4_IJNS5_ILi4EEENS5_ILi2EEENS5_ILi1EEEEEENS4_IJSJ_SH_NS5_ILi0EEEEEEEENS4_IJS7_NS5_ILi32EEENS5_ILi16EEEEEEEELb0EEEEEvNT_6ParamsE)
        /*0060*/ 	.short	0x0380
        /*0062*/ 	.short	0x0070


	//----- nvinfo : EIATTR_SW_WAR
	.align		4
.L_978:
        /*0064*/ 	.byte	0x04, 0x36
        /*0066*/ 	.short	(.L_980 - .L_979)
.L_979:
        /*0068*/ 	.word	0x00000008
.L_980:


//--------------------- .nv.info._ZN7cutlass13device_kernelIN5flash19enable_sm80_to_sm89INS1_16FlashAttnBwdSm80INS1_25CollectiveMainloopBwdSm80ILi2ELi2EN4cute5tupleIJNS5_1CILi128EEES8_NS7_ILi64EEEEEENS_6half_tEfNS_4arch4Sm80ELb1ELb0ELb1ELb1ELb1ELb0ELb0ELb0ELi2ELi4ELi4ELi4ELb0EEENS1_24CollectiveEpilogueBwdGQAISA_fSD_Li256ELb1ELb1EEENS1_25SingleTileBwdLPTSchedulerILb1ELi128ELb1EEEEEEEEEvNT_6ParamsE --------------------------
	.section	.nv.info._ZN7cutlass13device_kernelIN5flash19enable_sm80_to_sm89INS1_16FlashAttnBwdSm80INS1_25CollectiveMainloopBwdSm80ILi2ELi2EN4cute5tupleIJNS5_1CILi128EEES8_NS7_ILi64EEEEEENS_6half_tEfNS_4arch4Sm80ELb1ELb0ELb1ELb1ELb1ELb0ELb0ELb0ELi2ELi4ELi4ELi4ELb0EEENS1_24CollectiveEpilogueBwdGQAISA_fSD_Li256ELb1ELb1EEENS1_25SingleTileBwdLPTSchedulerILb1ELi128ELb1EEEEEEEEEvNT_6ParamsE,"",@"SHT_CUDA_INFO"
	.sectionflags	@""
	.align	4


	//----- nvinfo : EIATTR_CUDA_API_VERSION
	.align		4
        /*0000*/ 	.byte	0x04, 0x37
        /*0002*/ 	.short	(.L_982 - .L_981)
.L_981:
        /*0004*/ 	.word	0x00000082


	//----- nvinfo : EIATTR_KPARAM_INFO
	.align		4
.L_982:
        /*0008*/ 	.byte	0x04, 0x17
        /*000a*/ 	.short	(.L_984 - .L_983)
.L_983:
        /*000c*/ 	.word	0x00000000
        /*0010*/ 	.short	0x0000
        /*0012*/ 	.short	0x0000
        /*0014*/ 	.byte	0x00, 0xf0, 0x41, 0x0a


	//----- nvinfo : EIATTR_SPARSE_MMA_MASK
	.align		4
.L_984:
        /*0018*/ 	.byte	0x03, 0x50
        /*001a*/ 	.short	0x0000


	//----- nvinfo : EIATTR_MAXREG_COUNT
	.align		4
        /*001c*/ 	.byte	0x03, 0x1b
        /*001e*/ 	.short	0x00ff


	//----- nvinfo : EIATTR_MERCURY_ISA_VERSION
	.align		4
        /*0020*/ 	.byte	0x03, 0x5f
        /*0022*/ 	.short	0x0101


	//----- nvinfo : EIATTR_VRC_CTA_INIT_COUNT
	.align		4
        /*0024*/ 	.byte	0x02, 0x4a
	.zero		1
	.zero		1


	//----- nvinfo : EIATTR_EXIT_INSTR_OFFSETS
	.align		4
        /*0028*/ 	.byte	0x04, 0x1c
        /*002a*/ 	.short	(.L_986 - .L_985)


	//   ....[0]....
.L_985:
        /*002c*/ 	.word	0x00000010


	//----- nvinfo : EIATTR_MAX_THREADS
	.align		4
.L_986:
        /*0030*/ 	.byte	0x04, 0x05
        /*0032*/ 	.short	(.L_988 - .L_987)
.L_987:
        /*0034*/ 	.word	0x00000100
        /*0038*/ 	.word	0x00000001
        /*003c*/ 	.word	0x00000001


	//----- nvinfo : EIATTR_CBANK_PARAM_SIZE
	.align		4
.L_988:
        /*0040*/ 	.byte	0x03, 0x19
        /*0042*/ 	.short	0x0290


	//----- nvinfo : EIATTR_PARAM_CBANK
	.align		4
        /*0044*/ 	.byte	0x04, 0x0a
        /*0046*/ 	.short	(.L_990 - .L_989)
	.align		4
.L_989:
        /*0048*/ 	.word	index@(.nv.constant0._ZN7cutlass13device_kernelIN5flash19enable_sm80_to_sm89INS1_16FlashAttnBwdSm80INS1_25CollectiveMainloopBwdSm80ILi2ELi2EN4cute5tupleIJNS5_1CILi128EEES8_NS7_ILi64EEEEEENS_6half_tEfNS_4arch4Sm80ELb1ELb0ELb1ELb1ELb1ELb0ELb0ELb0ELi2ELi4ELi4ELi4ELb0EEENS1_24CollectiveEpilogueBwdGQAISA_fSD_Li256ELb1ELb1EEENS1_25SingleTileBwdLPTSchedulerILb1ELi128ELb1EEEEEEEEEvNT_6ParamsE)
        /*004c*/ 	.short	0x0380
        /*004e*/ 	.short	0x0290


	//----- nvinfo : EIATTR_SW_WAR
	.align		4
.L_990:
        /*0050*/ 	.byte	0x04, 0x36
        /*0052*/ 	.short	(.L_992 - .L_991)
.L_991:
        /*0054*/ 	.word	0x00000008
.L_992:


//--------------------- .nv.info._ZN7cutlass13device_kernelIN5flash22FlashAttnBwdPreprocessIN4cute5tupleIJNS3_1CILi128EEENS5_ILi64EEEEEENS_6half_tEfNS_4arch4Sm80ELb1ELb1EEEEEvNT_6ParamsE --------------------------
	.section	.nv.info._ZN7cutlass13device_kernelIN5flash22FlashAttnBwdPreprocessIN4cute5tupleIJNS3_1CILi128EEENS5_ILi64EEEEEENS_6half_tEfNS_4arch4Sm80ELb1ELb1EEEEEvNT_6ParamsE,"",@"SHT_CUDA_INFO"
	.sectionflags	@""
	.align	4


	//----- nvinfo : EIATTR_CUDA_API_VERSION
	.align		4
        /*0000*/ 	.byte	0x04, 0x37
        /*0002*/ 	.short	(.L_994 - .L_993)
.L_993:
        /*0004*/ 	.word	0x00000082


	//----- nvinfo : EIATTR_KPARAM_INFO
	.align		4
.L_994:
        /*0008*/ 	.byte	0x04, 0x17
        /*000a*/ 	.short	(.L_996 - .L_995)
.L_995:
        /*000c*/ 	.word	0x00000000
        /*0010*/ 	.short	0x0000
        /*0012*/ 	.short	0x0000
        /*0014*/ 	.byte	0x00, 0xf0, 0xc1, 0x03


	//----- nvinfo : EIATTR_SPARSE_MMA_MASK
	.align		4
.L_996:
        /*0018*/ 	.byte	0x03, 0x50
        /*001a*/ 	.short	0x0000


	//----- nvinfo : EIATTR_MAXREG_COUNT
	.align		4
        /*001c*/ 	.byte	0x03, 0x1b
        /*001e*/ 	.short	0x0080


	//----- nvinfo : EIATTR_MERCURY_ISA_VERSION
	.align		4
        /*0020*/ 	.byte	0x03, 0x5f
        /*0022*/ 	.short	0x0101


	//----- nvinfo : EIATTR_COOP_GROUP_MASK_REGIDS
	.align		4
        /*0024*/ 	.byte	0x04, 0x29
        /*0026*/ 	.short	(.L_998 - .L_997)


	//   ....[0]....
.L_997:
        /*0028*/ 	.word	0xffffffff


	//   ....[1]....
        /*002c*/ 	.word	0xffffffff


	//   ....[2]....
        /*0030*/ 	.word	0xffffffff


	//   ....[3]....
        /*0034*/ 	.word	0xffffffff


	//   ....[4]....
        /*0038*/ 	.word	0xffffffff


	//   ....[5]....
        /*003c*/ 	.word	0xffffffff


	//   ....[6]....
        /*0040*/ 	.word	0xffffffff


	//   ....[7]....
        /*0044*/ 	.word	0xffffffff


	//   ....[8]....
        /*0048*/ 	.word	0xffffffff


	//   ....[9]....
        /*004c*/ 	.word	0xffffffff


	//   ....[10]....
        /*0050*/ 	.word	0xffffffff


	//   ....[11]....
        /*0054*/ 	.word	0xffffffff


	//----- nvinfo : EIATTR_COOP_GROUP_INSTR_OFFSETS
	.align		4
.L_998:
        /*0058*/ 	.byte	0x04, 0x28
        /*005a*/ 	.short	(.L_1000 - .L_999)


	//   ....[0]....
.L_999:
        /*005c*/ 	.word	0x00001240


	//   ....[1]....
        /*0060*/ 	.word	0x00001260


	//   ....[2]....
        /*0064*/ 	.word	0x00001270


	//   ....[3]....
        /*0068*/ 	.word	0x00001280


	//   ....[4]....
        /*006c*/ 	.word	0x000012b0


	//   ....[5]....
        /*0070*/ 	.word	0x000012e0


	//   ....[6]....
        /*0074*/ 	.word	0x000012f0


	//   ....[7]....
        /*0078*/ 	.word	0x00001300


	//   ....[8]....
        /*007c*/ 	.word	0x00001360


	//   ....[9]....
        /*0080*/ 	.word	0x000013a0


	//   ....[10]....
        /*0084*/ 	.word	0x000013d0


	//   ....[11]....
        /*0088*/ 	.word	0x000013e0


	//----- nvinfo : EIATTR_VRC_CTA_INIT_COUNT
	.align		4
.L_1000:
        /*008c*/ 	.byte	0x02, 0x4a
	.zero		1
	.zero		1


	//----- nvinfo : EIATTR_EXIT_INSTR_OFFSETS
	.align		4
        /*0090*/ 	.byte	0x04, 0x1c
        /*0092*/ 	.short	(.L_1002 - .L_1001)


	//   ....[0]....
.L_1001:
        /*0094*/ 	.word	0x00000280


	//   ....[1]....
        /*0098*/ 	.word	0x000018f0


	//   ....[2]....
        /*009c*/ 	.word	0x00001970


	//----- nvinfo : EIATTR_MAX_THREADS
	.align		4
.L_1002:
        /*00a0*/ 	.byte	0x04, 0x05
        /*00a2*/ 	.short	(.L_1004 - .L_1003)
.L_1003:
        /*00a4*/ 	.word	0x00000100
        /*00a8*/ 	.word	0x00000001
        /*00ac*/ 	.word	0x00000001


	//----- nvinfo : EIATTR_CRS_STACK_SIZE
	.align		4
.L_1004:
        /*00b0*/ 	.byte	0x04, 0x1e
        /*00b2*/ 	.short	(.L_1006 - .L_1005)
.L_1005:
        /*00b4*/ 	.word	0x00000000


	//----- nvinfo : EIATTR_CBANK_PARAM_SIZE
	.align		4
.L_1006:
        /*00b8*/ 	.byte	0x03, 0x19
        /*00ba*/ 	.short	0x00f0


	//----- nvinfo : EIATTR_PARAM_CBANK
	.align		4
        /*00bc*/ 	.byte	0x04, 0x0a
        /*00be*/ 	.short	(.L_1008 - .L_1007)
	.align		4
.L_1007:
        /*00c0*/ 	.word	index@(.nv.constant0._ZN7cutlass13device_kernelIN5flash22FlashAttnBwdPreprocessIN4cute5tupleIJNS3_1CILi128EEENS5_ILi64EEEEEENS_6half_tEfNS_4arch4Sm80ELb1ELb1EEEEEvNT_6ParamsE)
        /*00c4*/ 	.short	0x0380
        /*00c6*/ 	.short	0x00f0


	//----- nvinfo : EIATTR_SW_WAR
	.align		4
.L_1008:
        /*00c8*/ 	.byte	0x04, 0x36
        /*00ca*/ 	.short	(.L_1010 - .L_1009)
.L_1009:
        /*00cc*/ 	.word	0x00000008
.L_1010:


//--------------------- .nv.callgraph             --------------------------
	.section	.nv.callgraph,"",@"SHT_CUDA_CALLGRAPH"
	.align	4
	.sectionentsize	8
	.align		4
        /*0000*/ 	.word	0x00000000
	.align		4
        /*0004*/ 	.word	0xffffffff
	.align		4
        /*0008*/ 	.word	0x00000000
	.align		4
        /*000c*/ 	.word	0xfffffffe
	.align		4
        /*0010*/ 	.word	0x00000000
	.align		4
        /*0014*/ 	.word	0xfffffffd
	.align		4
        /*0018*/ 	.word	0x00000000
	.align		4
        /*001c*/ 	.word	0xfffffffc


//--------------------- .nv.constant4             --------------------------
	.section	.nv.constant4,"a",@progbits
	.align	8
	.align		8
.nv.constant4:
        /*0000*/ 	.dword	_ZN73_INTERNAL_e48e4f46_37_flash_bwd_hdim64_fp16_softcap_sm80_cu_744032ad_29084cuda3std3__45__cpo5beginE
	.align		8
        /*0008*/ 	.dword	_ZN73_INTERNAL_e48e4f46_37_flash_bwd_hdim64_fp16_softcap_sm80_cu_744032ad_29084cuda3std3__45__cpo3endE
	.align		8
        /*0010*/ 	.dword	_ZN73_INTERNAL_e48e4f46_37_flash_bwd_hdim64_fp16_softcap_sm80_cu_744032ad_29084cuda3std3__45__cpo6cbeginE
	.align		8
        /*0018*/ 	.dword	_ZN73_INTERNAL_e48e4f46_37_flash_bwd_hdim64_fp16_softcap_sm80_cu_744032ad_29084cuda3std3__45__cpo4cendE
	.align		8
        /*0020*/ 	.dword	_ZN73_INTERNAL_e48e4f46_37_flash_bwd_hdim64_fp16_softcap_sm80_cu_744032ad_29084cuda3std3__475_GLOBAL__N__e48e4f46_37_flash_bwd_hdim64_fp16_softcap_sm80_cu_744032ad_29086ignoreE
	.align		8
        /*0028*/ 	.dword	_ZN73_INTERNAL_e48e4f46_37_flash_bwd_hdim64_fp16_softcap_sm80_cu_744032ad_29084cuda3std3__419piecewise_constructE
	.align		8
        /*0030*/ 	.dword	_ZN73_INTERNAL_e48e4f46_37_flash_bwd_hdim64_fp16_softcap_sm80_cu_744032ad_29084cuda3std3__48in_placeE
	.align		8
        /*0038*/ 	.dword	_ZN73_INTERNAL_e48e4f46_37_flash_bwd_hdim64_fp16_softcap_sm80_cu_744032ad_29084cuda3std6ranges3__45__cpo4swapE
	.align		8
        /*0040*/ 	.dword	_ZN73_INTERNAL_e48e4f46_37_flash_bwd_hdim64_fp16_softcap_sm80_cu_744032ad_29084cuda3std6ranges3__45__cpo9iter_moveE
	.align		8
        /*0048*/ 	.dword	_ZN73_INTERNAL_e48e4f46_37_flash_bwd_hdim64_fp16_softcap_sm80_cu_744032ad_29084cute7productE
	.align		8
        /*0050*/ 	.dword	_ZN73_INTERNAL_e48e4f46_37_flash_bwd_hdim64_fp16_softcap_sm80_cu_744032ad_29084cute1_E


//--------------------- .text._ZN7cutlass13device_kernelIN5flash19enable_sm80_to_sm89INS1_16FlashAttnBwdSm80INS1_25CollectiveMainloopBwdSm80ILi2ELi2EN4cute5tupleIJNS5_1CILi64EEENS7_ILi128EEES8_EEENS_6half_tEfNS_4arch4Sm80ELb0ELb0ELb1ELb0ELb0ELb0ELb0ELb0ELi2ELi2ELi4ELi2ELb1EEENS1_21CollectiveEpilogueBwdISA_SB_SD_Li256ELb0ELb0ELi2EEENS1_19SingleTileSchedulerILb0ELb0ELb0ELi128EEEEEEEEEvNT_6ParamsE --------------------------
	.section	.text._ZN7cutlass13device_kernelIN5flash19enable_sm80_to_sm89INS1_16FlashAttnBwdSm80INS1_25CollectiveMainloopBwdSm80ILi2ELi2EN4cute5tupleIJNS5_1CILi64EEENS7_ILi128EEES8_EEENS_6half_tEfNS_4arch4Sm80ELb0ELb0ELb1ELb0ELb0ELb0ELb0ELb0ELi2ELi2ELi4ELi2ELb1EEENS1_21CollectiveEpilogueBwdISA_SB_SD_Li256ELb0ELb0ELi2EEENS1_19SingleTileSchedulerILb0ELb0ELb0ELi128EEEEEEEEEvNT_6ParamsE,"ax",@progbits
	.align	128
.text._ZN7cutlass13device_kernelIN5flash19enable_sm80_to_sm89INS1_16FlashAttnBwdSm80INS1_25CollectiveMainloopBwdSm80ILi2ELi2EN4cute5tupleIJNS5_1CILi64EEENS7_ILi128EEES8_EEENS_6half_tEfNS_4arch4Sm80ELb0ELb0ELb1ELb0ELb0ELb0ELb0ELb0ELi2ELi2ELi4ELi2ELb1EEENS1_21CollectiveEpilogueBwdISA_SB_SD_Li256ELb0ELb0ELi2EEENS1_19SingleTileSchedulerILb0ELb0ELb0ELi128EEEEEEEEEvNT_6ParamsE:
        .type           _ZN7cutlass13device_kernelIN5flash19enable_sm80_to_sm89INS1_16FlashAttnBwdSm80INS1_25CollectiveMainloopBwdSm80ILi2ELi2EN4cute5tupleIJNS5_1CILi64EEENS7_ILi128EEES8_EEENS_6half_tEfNS_4arch4Sm80ELb0ELb0ELb1ELb0ELb0ELb0ELb0ELb0ELi2ELi2ELi4ELi2ELb1EEENS1_21CollectiveEpilogueBwdISA_SB_SD_Li256ELb0ELb0ELi2EEENS1_19SingleTileSchedulerILb0ELb0ELb0ELi128EEEEEEEEEvNT_6ParamsE,@function
        .size           _ZN7cutlass13device_kernelIN5flash19enable_sm80_to_sm89INS1_16FlashAttnBwdSm80INS1_25CollectiveMainloopBwdSm80ILi2ELi2EN4cute5tupleIJNS5_1CILi64EEENS7_ILi128EEES8_EEENS_6half_tEfNS_4arch4Sm80ELb0ELb0ELb1ELb0ELb0ELb0ELb0ELb0ELi2ELi2ELi4ELi2ELb1EEENS1_21CollectiveEpilogueBwdISA_SB_SD_Li256ELb0ELb0ELi2EEENS1_19SingleTileSchedulerILb0ELb0ELb0ELi128EEEEEEEEEvNT_6ParamsE,(.L_x_92 - _ZN7cutlass13device_kernelIN5flash19enable_sm80_to_sm89INS1_16FlashAttnBwdSm80INS1_25CollectiveMainloopBwdSm80ILi2ELi2EN4cute5tupleIJNS5_1CILi64EEENS7_ILi128EEES8_EEENS_6half_tEfNS_4arch4Sm80ELb0ELb0ELb1ELb0ELb0ELb0ELb0ELb0ELi2ELi2ELi4ELi2ELb1EEENS1_21CollectiveEpilogueBwdISA_SB_SD_Li256ELb0ELb0ELi2EEENS1_19SingleTileSchedulerILb0ELb0ELb0ELi128EEEEEEEEEvNT_6ParamsE)
        .other          _ZN7cutlass13device_kernelIN5flash19enable_sm80_to_sm89INS1_16FlashAttnBwdSm80INS1_25CollectiveMainloopBwdSm80ILi2ELi2EN4cute5tupleIJNS5_1CILi64EEENS7_ILi128EEES8_EEENS_6half_tEfNS_4arch4Sm80ELb0ELb0ELb1ELb0ELb0ELb0ELb0ELb0ELi2ELi2ELi4ELi2ELb1EEENS1_21CollectiveEpilogueBwdISA_SB_SD_Li256ELb0ELb0ELi2EEENS1_19SingleTileSchedulerILb0ELb0ELb0ELi128EEEEEEEEEvNT_6ParamsE,@"STO_CUDA_ENTRY STV_DEFAULT"
_ZN7cutlass13device_kernelIN5flash19enable_sm80_to_sm89INS1_16FlashAttnBwdSm80INS1_25CollectiveMainloopBwdSm80ILi2ELi2EN4cute5tupleIJNS5_1CILi64EEENS7_ILi128EEES8_EEENS_6half_tEfNS_4arch4Sm80ELb0ELb0ELb1ELb0ELb0ELb0ELb0ELb0ELi2ELi2ELi4ELi2ELb1EEENS1_21CollectiveEpilogueBwdISA_SB_SD_Li256ELb0ELb0ELi2EEENS1_19SingleTileSchedulerILb0ELb0ELb0ELi128EEEEEEEEEvNT_6ParamsE:
[----:B------:R-:W-:Y:S01]  /*0000*/  LDC R1, c[0x0][0x37c] ;  /* 0x0000df00ff017b82 */ /* 0x000fe20000000800 */
[----:B------:R-:W-:Y:S05]  /*0010*/  EXIT ;  /* 0x000000000000794d */ /* 0x000fea0003800000 */
.L_x_0:
[----:B------:R-:W-:-:S00]  /*0020*/  BRA `(.L_x_0) ;  /* 0xfffffffc00fc7947 */ /* 0x000fc0000383ffff */
[----:B------:R-:W-:-:S00]  /*0030*/  NOP ;  /* 0x0000000000007918 */ /* 0x000fc00000000000 */
        /* <DEDUP_REMOVED lines=12> */
.L_x_92:


//--------------------- .text._ZN7cutlass13device_kernelIN5flash19enable_sm80_to_sm89INS1_16FlashAttnBwdSm80INS1_25CollectiveMainloopBwdSm80ILi2ELi2EN4cute5tupleIJNS5_1CILi64EEENS7_ILi128EEES8_EEENS_6half_tEfNS_4arch4Sm80ELb0ELb0ELb1ELb0ELb1ELb0ELb0ELb0ELi2ELi2ELi4ELi2ELb1EEENS1_21CollectiveEpilogueBwdISA_SB_SD_Li256ELb0ELb0ELi2EEENS1_19SingleTileSchedulerILb0ELb0ELb0ELi128EEEEEEEEEvNT_6ParamsE --------------------------
	.section	.text._ZN7cutlass13device_kernelIN5flash19enable_sm80_to_sm89INS1_16FlashAttnBwdSm80INS1_25CollectiveMainloopBwdSm80ILi2ELi2EN4cute5tupleIJNS5_1CILi64EEENS7_ILi128EEES8_EEENS_6half_tEfNS_4arch4Sm80ELb0ELb0ELb1ELb0ELb1ELb0ELb0ELb0ELi2ELi2ELi4ELi2ELb1EEENS1_21CollectiveEpilogueBwdISA_SB_SD_Li256ELb0ELb0ELi2EEENS1_19SingleTileSchedulerILb0ELb0ELb0ELi128EEEEEEEEEvNT_6ParamsE,"ax",@progbits
	.align	128
.text._ZN7cutlass13device_kernelIN5flash19enable_sm80_to_sm89INS1_16FlashAttnBwdSm80INS1_25CollectiveMainloopBwdSm80ILi2ELi2EN4cute5tupleIJNS5_1CILi64EEENS7_ILi128EEES8_EEENS_6half_tEfNS_4arch4Sm80ELb0ELb0ELb1ELb0ELb1ELb0ELb0ELb0ELi2ELi2ELi4ELi2ELb1EEENS1_21CollectiveEpilogueBwdISA_SB_SD_Li256ELb0ELb0ELi2EEENS1_19SingleTileSchedulerILb0ELb0ELb0ELi128EEEEEEEEEvNT_6ParamsE:
        .type           _ZN7cutlass13device_kernelIN5flash19enable_sm80_to_sm89INS1_16FlashAttnBwdSm80INS1_25CollectiveMainloopBwdSm80ILi2ELi2EN4cute5tupleIJNS5_1CILi64EEENS7_ILi128EEES8_EEENS_6half_tEfNS_4arch4Sm80ELb0ELb0ELb1ELb0ELb1ELb0ELb0ELb0ELi2ELi2ELi4ELi2ELb1EEENS1_21CollectiveEpilogueBwdISA_SB_SD_Li256ELb0ELb0ELi2EEENS1_19SingleTileSchedulerILb0ELb0ELb0ELi128EEEEEEEEEvNT_6ParamsE,@function
        .size           _ZN7cutlass13device_kernelIN5flash19enable_sm80_to_sm89INS1_16FlashAttnBwdSm80INS1_25CollectiveMainloopBwdSm80ILi2ELi2EN4cute5tupleIJNS5_1CILi64EEENS7_ILi128EEES8_EEENS_6half_tEfNS_4arch4Sm80ELb0ELb0ELb1ELb0ELb1ELb0ELb0ELb0ELi2ELi2ELi4ELi2ELb1EEENS1_21CollectiveEpilogueBwdISA_SB_SD_Li256ELb0ELb0ELi2EEENS1_19SingleTileSchedulerILb0ELb0ELb0ELi128EEEEEEEEEvNT_6ParamsE,(.L_x_93 - _ZN7cutlass13device_kernelIN5flash19enable_sm80_to_sm89INS1_16FlashAttnBwdSm80INS1_25CollectiveMainloopBwdSm80ILi2ELi2EN4cute5tupleIJNS5_1CILi64EEENS7_ILi128EEES8_EEENS_6half_tEfNS_4arch4Sm80ELb0ELb0ELb1ELb0ELb1ELb0ELb0ELb0ELi2ELi2ELi4ELi2ELb1EEENS1_21CollectiveEpilogueBwdISA_SB_SD_Li256ELb0ELb0ELi2EEENS1_19SingleTileSchedulerILb0ELb0ELb0ELi128EEEEEEEEEvNT_6ParamsE)
        .other          _ZN7cutlass13device_kernelIN5flash19enable_sm80_to_sm89INS1_16FlashAttnBwdSm80INS1_25CollectiveMainloopBwdSm80ILi2ELi2EN4cute5tupleIJNS5_1CILi64EEENS7_ILi128EEES8_EEENS_6half_tEfNS_4arch4Sm80ELb0ELb0ELb1ELb0ELb1ELb0ELb0ELb0ELi2ELi2ELi4ELi2ELb1EEENS1_21CollectiveEpilogueBwdISA_SB_SD_Li256ELb0ELb0ELi2EEENS1_19SingleTileSchedulerILb0ELb0ELb0ELi128EEEEEEEEEvNT_6ParamsE,@"STO_CUDA_ENTRY STV_DEFAULT"
_ZN7cutlass13device_kernelIN5flash19enable_sm80_to_sm89INS1_16FlashAttnBwdSm80INS1_25CollectiveMainloopBwdSm80ILi2ELi2EN4cute5tupleIJNS5_1CILi64EEENS7_ILi128EEES8_EEENS_6half_tEfNS_4arch4Sm80ELb0ELb0ELb1ELb0ELb1ELb0ELb0ELb0ELi2ELi2ELi4ELi2ELb1EEENS1_21CollectiveEpilogueBwdISA_SB_SD_Li256ELb0ELb0ELi2EEENS1_19SingleTileSchedulerILb0ELb0ELb0ELi128EEEEEEEEEvNT_6ParamsE:
[----:B------:R-:W-:Y:S01]  /*0000*/  LDC R1, c[0x0][0x37c] ;  /* 0x0000df00ff017b82 */ /* 0x000fe20000000800 */
[----:B------:R-:W-:Y:S05]  /*0010*/  EXIT ;  /* 0x000000000000794d */ /* 0x000fea0003800000 */
.L_x_1:
        /* <DEDUP_REMOVED lines=14> */
.L_x_93:


//--------------------- .text._ZN7cutlass13device_kernelIN5flash19enable_sm80_to_sm89INS1_16FlashAttnBwdSm80INS1_25CollectiveMainloopBwdSm80ILi2ELi2EN4cute5tupleIJNS5_1CILi64EEENS7_ILi128EEES8_EEENS_6half_tEfNS_4arch4Sm80ELb0ELb0ELb1ELb0ELb0ELb0ELb0ELb0ELi2ELi2ELi4ELi2ELb1EEENS1_24CollectiveEpilogueBwdGQAISA_fSD_Li256ELb0ELb0EEENS1_19SingleTileSchedulerILb0ELb0ELb0ELi128EEEEEEEEEvNT_6ParamsE --------------------------
	.section	.text._ZN7cutlass13device_kernelIN5flash19enable_sm80_to_sm89INS1_16FlashAttnBwdSm80INS1_25CollectiveMainloopBwdSm80ILi2ELi2EN4cute5tupleIJNS5_1CILi64EEENS7_ILi128EEES8_EEENS_6half_tEfNS_4arch4Sm80ELb0ELb0ELb1ELb0ELb0ELb0ELb0ELb0ELi2ELi2ELi4ELi2ELb1EEENS1_24CollectiveEpilogueBwdGQAISA_fSD_Li256ELb0ELb0EEENS1_19SingleTileSchedulerILb0ELb0ELb0ELi128EEEEEEEEEvNT_6ParamsE,"ax",@progbits
	.align	128
.text._ZN7cutlass13device_kernelIN5flash19enable_sm80_to_sm89INS1_16FlashAttnBwdSm80INS1_25CollectiveMainloopBwdSm80ILi2ELi2EN4cute5tupleIJNS5_1CILi64EEENS7_ILi128EEES8_EEENS_6half_tEfNS_4arch4Sm80ELb0ELb0ELb1ELb0ELb0ELb0ELb0ELb0ELi2ELi2ELi4ELi2ELb1EEENS1_24CollectiveEpilogueBwdGQAISA_fSD_Li256ELb0ELb0EEENS1_19SingleTileSchedulerILb0ELb0ELb0ELi128EEEEEEEEEvNT_6ParamsE:
        .type           _ZN7cutlass13device_kernelIN5flash19enable_sm80_to_sm89INS1_16FlashAttnBwdSm80INS1_25CollectiveMainloopBwdSm80ILi2ELi2EN4cute5tupleIJNS5_1CILi64EEENS7_ILi128EEES8_EEENS_6half_tEfNS_4arch4Sm80ELb0ELb0ELb1ELb0ELb0ELb0ELb0ELb0ELi2ELi2ELi4ELi2ELb1EEENS1_24CollectiveEpilogueBwdGQAISA_fSD_Li256ELb0ELb0EEENS1_19SingleTileSchedulerILb0ELb0ELb0ELi128EEEEEEEEEvNT_6ParamsE,@function
        .size           _ZN7cutlass13device_kernelIN5flash19enable_sm80_to_sm89INS1_16FlashAttnBwdSm80INS1_25CollectiveMainloopBwdSm80ILi2ELi2EN4cute5tupleIJNS5_1CILi64EEENS7_ILi128EEES8_EEENS_6half_tEfNS_4arch4Sm80ELb0ELb0ELb1ELb0ELb0ELb0ELb0ELb0ELi2ELi2ELi4ELi2ELb1EEENS1_24CollectiveEpilogueBwdGQAISA_fSD_Li256ELb0ELb0EEENS1_19SingleTileSchedulerILb0ELb0ELb0ELi128EEEEEEEEEvNT_6ParamsE,(.L_x_94 - _ZN7cutlass13device_kernelIN5flash19enable_sm80_to_sm89INS1_16FlashAttnBwdSm80INS1_25CollectiveMainloopBwdSm80ILi2ELi2EN4cute5tupleIJNS5_1CILi64EEENS7_ILi128EEES8_EEENS_6half_tEfNS_4arch4Sm80ELb0ELb0ELb1ELb0ELb0ELb0ELb0ELb0ELi2ELi2ELi4ELi2ELb1EEENS1_24CollectiveEpilogueBwdGQAISA_fSD_Li256ELb0ELb0EEENS1_19SingleTileSchedulerILb0ELb0ELb0ELi128EEEEEEEEEvNT_6ParamsE)
        .other          _ZN7cutlass13device_kernelIN5flash19enable_sm80_to_sm89INS1_16FlashAttnBwdSm80INS1_25CollectiveMainloopBwdSm80ILi2ELi2EN4cute5tupleIJNS5_1CILi64EEENS7_ILi128EEES8_EEENS_6half_tEfNS_4arch4Sm80ELb0ELb0ELb1ELb0ELb0ELb0ELb0ELb0ELi2ELi2ELi4ELi2ELb1EEENS1_24CollectiveEpilogueBwdGQAISA_fSD_Li256ELb0ELb0EEENS1_19SingleTileSchedulerILb0ELb0ELb0ELi128EEEEEEEEEvNT_6ParamsE,@"STO_CUDA_ENTRY STV_DEFAULT"
_ZN7cutlass13device_kernelIN5flash19enable_sm80_to_sm89INS1_16FlashAttnBwdSm80INS1_25CollectiveMainloopBwdSm80ILi2ELi2EN4cute5tupleIJNS5_1CILi64EEENS7_ILi128EEES8_EEENS_6half_tEfNS_4arch4Sm80ELb0ELb0ELb1ELb0ELb0ELb0ELb0ELb0ELi2ELi2ELi4ELi2ELb1EEENS1_24CollectiveEpilogueBwdGQAISA_fSD_Li256ELb0ELb0EEENS1_19SingleTileSchedulerILb0ELb0ELb0ELi128EEEEEEEEEvNT_6ParamsE:
[----:B------:R-:W-:Y:S01]  /*0000*/  LDC R1, c[0x0][0x37c] ;  /* 0x0000df00ff017b82 */ /* 0x000fe20000000800 */
[----:B------:R-:W-:Y:S05]  /*0010*/  EXIT ;  /* 0x000000000000794d */ /* 0x000fea0003800000 */
.L_x_2:
        /* <DEDUP_REMOVED lines=14> */
.L_x_94:


//--------------------- .text._ZN7cutlass13device_kernelIN5flash19enable_sm80_to_sm89INS1_16FlashAttnBwdSm80INS1_25CollectiveMainloopBwdSm80ILi2ELi2EN4cute5tupleIJNS5_1CILi64EEENS7_ILi128EEES8_EEENS_6half_tEfNS_4arch4Sm80ELb0ELb0ELb1ELb0ELb1ELb0ELb0ELb0ELi2ELi2ELi4ELi2ELb1EEENS1_24CollectiveEpilogueBwdGQAISA_fSD_Li256ELb0ELb1EEENS1_19SingleTileSchedulerILb0ELb0ELb0ELi128EEEEEEEEEvNT_6ParamsE --------------------------
	.section	.text._ZN7cutlass13device_kernelIN5flash19enable_sm80_to_sm89INS1_16FlashAttnBwdSm80INS1_25CollectiveMainloopBwdSm80ILi2ELi2EN4cute5tupleIJNS5_1CILi64EEENS7_ILi128EEES8_EEENS_6half_tEfNS_4arch4Sm80ELb0ELb0ELb1ELb0ELb1ELb0ELb0ELb0ELi2ELi2ELi4ELi2ELb1EEENS1_24CollectiveEpilogueBwdGQAISA_fSD_Li256ELb0ELb1EEENS1_19SingleTileSchedulerILb0ELb0ELb0ELi128EEEEEEEEEvNT_6ParamsE,"ax",@progbits
	.align	128
.text._ZN7cutlass13device_kernelIN5flash19enable_sm80_to_sm89INS1_16FlashAttnBwdSm80INS1_25CollectiveMainloopBwdSm80ILi2ELi2EN4cute5tupleIJNS5_1CILi64EEENS7_ILi128EEES8_EEENS_6half_tEfNS_4arch4Sm80ELb0ELb0ELb1ELb0ELb1ELb0ELb0ELb0ELi2ELi2ELi4ELi2ELb1EEENS1_24CollectiveEpilogueBwdGQAISA_fSD_Li256ELb0ELb1EEENS1_19SingleTileSchedulerILb0ELb0ELb0ELi128EEEEEEEEEvNT_6ParamsE:
        .type           _ZN7cutlass13device_kernelIN5flash19enable_sm80_to_sm89INS1_16FlashAttnBwdSm80INS1_25CollectiveMainloopBwdSm80ILi2ELi2EN4cute5tupleIJNS5_1CILi64EEENS7_ILi128EEES8_EEENS_6half_tEfNS_4arch4Sm80ELb0ELb0ELb1ELb0ELb1ELb0ELb0ELb0ELi2ELi2ELi4ELi2ELb1EEENS1_24CollectiveEpilogueBwdGQAISA_fSD_Li256ELb0ELb1EEENS1_19SingleTileSchedulerILb0ELb0ELb0ELi128EEEEEEEEEvNT_6ParamsE,@function
        .size           _ZN7cutlass13device_kernelIN5flash19enable_sm80_to_sm89INS1_16FlashAttnBwdSm80INS1_25CollectiveMainloopBwdSm80ILi2ELi2EN4cute5tupleIJNS5_1CILi64EEENS7_ILi128EEES8_EEENS_6half_tEfNS_4arch4Sm80ELb0ELb0ELb1ELb0ELb1ELb0ELb0ELb0ELi2ELi2ELi4ELi2ELb1EEENS1_24CollectiveEpilogueBwdGQAISA_fSD_Li256ELb0ELb1EEENS1_19SingleTileSchedulerILb0ELb0ELb0ELi128EEEEEEEEEvNT_6ParamsE,(.L_x_95 - _ZN7cutlass13device_kernelIN5flash19enable_sm80_to_sm89INS1_16FlashAttnBwdSm80INS1_25CollectiveMainloopBwdSm80ILi2ELi2EN4cute5tupleIJNS5_1CILi64EEENS7_ILi128EEES8_EEENS_6half_tEfNS_4arch4Sm80ELb0ELb0ELb1ELb0ELb1ELb0ELb0ELb0ELi2ELi2ELi4ELi2ELb1EEENS1_24CollectiveEpilogueBwdGQAISA_fSD_Li256ELb0ELb1EEENS1_19SingleTileSchedulerILb0ELb0ELb0ELi128EEEEEEEEEvNT_6ParamsE)
        .other          _ZN7cutlass13device_kernelIN5flash19enable_sm80_to_sm89INS1_16FlashAttnBwdSm80INS1_25CollectiveMainloopBwdSm80ILi2ELi2EN4cute5tupleIJNS5_1CILi64EEENS7_ILi128EEES8_EEENS_6half_tEfNS_4arch4Sm80ELb0ELb0ELb1ELb0ELb1ELb0ELb0ELb0ELi2ELi2ELi4ELi2ELb1EEENS1_24CollectiveEpilogueBwdGQAISA_fSD_Li256ELb0ELb1EEENS1_19SingleTileSchedulerILb0ELb0ELb0ELi128EEEEEEEEEvNT_6ParamsE,@"STO_CUDA_ENTRY STV_DEFAULT"
_ZN7cutlass13device_kernelIN5flash19enable_sm80_to_sm89INS1_16FlashAttnBwdSm80INS1_25CollectiveMainloopBwdSm80ILi2ELi2EN4cute5tupleIJNS5_1CILi64EEENS7_ILi128EEES8_EEENS_6half_tEfNS_4arch4Sm80ELb0ELb0ELb1ELb0ELb1ELb0ELb0ELb0ELi2ELi2ELi4ELi2ELb1EEENS1_24CollectiveEpilogueBwdGQAISA_fSD_Li256ELb0ELb1EEENS1_19SingleTileSchedulerILb0ELb0ELb0ELi128EEEEEEEEEvNT_6ParamsE:
[----:B------:R-:W-:Y:S01]  /*0000*/  LDC R1, c[0x0][0x37c] ;  /* 0x0000df00ff017b82 */ /* 0x000fe20000000800 */
[----:B------:R-:W-:Y:S05]  /*0010*/  EXIT ;  /* 0x000000000000794d */ /* 0x000fea0003800000 */
.L_x_3:
        /* <DEDUP_REMOVED lines=14> */
.L_x_95:


//--------------------- .text._ZN7cutlass13device_kernelIN5flash19enable_sm80_to_sm89INS1_16FlashAttnBwdSm80INS1_25CollectiveMainloopBwdSm80ILi2ELi2EN4cute5tupleIJNS5_1CILi64EEENS7_ILi128EEES8_EEENS_6half_tEfNS_4arch4Sm80ELb0ELb0ELb1ELb1ELb0ELb0ELb0ELb0ELi2ELi2ELi4ELi2ELb1EEENS1_21CollectiveEpilogueBwdISA_SB_SD_Li256ELb1ELb0ELi2EEENS1_19SingleTileSchedulerILb1ELb0ELb0ELi128EEEEEEEEEvNT_6ParamsE --------------------------
	.section	.text._ZN7cutlass13device_kernelIN5flash19enable_sm80_to_sm89INS1_16FlashAttnBwdSm80INS1_25CollectiveMainloopBwdSm80ILi2ELi2EN4cute5tupleIJNS5_1CILi64EEENS7_ILi128EEES8_EEENS_6half_tEfNS_4arch4Sm80ELb0ELb0ELb1ELb1ELb0ELb0ELb0ELb0ELi2ELi2ELi4ELi2ELb1EEENS1_21CollectiveEpilogueBwdISA_SB_SD_Li256ELb1ELb0ELi2EEENS1_19SingleTileSchedulerILb1ELb0ELb0ELi128EEEEEEEEEvNT_6ParamsE,"ax",@progbits
	.align	128
.text._ZN7cutlass13device_kernelIN5flash19enable_sm80_to_sm89INS1_16FlashAttnBwdSm80INS1_25CollectiveMainloopBwdSm80ILi2ELi2EN4cute5tupleIJNS5_1CILi64EEENS7_ILi128EEES8_EEENS_6half_tEfNS_4arch4Sm80ELb0ELb0ELb1ELb1ELb0ELb0ELb0ELb0ELi2ELi2ELi4ELi2ELb1EEENS1_21CollectiveEpilogueBwdISA_SB_SD_Li256ELb1ELb0ELi2EEENS1_19SingleTileSchedulerILb1ELb0ELb0ELi128EEEEEEEEEvNT_6ParamsE:
        .type           _ZN7cutlass13device_kernelIN5flash19enable_sm80_to_sm89INS1_16FlashAttnBwdSm80INS1_25CollectiveMainloopBwdSm80ILi2ELi2EN4cute5tupleIJNS5_1CILi64EEENS7_ILi128EEES8_EEENS_6half_tEfNS_4arch4Sm80ELb0ELb0ELb1ELb1ELb0ELb0ELb0ELb0ELi2ELi2ELi4ELi2ELb1EEENS1_21CollectiveEpilogueBwdISA_SB_SD_Li256ELb1ELb0ELi2EEENS1_19SingleTileSchedulerILb1ELb0ELb0ELi128EEEEEEEEEvNT_6ParamsE,@function
        .size           _ZN7cutlass13device_kernelIN5flash19enable_sm80_to_sm89INS1_16FlashAttnBwdSm80INS1_25CollectiveMainloopBwdSm80ILi2ELi2EN4cute5tupleIJNS5_1CILi64EEENS7_ILi128EEES8_EEENS_6half_tEfNS_4arch4Sm80ELb0ELb0ELb1ELb1ELb0ELb0ELb0ELb0ELi2ELi2ELi4ELi2ELb1EEENS1_21CollectiveEpilogueBwdISA_SB_SD_Li256ELb1ELb0ELi2EEENS1_19SingleTileSchedulerILb1ELb0ELb0ELi128EEEEEEEEEvNT_6ParamsE,(.L_x_96 - _ZN7cutlass13device_kernelIN5flash19enable_sm80_to_sm89INS1_16FlashAttnBwdSm80INS1_25CollectiveMainloopBwdSm80ILi2ELi2EN4cute5tupleIJNS5_1CILi64EEENS7_ILi128EEES8_EEENS_6half_tEfNS_4arch4Sm80ELb0ELb0ELb1ELb1ELb0ELb0ELb0ELb0ELi2ELi2ELi4ELi2ELb1EEENS1_21CollectiveEpilogueBwdISA_SB_SD_Li256ELb1ELb0ELi2EEENS1_19SingleTileSchedulerILb1ELb0ELb0ELi128EEEEEEEEEvNT_6ParamsE)
        .other          _ZN7cutlass13device_kernelIN5flash19enable_sm80_to_sm89INS1_16FlashAttnBwdSm80INS1_25CollectiveMainloopBwdSm80ILi2ELi2EN4cute5tupleIJNS5_1CILi64EEENS7_ILi128EEES8_EEENS_6half_tEfNS_4arch4Sm80ELb0ELb0ELb1ELb1ELb0ELb0ELb0ELb0ELi2ELi2ELi4ELi2ELb1EEENS1_21CollectiveEpilogueBwdISA_SB_SD_Li256ELb1ELb0ELi2EEENS1_19SingleTileSchedulerILb1ELb0ELb0ELi128EEEEEEEEEvNT_6ParamsE,@"STO_CUDA_ENTRY STV_DEFAULT"
_ZN7cutlass13device_kernelIN5flash19enable_sm80_to_sm89INS1_16FlashAttnBwdSm80INS1_25CollectiveMainloopBwdSm80ILi2ELi2EN4cute5tupleIJNS5_1CILi64EEENS7_ILi128EEES8_EEENS_6half_tEfNS_4arch4Sm80ELb0ELb0ELb1ELb1ELb0ELb0ELb0ELb0ELi2ELi2ELi4ELi2ELb1EEENS1_21CollectiveEpilogueBwdISA_SB_SD_Li256ELb1ELb0ELi2EEENS1_19SingleTileSchedulerILb1ELb0ELb0ELi128EEEEEEEEEvNT_6ParamsE:
[----:B------:R-:W-:Y:S01]  /*0000*/  LDC R1, c[0x0][0x37c] ;  /* 0x0000df00ff017b82 */ /* 0x000fe20000000800 */
[----:B------:R-:W-:Y:S05]  /*0010*/  EXIT ;  /* 0x000000000000794d */ /* 0x000fea0003800000 */
.L_x_4:
        /* <DEDUP_REMOVED lines=14> */
.L_x_96:


//--------------------- .text._ZN7cutlass13device_kernelIN5flash19enable_sm80_to_sm89INS1_16FlashAttnBwdSm80INS1_25CollectiveMainloopBwdSm80ILi2ELi2EN4cute5tupleIJNS5_1CILi64EEENS7_ILi128EEES8_EEENS_6half_tEfNS_4arch4Sm80ELb0ELb0ELb1ELb1ELb1ELb0ELb0ELb0ELi2ELi2ELi4ELi2ELb1EEENS1_21CollectiveEpilogueBwdISA_SB_SD_Li256ELb1ELb0ELi2EEENS1_19SingleTileSchedulerILb1ELb0ELb0ELi128EEEEEEEEEvNT_6ParamsE --------------------------
	.section	.text._ZN7cutlass13device_kernelIN5flash19enable_sm80_to_sm89INS1_16FlashAttnBwdSm80INS1_25CollectiveMainloopBwdSm80ILi2ELi2EN4cute5tupleIJNS5_1CILi64EEENS7_ILi128EEES8_EEENS_6half_tEfNS_4arch4Sm80ELb0ELb0ELb1ELb1ELb1ELb0ELb0ELb0ELi2ELi2ELi4ELi2ELb1EEENS1_21CollectiveEpilogueBwdISA_SB_SD_Li256ELb1ELb0ELi2EEENS1_19SingleTileSchedulerILb1ELb0ELb0ELi128EEEEEEEEEvNT_6ParamsE,"ax",@progbits
	.align	128
.text._ZN7cutlass13device_kernelIN5flash19enable_sm80_to_sm89INS1_16FlashAttnBwdSm80INS1_25CollectiveMainloopBwdSm80ILi2ELi2EN4cute5tupleIJNS5_1CILi64EEENS7_ILi128EEES8_EEENS_6half_tEfNS_4arch4Sm80ELb0ELb0ELb1ELb1ELb1ELb0ELb0ELb0ELi2ELi2ELi4ELi2ELb1EEENS1_21CollectiveEpilogueBwdISA_SB_SD_Li256ELb1ELb0ELi2EEENS1_19SingleTileSchedulerILb1ELb0ELb0ELi128EEEEEEEEEvNT_6ParamsE:
        .type           _ZN7cutlass13device_kernelIN5flash19enable_sm80_to_sm89INS1_16FlashAttnBwdSm80INS1_25CollectiveMainloopBwdSm80ILi2ELi2EN4cute5tupleIJNS5_1CILi64EEENS7_ILi128EEES8_EEENS_6half_tEfNS_4arch4Sm80ELb0ELb0ELb1ELb1ELb1ELb0ELb0ELb0ELi2ELi2ELi4ELi2ELb1EEENS1_21CollectiveEpilogueBwdISA_SB_SD_Li256ELb1ELb0ELi2EEENS1_19SingleTileSchedulerILb1ELb0ELb0ELi128EEEEEEEEEvNT_6ParamsE,@function
        .size           _ZN7cutlass13device_kernelIN5flash19enable_sm80_to_sm89INS1_16FlashAttnBwdSm80INS1_25CollectiveMainloopBwdSm80ILi2ELi2EN4cute5tupleIJNS5_1CILi64EEENS7_ILi128EEES8_EEENS_6half_tEfNS_4arch4Sm80ELb0ELb0ELb1ELb1ELb1ELb0ELb0ELb0ELi2ELi2ELi4ELi2ELb1EEENS1_21CollectiveEpilogueBwdISA_SB_SD_Li256ELb1ELb0ELi2EEENS1_19SingleTileSchedulerILb1ELb0ELb0ELi128EEEEEEEEEvNT_6ParamsE,(.L_x_97 - _ZN7cutlass13device_kernelIN5flash19enable_sm80_to_sm89INS1_16FlashAttnBwdSm80INS1_25CollectiveMainloopBwdSm80ILi2ELi2EN4cute5tupleIJNS5_1CILi64EEENS7_ILi128EEES8_EEENS_6half_tEfNS_4arch4Sm80ELb0ELb0ELb1ELb1ELb1ELb0ELb0ELb0ELi2ELi2ELi4ELi2ELb1EEENS1_21CollectiveEpilogueBwdISA_SB_SD_Li256ELb1ELb0ELi2EEENS1_19SingleTileSchedulerILb1ELb0ELb0ELi128EEEEEEEEEvNT_6ParamsE)
        .other          _ZN7cutlass13device_kernelIN5flash19enable_sm80_to_sm89INS1_16FlashAttnBwdSm80INS1_25CollectiveMainloopBwdSm80ILi2ELi2EN4cute5tupleIJNS5_1CILi64EEENS7_ILi128EEES8_EEENS_6half_tEfNS_4arch4Sm80ELb0ELb0ELb1ELb1ELb1ELb0ELb0ELb0ELi2ELi2ELi4ELi2ELb1EEENS1_21CollectiveEpilogueBwdISA_SB_SD_Li256ELb1ELb0ELi2EEENS1_19SingleTileSchedulerILb1ELb0ELb0ELi128EEEEEEEEEvNT_6ParamsE,@"STO_CUDA_ENTRY STV_DEFAULT"
_ZN7cutlass13device_kernelIN5flash19enable_sm80_to_sm89INS1_16FlashAttnBwdSm80INS1_25CollectiveMainloopBwdSm80ILi2ELi2EN4cute5tupleIJNS5_1CILi64EEENS7_ILi128EEES8_EEENS_6half_tEfNS_4arch4Sm80ELb0ELb0ELb1ELb1ELb1ELb0ELb0ELb0ELi2ELi2ELi4ELi2ELb1EEENS1_21CollectiveEpilogueBwdISA_SB_SD_Li256ELb1ELb0ELi2EEENS1_19SingleTileSchedulerILb1ELb0ELb0ELi128EEEEEEEEEvNT_6ParamsE:
[----:B------:R-:W-:Y:S01]  /*0000*/  LDC R1, c[0x0][0x37c] ;  /* 0x0000df00ff017b82 */ /* 0x000fe20000000800 */
[----:B------:R-:W-:Y:S05]  /*0010*/  EXIT ;  /* 0x000000000000794d */ /* 0x000fea0003800000 */
.L_x_5:
        /* <DEDUP_REMOVED lines=14> */
.L_x_97:


//--------------------- .text._ZN7cutlass13device_kernelIN5flash19enable_sm80_to_sm89INS1_16FlashAttnBwdSm80INS1_25CollectiveMainloopBwdSm80ILi2ELi2EN4cute5tupleIJNS5_1CILi64EEENS7_ILi128EEES8_EEENS_6half_tEfNS_4arch4Sm80ELb0ELb0ELb1ELb1ELb0ELb0ELb0ELb0ELi2ELi2ELi4ELi2ELb1EEENS1_24CollectiveEpilogueBwdGQAISA_fSD_Li256ELb1ELb0EEENS1_19SingleTileSchedulerILb1ELb0ELb0ELi128EEEEEEEEEvNT_6ParamsE --------------------------
	.section	.text._ZN7cutlass13device_kernelIN5flash19enable_sm80_to_sm89INS1_16FlashAttnBwdSm80INS1_25CollectiveMainloopBwdSm80ILi2ELi2EN4cute5tupleIJNS5_1CILi64EEENS7_ILi128EEES8_EEENS_6half_tEfNS_4arch4Sm80ELb0ELb0ELb1ELb1ELb0ELb0ELb0ELb0ELi2ELi2ELi4ELi2ELb1EEENS1_24CollectiveEpilogueBwdGQAISA_fSD_Li256ELb1ELb0EEENS1_19SingleTileSchedulerILb1ELb0ELb0ELi128EEEEEEEEEvNT_6ParamsE,"ax",@progbits
	.align	128
.text._ZN7cutlass13device_kernelIN5flash19enable_sm80_to_sm89INS1_16FlashAttnBwdSm80INS1_25CollectiveMainloopBwdSm80ILi2ELi2EN4cute5tupleIJNS5_1CILi64EEENS7_ILi128EEES8_EEENS_6half_tEfNS_4arch4Sm80ELb0ELb0ELb1ELb1ELb0ELb0ELb0ELb0ELi2ELi2ELi4ELi2ELb1EEENS1_24CollectiveEpilogueBwdGQAISA_fSD_Li256ELb1ELb0EEENS1_19SingleTileSchedulerILb1ELb0ELb0ELi128EEEEEEEEEvNT_6ParamsE:
        .type           _ZN7cutlass13device_kernelIN5flash19enable_sm80_to_sm89INS1_16FlashAttnBwdSm80INS1_25CollectiveMainloopBwdSm80ILi2ELi2EN4cute5tupleIJNS5_1CILi64EEENS7_ILi128EEES8_EEENS_6half_tEfNS_4arch4Sm80ELb0ELb0ELb1ELb1ELb0ELb0ELb0ELb0ELi2ELi2ELi4ELi2ELb1EEENS1_24CollectiveEpilogueBwdGQAISA_fSD_Li256ELb1ELb0EEENS1_19SingleTileSchedulerILb1ELb0ELb0ELi128EEEEEEEEEvNT_6ParamsE,@function
        .size           _ZN7cutlass13device_kernelIN5flash19enable_sm80_to_sm89INS1_16FlashAttnBwdSm80INS1_25CollectiveMainloopBwdSm80ILi2ELi2EN4cute5tupleIJNS5_1CILi64EEENS7_ILi128EEES8_EEENS_6half_tEfNS_4arch4Sm80ELb0ELb0ELb1ELb1ELb0ELb0ELb0ELb0ELi2ELi2ELi4ELi2ELb1EEENS1_24CollectiveEpilogueBwdGQAISA_fSD_Li256ELb1ELb0EEENS1_19SingleTileSchedulerILb1ELb0ELb0ELi128EEEEEEEEEvNT_6ParamsE,(.L_x_98 - _ZN7cutlass13device_kernelIN5flash19enable_sm80_to_sm89INS1_16FlashAttnBwdSm80INS1_25CollectiveMainloopBwdSm80ILi2ELi2EN4cute5tupleIJNS5_1CILi64EEENS7_ILi128EEES8_EEENS_6half_tEfNS_4arch4Sm80ELb0ELb0ELb1ELb1ELb0ELb0ELb0ELb0ELi2ELi2ELi4ELi2ELb1EEENS1_24CollectiveEpilogueBwdGQAISA_fSD_Li256ELb1ELb0EEENS1_19SingleTileSchedulerILb1ELb0ELb0ELi128EEEEEEEEEvNT_6ParamsE)
        .other          _ZN7cutlass13device_kernelIN5flash19enable_sm80_to_sm89INS1_16FlashAttnBwdSm80INS1_25CollectiveMainloopBwdSm80ILi2ELi2EN4cute5tupleIJNS5_1CILi64EEENS7_ILi128EEES8_EEENS_6half_tEfNS_4arch4Sm80ELb0ELb0ELb1ELb1ELb0ELb0ELb0ELb0ELi2ELi2ELi4ELi2ELb1EEENS1_24CollectiveEpilogueBwdGQAISA_fSD_Li256ELb1ELb0EEENS1_19SingleTileSchedulerILb1ELb0ELb0ELi128EEEEEEEEEvNT_6ParamsE,@"STO_CUDA_ENTRY STV_DEFAULT"
_ZN7cutlass13device_kernelIN5flash19enable_sm80_to_sm89INS1_16FlashAttnBwdSm80INS1_25CollectiveMainloopBwdSm80ILi2ELi2EN4cute5tupleIJNS5_1CILi64EEENS7_ILi128EEES8_EEENS_6half_tEfNS_4arch4Sm80ELb0ELb0ELb1ELb1ELb0ELb0ELb0ELb0ELi2ELi2ELi4ELi2ELb1EEENS1_24CollectiveEpilogueBwdGQAISA_fSD_Li256ELb1ELb0EEENS1_19SingleTileSchedulerILb1ELb0ELb0ELi128EEEEEEEEEvNT_6ParamsE:
[----:B------:R-:W-:Y:S01]  /*0000*/  LDC R1, c[0x0][0x37c] ;  /* 0x0000df00ff017b82 */ /* 0x000fe20000000800 */
[----:B------:R-:W-:Y:S05]  /*0010*/  EXIT ;  /* 0x000000000000794d */ /* 0x000fea0003800000 */
.L_x_6:
        /* <DEDUP_REMOVED lines=14> */
.L_x_98:


//--------------------- .text._ZN7cutlass13device_kernelIN5flash19enable_sm80_to_sm89INS1_16FlashAttnBwdSm80INS1_25CollectiveMainloopBwdSm80ILi2ELi2EN4cute5tupleIJNS5_1CILi64EEENS7_ILi128EEES8_EEENS_6half_tEfNS_4arch4Sm80ELb0ELb0ELb1ELb1ELb1ELb0ELb0ELb0ELi2ELi2ELi4ELi2ELb1EEENS1_24CollectiveEpilogueBwdGQAISA_fSD_Li256ELb1ELb1EEENS1_19SingleTileSchedulerILb1ELb0ELb0ELi128EEEEEEEEEvNT_6ParamsE --------------------------
	.section	.text._ZN7cutlass13device_kernelIN5flash19enable_sm80_to_sm89INS1_16FlashAttnBwdSm80INS1_25CollectiveMainloopBwdSm80ILi2ELi2EN4cute5tupleIJNS5_1CILi64EEENS7_ILi128EEES8_EEENS_6half_tEfNS_4arch4Sm80ELb0ELb0ELb1ELb1ELb1ELb0ELb0ELb0ELi2ELi2ELi4ELi2ELb1EEENS1_24CollectiveEpilogueBwdGQAISA_fSD_Li256ELb1ELb1EEENS1_19SingleTileSchedulerILb1ELb0ELb0ELi128EEEEEEEEEvNT_6ParamsE,"ax",@progbits
	.align	128
.text._ZN7cutlass13device_kernelIN5flash19enable_sm80_to_sm89INS1_16FlashAttnBwdSm80INS1_25CollectiveMainloopBwdSm80ILi2ELi2EN4cute5tupleIJNS5_1CILi64EEENS7_ILi128EEES8_EEENS_6half_tEfNS_4arch4Sm80ELb0ELb0ELb1ELb1ELb1ELb0ELb0ELb0ELi2ELi2ELi4ELi2ELb1EEENS1_24CollectiveEpilogueBwdGQAISA_fSD_Li256ELb1ELb1EEENS1_19SingleTileSchedulerILb1ELb0ELb0ELi128EEEEEEEEEvNT_6ParamsE:
        .type           _ZN7cutlass13device_kernelIN5flash19enable_sm80_to_sm89INS1_16FlashAttnBwdSm80INS1_25CollectiveMainloopBwdSm80ILi2ELi2EN4cute5tupleIJNS5_1CILi64EEENS7_ILi128EEES8_EEENS_6half_tEfNS_4arch4Sm80ELb0ELb0ELb1ELb1ELb1ELb0ELb0ELb0ELi2ELi2ELi4ELi2ELb1EEENS1_24CollectiveEpilogueBwdGQAISA_fSD_Li256ELb1ELb1EEENS1_19SingleTileSchedulerILb1ELb0ELb0ELi128EEEEEEEEEvNT_6ParamsE,@function
        .size           _ZN7cutlass13device_kernelIN5flash19enable_sm80_to_sm89INS1_16FlashAttnBwdSm80INS1_25CollectiveMainloopBwdSm80ILi2ELi2EN4cute5tupleIJNS5_1CILi64EEENS7_ILi128EEES8_EEENS_6half_tEfNS_4arch4Sm80ELb0ELb0ELb1ELb1ELb1ELb0ELb0ELb0ELi2ELi2ELi4ELi2ELb1EEENS1_24CollectiveEpilogueBwdGQAISA_fSD_Li256ELb1ELb1EEENS1_19SingleTileSchedulerILb1ELb0ELb0ELi128EEEEEEEEEvNT_6ParamsE,(.L_x_99 - _ZN7cutlass13device_kernelIN5flash19enable_sm80_to_sm89INS1_16FlashAttnBwdSm80INS1_25CollectiveMainloopBwdSm80ILi2ELi2EN4cute5tupleIJNS5_1CILi64EEENS7_ILi128EEES8_EEENS_6half_tEfNS_4arch4Sm80ELb0ELb0ELb1ELb1ELb1ELb0ELb0ELb0ELi2ELi2ELi4ELi2ELb1EEENS1_24CollectiveEpilogueBwdGQAISA_fSD_Li256ELb1ELb1EEENS1_19SingleTileSchedulerILb1ELb0ELb0ELi128EEEEEEEEEvNT_6ParamsE)
        .other          _ZN7cutlass13device_kernelIN5flash19enable_sm80_to_sm89INS1_16FlashAttnBwdSm80INS1_25CollectiveMainloopBwdSm80ILi2ELi2EN4cute5tupleIJNS5_1CILi64EEENS7_ILi128EEES8_EEENS_6half_tEfNS_4arch4Sm80ELb0ELb0ELb1ELb1ELb1ELb0ELb0ELb0ELi2ELi2ELi4ELi2ELb1EEENS1_24CollectiveEpilogueBwdGQAISA_fSD_Li256ELb1ELb1EEENS1_19SingleTileSchedulerILb1ELb0ELb0ELi128EEEEEEEEEvNT_6ParamsE,@"STO_CUDA_ENTRY STV_DEFAULT"
_ZN7cutlass13device_kernelIN5flash19enable_sm80_to_sm89INS1_16FlashAttnBwdSm80INS1_25CollectiveMainloopBwdSm80ILi2ELi2EN4cute5tupleIJNS5_1CILi64EEENS7_ILi128EEES8_EEENS_6half_tEfNS_4arch4Sm80ELb0ELb0ELb1ELb1ELb1ELb0ELb0ELb0ELi2ELi2ELi4ELi2ELb1EEENS1_24CollectiveEpilogueBwdGQAISA_fSD_Li256ELb1ELb1EEENS1_19SingleTileSchedulerILb1ELb0ELb0ELi128EEEEEEEEEvNT_6ParamsE:
[----:B------:R-:W-:Y:S01]  /*0000*/  LDC R1, c[0x0][0x37c] ;  /* 0x0000df00ff017b82 */ /* 0x000fe20000000800 */
[----:B------:R-:W-:Y:S05]  /*0010*/  EXIT ;  /* 0x000000000000794d */ /* 0x000fea0003800000 */
.L_x_7:
        /* <DEDUP_REMOVED lines=14> */
.L_x_99:


//--------------------- .text._ZN7cutlass13device_kernelIN5flash19enable_sm80_to_sm89INS1_16FlashAttnBwdSm80INS1_25CollectiveMainloopBwdSm80ILi2ELi2EN4cute5tupleIJNS5_1CILi64EEENS7_ILi128EEES8_EEENS_6half_tEfNS_4arch4Sm80ELb0ELb1ELb1ELb0ELb0ELb0ELb0ELb0ELi2ELi2ELi4ELi2ELb1EEENS1_21CollectiveEpilogueBwdISA_SB_SD_Li256ELb0ELb0ELi2EEENS1_19SingleTileSchedulerILb0ELb0ELb0ELi128EEEEEEEEEvNT_6ParamsE --------------------------
	.section	.text._ZN7cutlass13device_kernelIN5flash19enable_sm80_to_sm89INS1_16FlashAttnBwdSm80INS1_25CollectiveMainloopBwdSm80ILi2ELi2EN4cute5tupleIJNS5_1CILi64EEENS7_ILi128EEES8_EEENS_6half_tEfNS_4arch4Sm80ELb0ELb1ELb1ELb0ELb0ELb0ELb0ELb0ELi2ELi2ELi4ELi2ELb1EEENS1_21CollectiveEpilogueBwdISA_SB_SD_Li256ELb0ELb0ELi2EEENS1_19SingleTileSchedulerILb0ELb0ELb0ELi128EEEEEEEEEvNT_6ParamsE,"ax",@progbits
	.align	128
.text._ZN7cutlass13device_kernelIN5flash19enable_sm80_to_sm89INS1_16FlashAttnBwdSm80INS1_25CollectiveMainloopBwdSm80ILi2ELi2EN4cute5tupleIJNS5_1CILi64EEENS7_ILi128EEES8_EEENS_6half_tEfNS_4arch4Sm80ELb0ELb1ELb1ELb0ELb0ELb0ELb0ELb0ELi2ELi2ELi4ELi2ELb1EEENS1_21CollectiveEpilogueBwdISA_SB_SD_Li256ELb0ELb0ELi2EEENS1_19SingleTileSchedulerILb0ELb0ELb0ELi128EEEEEEEEEvNT_6ParamsE:
        .type           _ZN7cutlass13device_kernelIN5flash19enable_sm80_to_sm89INS1_16FlashAttnBwdSm80INS1_25CollectiveMainloopBwdSm80ILi2ELi2EN4cute5tupleIJNS5_1CILi64EEENS7_ILi128EEES8_EEENS_6half_tEfNS_4arch4Sm80ELb0ELb1ELb1ELb0ELb0ELb0ELb0ELb0ELi2ELi2ELi4ELi2ELb1EEENS1_21CollectiveEpilogueBwdISA_SB_SD_Li256ELb0ELb0ELi2EEENS1_19SingleTileSchedulerILb0ELb0ELb0ELi128EEEEEEEEEvNT_6ParamsE,@function
        .size           _ZN7cutlass13device_kernelIN5flash19enable_sm80_to_sm89INS1_16FlashAttnBwdSm80INS1_25CollectiveMainloopBwdSm80ILi2ELi2EN4cute5tupleIJNS5_1CILi64EEENS7_ILi128EEES8_EEENS_6half_tEfNS_4arch4Sm80ELb0ELb1ELb1ELb0ELb0ELb0ELb0ELb0ELi2ELi2ELi4ELi2ELb1EEENS1_21CollectiveEpilogueBwdISA_SB_SD_Li256ELb0ELb0ELi2EEENS1_19SingleTileSchedulerILb0ELb0ELb0ELi128EEEEEEEEEvNT_6ParamsE,(.L_x_100 - _ZN7cutlass13device_kernelIN5flash19enable_sm80_to_sm89INS1_16FlashAttnBwdSm80INS1_25CollectiveMainloopBwdSm80ILi2ELi2EN4cute5tupleIJNS5_1CILi64EEENS7_ILi128EEES8_EEENS_6half_tEfNS_4arch4Sm80ELb0ELb1ELb1ELb0ELb0ELb0ELb0ELb0ELi2ELi2ELi4ELi2ELb1EEENS1_21CollectiveEpilogueBwdISA_SB_SD_Li256ELb0ELb0ELi2EEENS1_19SingleTileSchedulerILb0ELb0ELb0ELi128EEEEEEEEEvNT_6ParamsE)
        .other          _ZN7cutlass13device_kernelIN5flash19enable_sm80_to_sm89INS1_16FlashAttnBwdSm80INS1_25CollectiveMainloopBwdSm80ILi2ELi2EN4cute5tupleIJNS5_1CILi64EEENS7_ILi128EEES8_EEENS_6half_tEfNS_4arch4Sm80ELb0ELb1ELb1ELb0ELb0ELb0ELb0ELb0ELi2ELi2ELi4ELi2ELb1EEENS1_21CollectiveEpilogueBwdISA_SB_SD_Li256ELb0ELb0ELi2EEENS1_19SingleTileSchedulerILb0ELb0ELb0ELi128EEEEEEEEEvNT_6ParamsE,@"STO_CUDA_ENTRY STV_DEFAULT"
_ZN7cutlass13device_kernelIN5flash19enable_sm80_to_sm89INS1_16FlashAttnBwdSm80INS1_25CollectiveMainloopBwdSm80ILi2ELi2EN4cute5tupleIJNS5_1CILi64EEENS7_ILi128EEES8_EEENS_6half_tEfNS_4arch4Sm80ELb0ELb1ELb1ELb0ELb0ELb0ELb0ELb0ELi2ELi2ELi4ELi2ELb1EEENS1_21CollectiveEpilogueBwdISA_SB_SD_Li256ELb0ELb0ELi2EEENS1_19SingleTileSchedulerILb0ELb0ELb0ELi128EEEEEEEEEvNT_6ParamsE:
[----:B------:R-:W-:Y:S01]  /*0000*/  LDC R1, c[0x0][0x37c] ;  /* 0x0000df00ff017b82 */ /* 0x000fe20000000800 */
[----:B------:R-:W-:Y:S05]  /*0010*/  EXIT ;  /* 0x000000000000794d */ /* 0x000fea0003800000 */
.L_x_8:
        /* <DEDUP_REMOVED lines=14> */
.L_x_100:


//--------------------- .text._ZN7cutlass13device_kernelIN5flash19enable_sm80_to_sm89INS1_16FlashAttnBwdSm80INS1_25CollectiveMainloopBwdSm80ILi2ELi2EN4cute5tupleIJNS5_1CILi64EEENS7_ILi128EEES8_EEENS_6half_tEfNS_4arch4Sm80ELb0ELb1ELb1ELb0ELb1ELb0ELb0ELb0ELi2ELi2ELi4ELi2ELb1EEENS1_21CollectiveEpilogueBwdISA_SB_SD_Li256ELb0ELb0ELi2EEENS1_19SingleTileSchedulerILb0ELb0ELb0ELi128EEEEEEEEEvNT_6ParamsE --------------------------
	.section	.text._ZN7cutlass13device_kernelIN5flash19enable_sm80_to_sm89INS1_16FlashAttnBwdSm80INS1_25CollectiveMainloopBwdSm80ILi2ELi2EN4cute5tupleIJNS5_1CILi64EEENS7_ILi128EEES8_EEENS_6half_tEfNS_4arch4Sm80ELb0ELb1ELb1ELb0ELb1ELb0ELb0ELb0ELi2ELi2ELi4ELi2ELb1EEENS1_21CollectiveEpilogueBwdISA_SB_SD_Li256ELb0ELb0ELi2EEENS1_19SingleTileSchedulerILb0ELb0ELb0ELi128EEEEEEEEEvNT_6ParamsE,"ax",@progbits
	.align	128
.text._ZN7cutlass13device_kernelIN5flash19enable_sm80_to_sm89INS1_16FlashAttnBwdSm80INS1_25CollectiveMainloopBwdSm80ILi2ELi2EN4cute5tupleIJNS5_1CILi64EEENS7_ILi128EEES8_EEENS_6half_tEfNS_4arch4Sm80ELb0ELb1ELb1ELb0ELb1ELb0ELb0ELb0ELi2ELi2ELi4ELi2ELb1EEENS1_21CollectiveEpilogueBwdISA_SB_SD_Li256ELb0ELb0ELi2EEENS1_19SingleTileSchedulerILb0ELb0ELb0ELi128EEEEEEEEEvNT_6ParamsE:
        .type           _ZN7cutlass13device_kernelIN5flash19enable_sm80_to_sm89INS1_16FlashAttnBwdSm80INS1_25CollectiveMainloopBwdSm80ILi2ELi2EN4cute5tupleIJNS5_1CILi64EEENS7_ILi128EEES8_EEENS_6half_tEfNS_4arch4Sm80ELb0ELb1ELb1ELb0ELb1ELb0ELb0ELb0ELi2ELi2ELi4ELi2ELb1EEENS1_21CollectiveEpilogueBwdISA_SB_SD_Li256ELb0ELb0ELi2EEENS1_19SingleTileSchedulerILb0ELb0ELb0ELi128EEEEEEEEEvNT_6ParamsE,@function
        .size           _ZN7cutlass13device_kernelIN5flash19enable_sm80_to_sm89INS1_16FlashAttnBwdSm80INS1_25CollectiveMainloopBwdSm80ILi2ELi2EN4cute5tupleIJNS5_1CILi64EEENS7_ILi128EEES8_EEENS_6half_tEfNS_4arch4Sm80ELb0ELb1ELb1ELb0ELb1ELb0ELb0ELb0ELi2ELi2ELi4ELi2ELb1EEENS1_21CollectiveEpilogueBwdISA_SB_SD_Li256ELb0ELb0ELi2EEENS1_19SingleTileSchedulerILb0ELb0ELb0ELi128EEEEEEEEEvNT_6ParamsE,(.L_x_101 - _ZN7cutlass13device_kernelIN5flash19enable_sm80_to_sm89INS1_16FlashAttnBwdSm80INS1_25CollectiveMainloopBwdSm80ILi2ELi2EN4cute5tupleIJNS5_1CILi64EEENS7_ILi128EEES8_EEENS_6half_tEfNS_4arch4Sm80ELb0ELb1ELb1ELb0ELb1ELb0ELb0ELb0ELi2ELi2ELi4ELi2ELb1EEENS1_21CollectiveEpilogueBwdISA_SB_SD_Li256ELb0ELb0ELi2EEENS1_19SingleTileSchedulerILb0ELb0ELb0ELi128EEEEEEEEEvNT_6ParamsE)
        .other          _ZN7cutlass13device_kernelIN5flash19enable_sm80_to_sm89INS1_16FlashAttnBwdSm80INS1_25CollectiveMainloopBwdSm80ILi2ELi2EN4cute5tupleIJNS5_1CILi64EEENS7_ILi128EEES8_EEENS_6half_tEfNS_4arch4Sm80ELb0ELb1ELb1ELb0ELb1ELb0ELb0ELb0ELi2ELi2ELi4ELi2ELb1EEENS1_21CollectiveEpilogueBwdISA_SB_SD_Li256ELb0ELb0ELi2EEENS1_19SingleTileSchedulerILb0ELb0ELb0ELi128EEEEEEEEEvNT_6ParamsE,@"STO_CUDA_ENTRY STV_DEFAULT"
_ZN7cutlass13device_kernelIN5flash19enable_sm80_to_sm89INS1_16FlashAttnBwdSm80INS1_25CollectiveMainloopBwdSm80ILi2ELi2EN4cute5tupleIJNS5_1CILi64EEENS7_ILi128EEES8_EEENS_6half_tEfNS_4arch4Sm80ELb0ELb1ELb1ELb0ELb1ELb0ELb0ELb0ELi2ELi2ELi4ELi2ELb1EEENS1_21CollectiveEpilogueBwdISA_SB_SD_Li256ELb0ELb0ELi2EEENS1_19SingleTileSchedulerILb0ELb0ELb0ELi128EEEEEEEEEvNT_6ParamsE:
[----:B------:R-:W-:Y:S01]  /*0000*/  LDC R1, c[0x0][0x37c] ;  /* 0x0000df00ff017b82 */ /* 0x000fe20000000800 */
[----:B------:R-:W-:Y:S05]  /*0010*/  EXIT ;  /* 0x000000000000794d */ /* 0x000fea0003800000 */
.L_x_9:
        /* <DEDUP_REMOVED lines=14> */
.L_x_101:


//--------------------- .text._ZN7cutlass13device_kernelIN5flash19enable_sm80_to_sm89INS1_16FlashAttnBwdSm80INS1_25CollectiveMainloopBwdSm80ILi2ELi2EN4cute5tupleIJNS5_1CILi64EEENS7_ILi128EEES8_EEENS_6half_tEfNS_4arch4Sm80ELb0ELb1ELb1ELb0ELb0ELb0ELb0ELb0ELi2ELi2ELi4ELi2ELb1EEENS1_24CollectiveEpilogueBwdGQAISA_fSD_Li256ELb0ELb0EEENS1_19SingleTileSchedulerILb0ELb0ELb0ELi128EEEEEEEEEvNT_6ParamsE --------------------------
	.section	.text._ZN7cutlass13device_kernelIN5flash19enable_sm80_to_sm89INS1_16FlashAttnBwdSm80INS1_25CollectiveMainloopBwdSm80ILi2ELi2EN4cute5tupleIJNS5_1CILi64EEENS7_ILi128EEES8_EEENS_6half_tEfNS_4arch4Sm80ELb0ELb1ELb1ELb0ELb0ELb0ELb0ELb0ELi2ELi2ELi4ELi2ELb1EEENS1_24CollectiveEpilogueBwdGQAISA_fSD_Li256ELb0ELb0EEENS1_19SingleTileSchedulerILb0ELb0ELb0ELi128EEEEEEEEEvNT_6ParamsE,"ax",@progbits
	.align	128
.text._ZN7cutlass13device_kernelIN5flash19enable_sm80_to_sm89INS1_16FlashAttnBwdSm80INS1_25CollectiveMainloopBwdSm80ILi2ELi2EN4cute5tupleIJNS5_1CILi64EEENS7_ILi128EEES8_EEENS_6half_tEfNS_4arch4Sm80ELb0ELb1ELb1ELb0ELb0ELb0ELb0ELb0ELi2ELi2ELi4ELi2ELb1EEENS1_24CollectiveEpilogueBwdGQAISA_fSD_Li256ELb0ELb0EEENS1_19SingleTileSchedulerILb0ELb0ELb0ELi128EEEEEEEEEvNT_6ParamsE:
        .type           _ZN7cutlass13device_kernelIN5flash19enable_sm80_to_sm89INS1_16FlashAttnBwdSm80INS1_25CollectiveMainloopBwdSm80ILi2ELi2EN4cute5tupleIJNS5_1CILi64EEENS7_ILi128EEES8_EEENS_6half_tEfNS_4arch4Sm80ELb0ELb1ELb1ELb0ELb0ELb0ELb0ELb0ELi2ELi2ELi4ELi2ELb1EEENS1_24CollectiveEpilogueBwdGQAISA_fSD_Li256ELb0ELb0EEENS1_19SingleTileSchedulerILb0ELb0ELb0ELi128EEEEEEEEEvNT_6ParamsE,@function
        .size           _ZN7cutlass13device_kernelIN5flash19enable_sm80_to_sm89INS1_16FlashAttnBwdSm80INS1_25CollectiveMainloopBwdSm80ILi2ELi2EN4cute5tupleIJNS5_1CILi64EEENS7_ILi128EEES8_EEENS_6half_tEfNS_4arch4Sm80ELb0ELb1ELb1ELb0ELb0ELb0ELb0ELb0ELi2ELi2ELi4ELi2ELb1EEENS1_24CollectiveEpilogueBwdGQAISA_fSD_Li256ELb0ELb0EEENS1_19SingleTileSchedulerILb0ELb0ELb0ELi128EEEEEEEEEvNT_6ParamsE,(.L_x_102 - _ZN7cutlass13device_kernelIN5flash19enable_sm80_to_sm89INS1_16FlashAttnBwdSm80INS1_25CollectiveMainloopBwdSm80ILi2ELi2EN4cute5tupleIJNS5_1CILi64EEENS7_ILi128EEES8_EEENS_6half_tEfNS_4arch4Sm80ELb0ELb1ELb1ELb0ELb0ELb0ELb0ELb0ELi2ELi2ELi4ELi2ELb1EEENS1_24CollectiveEpilogueBwdGQAISA_fSD_Li256ELb0ELb0EEENS1_19SingleTileSchedulerILb0ELb0ELb0ELi128EEEEEEEEEvNT_6ParamsE)
        .other          _ZN7cutlass13device_kernelIN5flash19enable_sm80_to_sm89INS1_16FlashAttnBwdSm80INS1_25CollectiveMainloopBwdSm80ILi2ELi2EN4cute5tupleIJNS5_1CILi64EEENS7_ILi128EEES8_EEENS_6half_tEfNS_4arch4Sm80ELb0ELb1ELb1ELb0ELb0ELb0ELb0ELb0ELi2ELi2ELi4ELi2ELb1EEENS1_24CollectiveEpilogueBwdGQAISA_fSD_Li256ELb0ELb0EEENS1_19SingleTileSchedulerILb0ELb0ELb0ELi128EEEEEEEEEvNT_6ParamsE,@"STO_CUDA_ENTRY STV_DEFAULT"
_ZN7cutlass13device_kernelIN5flash19enable_sm80_to_sm89INS1_16FlashAttnBwdSm80INS1_25CollectiveMainloopBwdSm80ILi2ELi2EN4cute5tupleIJNS5_1CILi64EEENS7_ILi128EEES8_EEENS_6half_tEfNS_4arch4Sm80ELb0ELb1ELb1ELb0ELb0ELb0ELb0ELb0ELi2ELi2ELi4ELi2ELb1EEENS1_24CollectiveEpilogueBwdGQAISA_fSD_Li256ELb0ELb0EEENS1_19SingleTileSchedulerILb0ELb0ELb0ELi128EEEEEEEEEvNT_6ParamsE:
[----:B------:R-:W-:Y:S01]  /*0000*/  LDC R1, c[0x0][0x37c] ;  /* 0x0000df00ff017b82 */ /* 0x000fe20000000800 */
[----:B------:R-:W-:Y:S05]  /*0010*/  EXIT ;  /* 0x000000000000794d */ /* 0x000fea0003800000 */
.L_x_10:
        /* <DEDUP_REMOVED lines=14> */
.L_x_102:


//--------------------- .text._ZN7cutlass13device_kernelIN5flash19enable_sm80_to_sm89INS1_16FlashAttnBwdSm80INS1_25CollectiveMainloopBwdSm80ILi2ELi2EN4cute5tupleIJNS5_1CILi64EEENS7_ILi128EEES8_EEENS_6half_tEfNS_4arch4Sm80ELb0ELb1ELb1ELb0ELb1ELb0ELb0ELb0ELi2ELi2ELi4ELi2ELb1EEENS1_24CollectiveEpilogueBwdGQAISA_fSD_Li256ELb0ELb1EEENS1_19SingleTileSchedulerILb0ELb0ELb0ELi128EEEEEEEEEvNT_6ParamsE --------------------------
	.section	.text._ZN7cutlass13device_kernelIN5flash19enable_sm80_to_sm89INS1_16FlashAttnBwdSm80INS1_25CollectiveMainloopBwdSm80ILi2ELi2EN4cute5tupleIJNS5_1CILi64EEENS7_ILi128EEES8_EEENS_6half_tEfNS_4arch4Sm80ELb0ELb1ELb1ELb0ELb1ELb0ELb0ELb0ELi2ELi2ELi4ELi2ELb1EEENS1_24CollectiveEpilogueBwdGQAISA_fSD_Li256ELb0ELb1EEENS1_19SingleTileSchedulerILb0ELb0ELb0ELi128EEEEEEEEEvNT_6ParamsE,"ax",@progbits
	.align	128
.text._ZN7cutlass13device_kernelIN5flash19enable_sm80_to_sm89INS1_16FlashAttnBwdSm80INS1_25CollectiveMainloopBwdSm80ILi2ELi2EN4cute5tupleIJNS5_1CILi64EEENS7_ILi128EEES8_EEENS_6half_tEfNS_4arch4Sm80ELb0ELb1ELb1ELb0ELb1ELb0ELb0ELb0ELi2ELi2ELi4ELi2ELb1EEENS1_24CollectiveEpilogueBwdGQAISA_fSD_Li256ELb0ELb1EEENS1_19SingleTileSchedulerILb0ELb0ELb0ELi128EEEEEEEEEvNT_6ParamsE:
        .type           _ZN7cutlass13device_kernelIN5flash19enable_sm80_to_sm89INS1_16FlashAttnBwdSm80INS1_25CollectiveMainloopBwdSm80ILi2ELi2EN4cute5tupleIJNS5_1CILi64EEENS7_ILi128EEES8_EEENS_6half_tEfNS_4arch4Sm80ELb0ELb1ELb1ELb0ELb1ELb0ELb0ELb0ELi2ELi2ELi4ELi2ELb1EEENS1_24CollectiveEpilogueBwdGQAISA_fSD_Li256ELb0ELb1EEENS1_19SingleTileSchedulerILb0ELb0ELb0ELi128EEEEEEEEEvNT_6ParamsE,@function
        .size           _ZN7cutlass13device_kernelIN5flash19enable_sm80_to_sm89INS1_16FlashAttnBwdSm80INS1_25CollectiveMainloopBwdSm80ILi2ELi2EN4cute5tupleIJNS5_1CILi64EEENS7_ILi128EEES8_EEENS_6half_tEfNS_4arch4Sm80ELb0ELb1ELb1ELb0ELb1ELb0ELb0ELb0ELi2ELi2ELi4ELi2ELb1EEENS1_24CollectiveEpilogueBwdGQAISA_fSD_Li256ELb0ELb1EEENS1_19SingleTileSchedulerILb0ELb0ELb0ELi128EEEEEEEEEvNT_6ParamsE,(.L_x_103 - _ZN7cutlass13device_kernelIN5flash19enable_sm80_to_sm89INS1_16FlashAttnBwdSm80INS1_25CollectiveMainloopBwdSm80ILi2ELi2EN4cute5tupleIJNS5_1CILi64EEENS7_ILi128EEES8_EEENS_6half_tEfNS_4arch4Sm80ELb0ELb1ELb1ELb0ELb1ELb0ELb0ELb0ELi2ELi2ELi4ELi2ELb1EEENS1_24CollectiveEpilogueBwdGQAISA_fSD_Li256ELb0ELb1EEENS1_19SingleTileSchedulerILb0ELb0ELb0ELi128EEEEEEEEEvNT_6ParamsE)
        .other          _ZN7cutlass13device_kernelIN5flash19enable_sm80_to_sm89INS1_16FlashAttnBwdSm80INS1_25CollectiveMainloopBwdSm80ILi2ELi2EN4cute5tupleIJNS5_1CILi64EEENS7_ILi128EEES8_EEENS_6half_tEfNS_4arch4Sm80ELb0ELb1ELb1ELb0ELb1ELb0ELb0ELb0ELi2ELi2ELi4ELi2ELb1EEENS1_24CollectiveEpilogueBwdGQAISA_fSD_Li256ELb0ELb1EEENS1_19SingleTileSchedulerILb0ELb0ELb0ELi128EEEEEEEEEvNT_6ParamsE,@"STO_CUDA_ENTRY STV_DEFAULT"
_ZN7cutlass13device_kernelIN5flash19enable_sm80_to_sm89INS1_16FlashAttnBwdSm80INS1_25CollectiveMainloopBwdSm80ILi2ELi2EN4cute5tupleIJNS5_1CILi64EEENS7_ILi128EEES8_EEENS_6half_tEfNS_4arch4Sm80ELb0ELb1ELb1ELb0ELb1ELb0ELb0ELb0ELi2ELi2ELi4ELi2ELb1EEENS1_24CollectiveEpilogueBwdGQAISA_fSD_Li256ELb0ELb1EEENS1_19SingleTileSchedulerILb0ELb0ELb0ELi128EEEEEEEEEvNT_6ParamsE:
[----:B------:R-:W-:Y:S01]  /*0000*/  LDC R1, c[0x0][0x37c] ;  /* 0x0000df00ff017b82 */ /* 0x000fe20000000800 */
[----:B------:R-:W-:Y:S05]  /*0010*/  EXIT ;  /* 0x000000000000794d */ /* 0x000fea0003800000 */
.L_x_11:
        /* <DEDUP_REMOVED lines=14> */
.L_x_103:


//--------------------- .text._ZN7cutlass13device_kernelIN5flash19enable_sm80_to_sm89INS1_16FlashAttnBwdSm80INS1_25CollectiveMainloopBwdSm80ILi2ELi2EN4cute5tupleIJNS5_1CILi64EEENS7_ILi128EEES8_EEENS_6half_tEfNS_4arch4Sm80ELb0ELb1ELb1ELb1ELb0ELb0ELb0ELb0ELi2ELi2ELi4ELi2ELb1EEENS1_21CollectiveEpilogueBwdISA_SB_SD_Li256ELb1ELb0ELi2EEENS1_19SingleTileSchedulerILb1ELb0ELb0ELi128EEEEEEEEEvNT_6ParamsE --------------------------
	.section	.text._ZN7cutlass13device_kernelIN5flash19enable_sm80_to_sm89INS1_16FlashAttnBwdSm80INS1_25CollectiveMainloopBwdSm80ILi2ELi2EN4cute5tupleIJNS5_1CILi64EEENS7_ILi128EEES8_EEENS_6half_tEfNS_4arch4Sm80ELb0ELb1ELb1ELb1ELb0ELb0ELb0ELb0ELi2ELi2ELi4ELi2ELb1EEENS1_21CollectiveEpilogueBwdISA_SB_SD_Li256ELb1ELb0ELi2EEENS1_19SingleTileSchedulerILb1ELb0ELb0ELi128EEEEEEEEEvNT_6ParamsE,"ax",@progbits
	.align	128
.text._ZN7cutlass13device_kernelIN5flash19enable_sm80_to_sm89INS1_16FlashAttnBwdSm80INS1_25CollectiveMainloopBwdSm80ILi2ELi2EN4cute5tupleIJNS5_1CILi64EEENS7_ILi128EEES8_EEENS_6half_tEfNS_4arch4Sm80ELb0ELb1ELb1ELb1ELb0ELb0ELb0ELb0ELi2ELi2ELi4ELi2ELb1EEENS1_21CollectiveEpilogueBwdISA_SB_SD_Li256ELb1ELb0ELi2EEENS1_19SingleTileSchedulerILb1ELb0ELb0ELi128EEEEEEEEEvNT_6ParamsE:
        .type           _ZN7cutlass13device_kernelIN5flash19enable_sm80_to_sm89INS1_16FlashAttnBwdSm80INS1_25CollectiveMainloopBwdSm80ILi2ELi2EN4cute5tupleIJNS5_1CILi64EEENS7_ILi128EEES8_EEENS_6half_tEfNS_4arch4Sm80ELb0ELb1ELb1ELb1ELb0ELb0ELb0ELb0ELi2ELi2ELi4ELi2ELb1EEENS1_21CollectiveEpilogueBwdISA_SB_SD_Li256ELb1ELb0ELi2EEENS1_19SingleTileSchedulerILb1ELb0ELb0ELi128EEEEEEEEEvNT_6ParamsE,@function
        .size           _ZN7cutlass13device_kernelIN5flash19enable_sm80_to_sm89INS1_16FlashAttnBwdSm80INS1_25CollectiveMainloopBwdSm80ILi2ELi2EN4cute5tupleIJNS5_1CILi64EEENS7_ILi128EEES8_EEENS_6half_tEfNS_4arch4Sm80ELb0ELb1ELb1ELb1ELb0ELb0ELb0ELb0ELi2ELi2ELi4ELi2ELb1EEENS1_21CollectiveEpilogueBwdISA_SB_SD_Li256ELb1ELb0ELi2EEENS1_19SingleTileSchedulerILb1ELb0ELb0ELi128EEEEEEEEEvNT_6ParamsE,(.L_x_104 - _ZN7cutlass13device_kernelIN5flash19enable_sm80_to_sm89INS1_16FlashAttnBwdSm80INS1_25CollectiveMainloopBwdSm80ILi2ELi2EN4cute5tupleIJNS5_1CILi64EEENS7_ILi128EEES8_EEENS_6half_tEfNS_4arch4Sm80ELb0ELb1ELb1ELb1ELb0ELb0ELb0ELb0ELi2ELi2ELi4ELi2ELb1EEENS1_21CollectiveEpilogueBwdISA_SB_SD_Li256ELb1ELb0ELi2EEENS1_19SingleTileSchedulerILb1ELb0ELb0ELi128EEEEEEEEEvNT_6ParamsE)
        .other          _ZN7cutlass13device_kernelIN5flash19enable_sm80_to_sm89INS1_16FlashAttnBwdSm80INS1_25CollectiveMainloopBwdSm80ILi2ELi2EN4cute5tupleIJNS5_1CILi64EEENS7_ILi128EEES8_EEENS_6half_tEfNS_4arch4Sm80ELb0ELb1ELb1ELb1ELb0ELb0ELb0ELb0ELi2ELi2ELi4ELi2ELb1EEENS1_21CollectiveEpilogueBwdISA_SB_SD_Li256ELb1ELb0ELi2EEENS1_19SingleTileSchedulerILb1ELb0ELb0ELi128EEEEEEEEEvNT_6ParamsE,@"STO_CUDA_ENTRY STV_DEFAULT"
_ZN7cutlass13device_kernelIN5flash19enable_sm80_to_sm89INS1_16FlashAttnBwdSm80INS1_25CollectiveMainloopBwdSm80ILi2ELi2EN4cute5tupleIJNS5_1CILi64EEENS7_ILi128EEES8_EEENS_6half_tEfNS_4arch4Sm80ELb0ELb1ELb1ELb1ELb0ELb0ELb0ELb0ELi2ELi2ELi4ELi2ELb1EEENS1_21CollectiveEpilogueBwdISA_SB_SD_Li256ELb1ELb0ELi2EEENS1_19SingleTileSchedulerILb1ELb0ELb0ELi128EEEEEEEEEvNT_6ParamsE:
[----:B------:R-:W-:Y:S01]  /*0000*/  LDC R1, c[0x0][0x37c] ;  /* 0x0000df00ff017b82 */ /* 0x000fe20000000800 */
[----:B------:R-:W-:Y:S05]  /*0010*/  EXIT ;  /* 0x000000000000794d */ /* 0x000fea0003800000 */
.L_x_12:
        /* <DEDUP_REMOVED lines=14> */
.L_x_104:


//--------------------- .text._ZN7cutlass13device_kernelIN5flash19enable_sm80_to_sm89INS1_16FlashAttnBwdSm80INS1_25CollectiveMainloopBwdSm80ILi2ELi2EN4cute5tupleIJNS5_1CILi64EEENS7_ILi128EEES8_EEENS_6half_tEfNS_4arch4Sm80ELb0ELb1ELb1ELb1ELb1ELb0ELb0ELb0ELi2ELi2ELi4ELi2ELb1EEENS1_21CollectiveEpilogueBwdISA_SB_SD_Li256ELb1ELb0ELi2EEENS1_19SingleTileSchedulerILb1ELb0ELb0ELi128EEEEEEEEEvNT_6ParamsE --------------------------
	.section	.text._ZN7cutlass13device_kernelIN5flash19enable_sm80_to_sm89INS1_16FlashAttnBwdSm80INS1_25CollectiveMainloopBwdSm80ILi2ELi2EN4cute5tupleIJNS5_1CILi64EEENS7_ILi128EEES8_EEENS_6half_tEfNS_4arch4Sm80ELb0ELb1ELb1ELb1ELb1ELb0ELb0ELb0ELi2ELi2ELi4ELi2ELb1EEENS1_21CollectiveEpilogueBwdISA_SB_SD_Li256ELb1ELb0ELi2EEENS1_19SingleTileSchedulerILb1ELb0ELb0ELi128EEEEEEEEEvNT_6ParamsE,"ax",@progbits
	.align	128
.text._ZN7cutlass13device_kernelIN5flash19enable_sm80_to_sm89INS1_16FlashAttnBwdSm80INS1_25CollectiveMainloopBwdSm80ILi2ELi2EN4cute5tupleIJNS5_1CILi64EEENS7_ILi128EEES8_EEENS_6half_tEfNS_4arch4Sm80ELb0ELb1ELb1ELb1ELb1ELb0ELb0ELb0ELi2ELi2ELi4ELi2ELb1EEENS1_21CollectiveEpilogueBwdISA_SB_SD_Li256ELb1ELb0ELi2EEENS1_19SingleTileSchedulerILb1ELb0ELb0ELi128EEEEEEEEEvNT_6ParamsE:
        .type           _ZN7cutlass13device_kernelIN5flash19enable_sm80_to_sm89INS1_16FlashAttnBwdSm80INS1_25CollectiveMainloopBwdSm80ILi2ELi2EN4cute5tupleIJNS5_1CILi64EEENS7_ILi128EEES8_EEENS_6half_tEfNS_4arch4Sm80ELb0ELb1ELb1ELb1ELb1ELb0ELb0ELb0ELi2ELi2ELi4ELi2ELb1EEENS1_21CollectiveEpilogueBwdISA_SB_SD_Li256ELb1ELb0ELi2EEENS1_19SingleTileSchedulerILb1ELb0ELb0ELi128EEEEEEEEEvNT_6ParamsE,@function
        .size           _ZN7cutlass13device_kernelIN5flash19enable_sm80_to_sm89INS1_16FlashAttnBwdSm80INS1_25CollectiveMainloopBwdSm80ILi2ELi2EN4cute5tupleIJNS5_1CILi64EEENS7_ILi128EEES8_EEENS_6half_tEfNS_4arch4Sm80ELb0ELb1ELb1ELb1ELb1ELb0ELb0ELb0ELi2ELi2ELi4ELi2ELb1EEENS1_21CollectiveEpilogueBwdISA_SB_SD_Li256ELb1ELb0ELi2EEENS1_19SingleTileSchedulerILb1ELb0ELb0ELi128EEEEEEEEEvNT_6ParamsE,(.L_x_105 - _ZN7cutlass13device_kernelIN5flash19enable_sm80_to_sm89INS1_16FlashAttnBwdSm80INS1_25CollectiveMainloopBwdSm80ILi2ELi2EN4cute5tupleIJNS5_1CILi64EEENS7_ILi128EEES8_EEENS_6half_tEfNS_4arch4Sm80ELb0ELb1ELb1ELb1ELb1ELb0ELb0ELb0ELi2ELi2ELi4ELi2ELb1EEENS1_21CollectiveEpilogueBwdISA_SB_SD_Li256ELb1ELb0ELi2EEENS1_19SingleTileSchedulerILb1ELb0ELb0ELi128EEEEEEEEEvNT_6ParamsE)
        .other          _ZN7cutlass13device_kernelIN5flash19enable_sm80_to_sm89INS1_16FlashAttnBwdSm80INS1_25CollectiveMainloopBwdSm80ILi2ELi2EN4cute5tupleIJNS5_1CILi64EEENS7_ILi128EEES8_EEENS_6half_tEfNS_4arch4Sm80ELb0ELb1ELb1ELb1ELb1ELb0ELb0ELb0ELi2ELi2ELi4ELi2ELb1EEENS1_21CollectiveEpilogueBwdISA_SB_SD_Li256ELb1ELb0ELi2EEENS1_19SingleTileSchedulerILb1ELb0ELb0ELi128EEEEEEEEEvNT_6ParamsE,@"STO_CUDA_ENTRY STV_DEFAULT"
_ZN7cutlass13device_kernelIN5flash19enable_sm80_to_sm89INS1_16FlashAttnBwdSm80INS1_25CollectiveMainloopBwdSm80ILi2ELi2EN4cute5tupleIJNS5_1CILi64EEENS7_ILi128EEES8_EEENS_6half_tEfNS_4arch4Sm80ELb0ELb1ELb1ELb1ELb1ELb0ELb0ELb0ELi2ELi2ELi4ELi2ELb1EEENS1_21CollectiveEpilogueBwdISA_SB_SD_Li256ELb1ELb0ELi2EEENS1_19SingleTileSchedulerILb1ELb0ELb0ELi128EEEEEEEEEvNT_6ParamsE:
[----:B------:R-:W-:Y:S01]  /*0000*/  LDC R1, c[0x0][0x37c] ;  /* 0x0000df00ff017b82 */ /* 0x000fe20000000800 */
[----:B------:R-:W-:Y:S05]  /*0010*/  EXIT ;  /* 0x000000000000794d */ /* 0x000fea0003800000 */
.L_x_13:
        /* <DEDUP_REMOVED lines=14> */
.L_x_105:


//--------------------- .text._ZN7cutlass13device_kernelIN5flash19enable_sm80_to_sm89INS1_16FlashAttnBwdSm80INS1_25CollectiveMainloopBwdSm80ILi2ELi2EN4cute5tupleIJNS5_1CILi64EEENS7_ILi128EEES8_EEENS_6half_tEfNS_4arch4Sm80ELb0ELb1ELb1ELb1ELb0ELb0ELb0ELb0ELi2ELi2ELi4ELi2ELb1EEENS1_24CollectiveEpilogueBwdGQAISA_fSD_Li256ELb1ELb0EEENS1_19SingleTileSchedulerILb1ELb0ELb0ELi128EEEEEEEEEvNT_6ParamsE --------------------------
	.section	.text._ZN7cutlass13device_kernelIN5flash19enable_sm80_to_sm89INS1_16FlashAttnBwdSm80INS1_25CollectiveMainloopBwdSm80ILi2ELi2EN4cute5tupleIJNS5_1CILi64EEENS7_ILi128EEES8_EEENS_6half_tEfNS_4arch4Sm80ELb0ELb1ELb1ELb1ELb0ELb0ELb0ELb0ELi2ELi2ELi4ELi2ELb1EEENS1_24CollectiveEpilogueBwdGQAISA_fSD_Li256ELb1ELb0EEENS1_19SingleTileSchedulerILb1ELb0ELb0ELi128EEEEEEEEEvNT_6ParamsE,"ax",@progbits
	.align	128
.text._ZN7cutlass13device_kernelIN5flash19enable_sm80_to_sm89INS1_16FlashAttnBwdSm80INS1_25CollectiveMainloopBwdSm80ILi2ELi2EN4cute5tupleIJNS5_1CILi64EEENS7_ILi128EEES8_EEENS_6half_tEfNS_4arch4Sm80ELb0ELb1ELb1ELb1ELb0ELb0ELb0ELb0ELi2ELi2ELi4ELi2ELb1EEENS1_24CollectiveEpilogueBwdGQAISA_fSD_Li256ELb1ELb0EEENS1_19SingleTileSchedulerILb1ELb0ELb0ELi128EEEEEEEEEvNT_6ParamsE:
        .type           _ZN7cutlass13device_kernelIN5flash19enable_sm80_to_sm89INS1_16FlashAttnBwdSm80INS1_25CollectiveMainloopBwdSm80ILi2ELi2EN4cute5tupleIJNS5_1CILi64EEENS7_ILi128EEES8_EEENS_6half_tEfNS_4arch4Sm80ELb0ELb1ELb1ELb1ELb0ELb0ELb0ELb0ELi2ELi2ELi4ELi2ELb1EEENS1_24CollectiveEpilogueBwdGQAISA_fSD_Li256ELb1ELb0EEENS1_19SingleTileSchedulerILb1ELb0ELb0ELi128EEEEEEEEEvNT_6ParamsE,@function
        .size           _ZN7cutlass13device_kernelIN5flash19enable_sm80_to_sm89INS1_16FlashAttnBwdSm80INS1_25CollectiveMainloopBwdSm80ILi2ELi2EN4cute5tupleIJNS5_1CILi64EEENS7_ILi128EEES8_EEENS_6half_tEfNS_4arch4Sm80ELb0ELb1ELb1ELb1ELb0ELb0ELb0ELb0ELi2ELi2ELi4ELi2ELb1EEENS1_24CollectiveEpilogueBwdGQAISA_fSD_Li256ELb1ELb0EEENS1_19SingleTileSchedulerILb1ELb0ELb0ELi128EEEEEEEEEvNT_6ParamsE,(.L_x_106 - _ZN7cutlass13device_kernelIN5flash19enable_sm80_to_sm89INS1_16FlashAttnBwdSm80INS1_25CollectiveMainloopBwdSm80ILi2ELi2EN4cute5tupleIJNS5_1CILi64EEENS7_ILi128EEES8_EEENS_6half_tEfNS_4arch4Sm80ELb0ELb1ELb1ELb1ELb0ELb0ELb0ELb0ELi2ELi2ELi4ELi2ELb1EEENS1_24CollectiveEpilogueBwdGQAISA_fSD_Li256ELb1ELb0EEENS1_19SingleTileSchedulerILb1ELb0ELb0ELi128EEEEEEEEEvNT_6ParamsE)
        .other          _ZN7cutlass13device_kernelIN5flash19enable_sm80_to_sm89INS1_16FlashAttnBwdSm80INS1_25CollectiveMainloopBwdSm80ILi2ELi2EN4cute5tupleIJNS5_1CILi64EEENS7_ILi128EEES8_EEENS_6half_tEfNS_4arch4Sm80ELb0ELb1ELb1ELb1ELb0ELb0ELb0ELb0ELi2ELi2ELi4ELi2ELb1EEENS1_24CollectiveEpilogueBwdGQAISA_fSD_Li256ELb1ELb0EEENS1_19SingleTileSchedulerILb1ELb0ELb0ELi128EEEEEEEEEvNT_6ParamsE,@"STO_CUDA_ENTRY STV_DEFAULT"
_ZN7cutlass13device_kernelIN5flash19enable_sm80_to_sm89INS1_16FlashAttnBwdSm80INS1_25CollectiveMainloopBwdSm80ILi2ELi2EN4cute5tupleIJNS5_1CILi64EEENS7_ILi128EEES8_EEENS_6half_tEfNS_4arch4Sm80ELb0ELb1ELb1ELb1ELb0ELb0ELb0ELb0ELi2ELi2ELi4ELi2ELb1EEENS1_24CollectiveEpilogueBwdGQAISA_fSD_Li256ELb1ELb0EEENS1_19SingleTileSchedulerILb1ELb0ELb0ELi128EEEEEEEEEvNT_6ParamsE:
[----:B------:R-:W-:Y:S01]  /*0000*/  LDC R1, c[0x0][0x37c] ;  /* 0x0000df00ff017b82 */ /* 0x000fe20000000800 */
[----:B------:R-:W-:Y:S05]  /*0010*/  EXIT ;  /* 0x000000000000794d */ /* 0x000fea0003800000 */
.L_x_14:
        /* <DEDUP_REMOVED lines=14> */
.L_x_106:


//--------------------- .text._ZN7cutlass13device_kernelIN5flash19enable_sm80_to_sm89INS1_16FlashAttnBwdSm80INS1_25CollectiveMainloopBwdSm80ILi2ELi2EN4cute5tupleIJNS5_1CILi64EEENS7_ILi128EEES8_EEENS_6half_tEfNS_4arch4Sm80ELb0ELb1ELb1ELb1ELb1ELb0ELb0ELb0ELi2ELi2ELi4ELi2ELb1EEENS1_24CollectiveEpilogueBwdGQAISA_fSD_Li256ELb1ELb1EEENS1_19SingleTileSchedulerILb1ELb0ELb0ELi128EEEEEEEEEvNT_6ParamsE --------------------------
	.section	.text._ZN7cutlass13device_kernelIN5flash19enable_sm80_to_sm89INS1_16FlashAttnBwdSm80INS1_25CollectiveMainloopBwdSm80ILi2ELi2EN4cute5tupleIJNS5_1CILi64EEENS7_ILi128EEES8_EEENS_6half_tEfNS_4arch4Sm80ELb0ELb1ELb1ELb1ELb1ELb0ELb0ELb0ELi2ELi2ELi4ELi2ELb1EEENS1_24CollectiveEpilogueBwdGQAISA_fSD_Li256ELb1ELb1EEENS1_19SingleTileSchedulerILb1ELb0ELb0ELi128EEEEEEEEEvNT_6ParamsE,"ax",@progbits
	.align	128
.text._ZN7cutlass13device_kernelIN5flash19enable_sm80_to_sm89INS1_16FlashAttnBwdSm80INS1_25CollectiveMainloopBwdSm80ILi2ELi2EN4cute5tupleIJNS5_1CILi64EEENS7_ILi128EEES8_EEENS_6half_tEfNS_4arch4Sm80ELb0ELb1ELb1ELb1ELb1ELb0ELb0ELb0ELi2ELi2ELi4ELi2ELb1EEENS1_24CollectiveEpilogueBwdGQAISA_fSD_Li256ELb1ELb1EEENS1_19SingleTileSchedulerILb1ELb0ELb0ELi128EEEEEEEEEvNT_6ParamsE:
        .type           _ZN7cutlass13device_kernelIN5flash19enable_sm80_to_sm89INS1_16FlashAttnBwdSm80INS1_25CollectiveMainloopBwdSm80ILi2ELi2EN4cute5tupleIJNS5_1CILi64EEENS7_ILi128EEES8_EEENS_6half_tEfNS_4arch4Sm80ELb0ELb1ELb1ELb1ELb1ELb0ELb0ELb0ELi2ELi2ELi4ELi2ELb1EEENS1_24CollectiveEpilogueBwdGQAISA_fSD_Li256ELb1ELb1EEENS1_19SingleTileSchedulerILb1ELb0ELb0ELi128EEEEEEEEEvNT_6ParamsE,@function
        .size           _ZN7cutlass13device_kernelIN5flash19enable_sm80_to_sm89INS1_16FlashAttnBwdSm80INS1_25CollectiveMainloopBwdSm80ILi2ELi2EN4cute5tupleIJNS5_1CILi64EEENS7_ILi128EEES8_EEENS_6half_tEfNS_4arch4Sm80ELb0ELb1ELb1ELb1ELb1ELb0ELb0ELb0ELi2ELi2ELi4ELi2ELb1EEENS1_24CollectiveEpilogueBwdGQAISA_fSD_Li256ELb1ELb1EEENS1_19SingleTileSchedulerILb1ELb0ELb0ELi128EEEEEEEEEvNT_6ParamsE,(.L_x_107 - _ZN7cutlass13device_kernelIN5flash19enable_sm80_to_sm89INS1_16FlashAttnBwdSm80INS1_25CollectiveMainloopBwdSm80ILi2ELi2EN4cute5tupleIJNS5_1CILi64EEENS7_ILi128EEES8_EEENS_6half_tEfNS_4arch4Sm80ELb0ELb1ELb1ELb1ELb1ELb0ELb0ELb0ELi2ELi2ELi4ELi2ELb1EEENS1_24CollectiveEpilogueBwdGQAISA_fSD_Li256ELb1ELb1EEENS1_19SingleTileSchedulerILb1ELb0ELb0ELi128EEEEEEEEEvNT_6ParamsE)
        .other          _ZN7cutlass13device_kernelIN5flash19enable_sm80_to_sm89INS1_16FlashAttnBwdSm80INS1_25CollectiveMainloopBwdSm80ILi2ELi2EN4cute5tupleIJNS5_1CILi64EEENS7_ILi128EEES8_EEENS_6half_tEfNS_4arch4Sm80ELb0ELb1ELb1ELb1ELb1ELb0ELb0ELb0ELi2ELi2ELi4ELi2ELb1EEENS1_24CollectiveEpilogueBwdGQAISA_fSD_Li256ELb1ELb1EEENS1_19SingleTileSchedulerILb1ELb0ELb0ELi128EEEEEEEEEvNT_6ParamsE,@"STO_CUDA_ENTRY STV_DEFAULT"
_ZN7cutlass13device_kernelIN5flash19enable_sm80_to_sm89INS1_16FlashAttnBwdSm80INS1_25CollectiveMainloopBwdSm80ILi2ELi2EN4cute5tupleIJNS5_1CILi64EEENS7_ILi128EEES8_EEENS_6half_tEfNS_4arch4Sm80ELb0ELb1ELb1ELb1ELb1ELb0ELb0ELb0ELi2ELi2ELi4ELi2ELb1EEENS1_24CollectiveEpilogueBwdGQAISA_fSD_Li256ELb1ELb1EEENS1_19SingleTileSchedulerILb1ELb0ELb0ELi128EEEEEEEEEvNT_6ParamsE:
[----:B------:R-:W-:Y:S01]  /*0000*/  LDC R1, c[0x0][0x37c] ;  /* 0x0000df00ff017b82 */ /* 0x000fe20000000800 */
[----:B------:R-:W-:Y:S05]  /*0010*/  EXIT ;  /* 0x000000000000794d */ /* 0x000fea0003800000 */
.L_x_15:
        /* <DEDUP_REMOVED lines=14> */
.L_x_107:


//--------------------- .text._ZN7cutlass13device_kernelIN5flash19enable_sm80_to_sm89INS1_16FlashAttnBwdSm80INS1_25CollectiveMainloopBwdSm80ILi2ELi2EN4cute5tupleIJNS5_1CILi64EEENS7_ILi128EEES8_EEENS_6half_tEfNS_4arch4Sm80ELb1ELb0ELb1ELb0ELb0ELb0ELb0ELb0ELi2ELi2ELi4ELi2ELb1EEENS1_21CollectiveEpilogueBwdISA_SB_SD_Li256ELb0ELb0ELi2EEENS1_25SingleTileBwdLPTSchedulerILb0ELi128ELb0EEEEEEEEEvNT_6ParamsE --------------------------
	.section	.text._ZN7cutlass13device_kernelIN5flash19enable_sm80_to_sm89INS1_16FlashAttnBwdSm80INS1_25CollectiveMainloopBwdSm80ILi2ELi2EN4cute5tupleIJNS5_1CILi64EEENS7_ILi128EEES8_EEENS_6half_tEfNS_4arch4Sm80ELb1ELb0ELb1ELb0ELb0ELb0ELb0ELb0ELi2ELi2ELi4ELi2ELb1EEENS1_21CollectiveEpilogueBwdISA_SB_SD_Li256ELb0ELb0ELi2EEENS1_25SingleTileBwdLPTSchedulerILb0ELi128ELb0EEEEEEEEEvNT_6ParamsE,"ax",@progbits
	.align	128
.text._ZN7cutlass13device_kernelIN5flash19enable_sm80_to_sm89INS1_16FlashAttnBwdSm80INS1_25CollectiveMainloopBwdSm80ILi2ELi2EN4cute5tupleIJNS5_1CILi64EEENS7_ILi128EEES8_EEENS_6half_tEfNS_4arch4Sm80ELb1ELb0ELb1ELb0ELb0ELb0ELb0ELb0ELi2ELi2ELi4ELi2ELb1EEENS1_21CollectiveEpilogueBwdISA_SB_SD_Li256ELb0ELb0ELi2EEENS1_25SingleTileBwdLPTSchedulerILb0ELi128ELb0EEEEEEEEEvNT_6ParamsE:
        .type           _ZN7cutlass13device_kernelIN5flash19enable_sm80_to_sm89INS1_16FlashAttnBwdSm80INS1_25CollectiveMainloopBwdSm80ILi2ELi2EN4cute5tupleIJNS5_1CILi64EEENS7_ILi128EEES8_EEENS_6half_tEfNS_4arch4Sm80ELb1ELb0ELb1ELb0ELb0ELb0ELb0ELb0ELi2ELi2ELi4ELi2ELb1EEENS1_21CollectiveEpilogueBwdISA_SB_SD_Li256ELb0ELb0ELi2EEENS1_25SingleTileBwdLPTSchedulerILb0ELi128ELb0EEEEEEEEEvNT_6ParamsE,@function
        .size           _ZN7cutlass13device_kernelIN5flash19enable_sm80_to_sm89INS1_16FlashAttnBwdSm80INS1_25CollectiveMainloopBwdSm80ILi2ELi2EN4cute5tupleIJNS5_1CILi64EEENS7_ILi128EEES8_EEENS_6half_tEfNS_4arch4Sm80ELb1ELb0ELb1ELb0ELb0ELb0ELb0ELb0ELi2ELi2ELi4ELi2ELb1EEENS1_21CollectiveEpilogueBwdISA_SB_SD_Li256ELb0ELb0ELi2EEENS1_25SingleTileBwdLPTSchedulerILb0ELi128ELb0EEEEEEEEEvNT_6ParamsE,(.L_x_108 - _ZN7cutlass13device_kernelIN5flash19enable_sm80_to_sm89INS1_16FlashAttnBwdSm80INS1_25CollectiveMainloopBwdSm80ILi2ELi2EN4cute5tupleIJNS5_1CILi64EEENS7_ILi128EEES8_EEENS_6half_tEfNS_4arch4Sm80ELb1ELb0ELb1ELb0ELb0ELb0ELb0ELb0ELi2ELi2ELi4ELi2ELb1EEENS1_21CollectiveEpilogueBwdISA_SB_SD_Li256ELb0ELb0ELi2EEENS1_25SingleTileBwdLPTSchedulerILb0ELi128ELb0EEEEEEEEEvNT_6ParamsE)
        .other          _ZN7cutlass13device_kernelIN5flash19enable_sm80_to_sm89INS1_16FlashAttnBwdSm80INS1_25CollectiveMainloopBwdSm80ILi2ELi2EN4cute5tupleIJNS5_1CILi64EEENS7_ILi128EEES8_EEENS_6half_tEfNS_4arch4Sm80ELb1ELb0ELb1ELb0ELb0ELb0ELb0ELb0ELi2ELi2ELi4ELi2ELb1EEENS1_21CollectiveEpilogueBwdISA_SB_SD_Li256ELb0ELb0ELi2EEENS1_25SingleTileBwdLPTSchedulerILb0ELi128ELb0EEEEEEEEEvNT_6ParamsE,@"STO_CUDA_ENTRY STV_DEFAULT"
_ZN7cutlass13device_kernelIN5flash19enable_sm80_to_sm89INS1_16FlashAttnBwdSm80INS1_25CollectiveMainloopBwdSm80ILi2ELi2EN4cute5tupleIJNS5_1CILi64EEENS7_ILi128EEES8_EEENS_6half_tEfNS_4arch4Sm80ELb1ELb0ELb1ELb0ELb0ELb0ELb0ELb0ELi2ELi2ELi4ELi2ELb1EEENS1_21CollectiveEpilogueBwdISA_SB_SD_Li256ELb0ELb0ELi2EEENS1_25SingleTileBwdLPTSchedulerILb0ELi128ELb0EEEEEEEEEvNT_6ParamsE:
[----:B------:R-:W-:Y:S01]  /*0000*/  LDC R1, c[0x0][0x37c] ;  /* 0x0000df00ff017b82 */ /* 0x000fe20000000800 */
[----:B------:R-:W-:Y:S05]  /*0010*/  EXIT ;  /* 0x000000000000794d */ /* 0x000fea0003800000 */
.L_x_16:
        /* <DEDUP_REMOVED lines=14> */
.L_x_108:


//--------------------- .text._ZN7cutlass13device_kernelIN5flash19enable_sm80_to_sm89INS1_16FlashAttnBwdSm80INS1_25CollectiveMainloopBwdSm80ILi2ELi2EN4cute5tupleIJNS5_1CILi64EEENS7_ILi128EEES8_EEENS_6half_tEfNS_4arch4Sm80ELb1ELb0ELb1ELb0ELb1ELb0ELb0ELb0ELi2ELi2ELi4ELi2ELb1EEENS1_21CollectiveEpilogueBwdISA_SB_SD_Li256ELb0ELb0ELi2EEENS1_25SingleTileBwdLPTSchedulerILb0ELi128ELb1EEEEEEEEEvNT_6ParamsE --------------------------
	.section	.text._ZN7cutlass13device_kernelIN5flash19enable_sm80_to_sm89INS1_16FlashAttnBwdSm80INS1_25CollectiveMainloopBwdSm80ILi2ELi2EN4cute5tupleIJNS5_1CILi64EEENS7_ILi128EEES8_EEENS_6half_tEfNS_4arch4Sm80ELb1ELb0ELb1ELb0ELb1ELb0ELb0ELb0ELi2ELi2ELi4ELi2ELb1EEENS1_21CollectiveEpilogueBwdISA_SB_SD_Li256ELb0ELb0ELi2EEENS1_25SingleTileBwdLPTSchedulerILb0ELi128ELb1EEEEEEEEEvNT_6ParamsE,"ax",@progbits
	.align	128
.text._ZN7cutlass13device_kernelIN5flash19enable_sm80_to_sm89INS1_16FlashAttnBwdSm80INS1_25CollectiveMainloopBwdSm80ILi2ELi2EN4cute5tupleIJNS5_1CILi64EEENS7_ILi128EEES8_EEENS_6half_tEfNS_4arch4Sm80ELb1ELb0ELb1ELb0ELb1ELb0ELb0ELb0ELi2ELi2ELi4ELi2ELb1EEENS1_21CollectiveEpilogueBwdISA_SB_SD_Li256ELb0ELb0ELi2EEENS1_25SingleTileBwdLPTSchedulerILb0ELi128ELb1EEEEEEEEEvNT_6ParamsE:
        .type           _ZN7cutlass13device_kernelIN5flash19enable_sm80_to_sm89INS1_16FlashAttnBwdSm80INS1_25CollectiveMainloopBwdSm80ILi2ELi2EN4cute5tupleIJNS5_1CILi64EEENS7_ILi128EEES8_EEENS_6half_tEfNS_4arch4Sm80ELb1ELb0ELb1ELb0ELb1ELb0ELb0ELb0ELi2ELi2ELi4ELi2ELb1EEENS1_21CollectiveEpilogueBwdISA_SB_SD_Li256ELb0ELb0ELi2EEENS1_25SingleTileBwdLPTSchedulerILb0ELi128ELb1EEEEEEEEEvNT_6ParamsE,@function
        .size           _ZN7cutlass13device_kernelIN5flash19enable_sm80_to_sm89INS1_16FlashAttnBwdSm80INS1_25CollectiveMainloopBwdSm80ILi2ELi2EN4cute5tupleIJNS5_1CILi64EEENS7_ILi128EEES8_EEENS_6half_tEfNS_4arch4Sm80ELb1ELb0ELb1ELb0ELb1ELb0ELb0ELb0ELi2ELi2ELi4ELi2ELb1EEENS1_21CollectiveEpilogueBwdISA_SB_SD_Li256ELb0ELb0ELi2EEENS1_25SingleTileBwdLPTSchedulerILb0ELi128ELb1EEEEEEEEEvNT_6ParamsE,(.L_x_109 - _ZN7cutlass13device_kernelIN5flash19enable_sm80_to_sm89INS1_16FlashAttnBwdSm80INS1_25CollectiveMainloopBwdSm80ILi2ELi2EN4cute5tupleIJNS5_1CILi64EEENS7_ILi128EEES8_EEENS_6half_tEfNS_4arch4Sm80ELb1ELb0ELb1ELb0ELb1ELb0ELb0ELb0ELi2ELi2ELi4ELi2ELb1EEENS1_21CollectiveEpilogueBwdISA_SB_SD_Li256ELb0ELb0ELi2EEENS1_25SingleTileBwdLPTSchedulerILb0ELi128ELb1EEEEEEEEEvNT_6ParamsE)
        .other          _ZN7cutlass13device_kernelIN5flash19enable_sm80_to_sm89INS1_16FlashAttnBwdSm80INS1_25CollectiveMainloopBwdSm80ILi2ELi2EN4cute5tupleIJNS5_1CILi64EEENS7_ILi128EEES8_EEENS_6half_tEfNS_4arch4Sm80ELb1ELb0ELb1ELb0ELb1ELb0ELb0ELb0ELi2ELi2ELi4ELi2ELb1EEENS1_21CollectiveEpilogueBwdISA_SB_SD_Li256ELb0ELb0ELi2EEENS1_25SingleTileBwdLPTSchedulerILb0ELi128ELb1EEEEEEEEEvNT_6ParamsE,@"STO_CUDA_ENTRY STV_DEFAULT"
_ZN7cutlass13device_kernelIN5flash19enable_sm80_to_sm89INS1_16FlashAttnBwdSm80INS1_25CollectiveMainloopBwdSm80ILi2ELi2EN4cute5tupleIJNS5_1CILi64EEENS7_ILi128EEES8_EEENS_6half_tEfNS_4arch4Sm80ELb1ELb0ELb1ELb0ELb1ELb0ELb0ELb0ELi2ELi2ELi4ELi2ELb1EEENS1_21CollectiveEpilogueBwdISA_SB_SD_Li256ELb0ELb0ELi2EEENS1_25SingleTileBwdLPTSchedulerILb0ELi128ELb1EEEEEEEEEvNT_6ParamsE:
[----:B------:R-:W-:Y:S01]  /*0000*/  LDC R1, c[0x0][0x37c] ;  /* 0x0000df00ff017b82 */ /* 0x000fe20000000800 */
[----:B------:R-:W-:Y:S05]  /*0010*/  EXIT ;  /* 0x000000000000794d */ /* 0x000fea0003800000 */
.L_x_17:
        /* <DEDUP_REMOVED lines=14> */
.L_x_109:


//--------------------- .text._ZN7cutlass13device_kernelIN5flash19enable_sm80_to_sm89INS1_16FlashAttnBwdSm80INS1_25CollectiveMainloopBwdSm80ILi2ELi2EN4cute5tupleIJNS5_1CILi64EEENS7_ILi128EEES8_EEENS_6half_tEfNS_4arch4Sm80ELb1ELb0ELb1ELb0ELb0ELb0ELb0ELb0ELi2ELi2ELi4ELi2ELb1EEENS1_24CollectiveEpilogueBwdGQAISA_fSD_Li256ELb0ELb0EEENS1_25SingleTileBwdLPTSchedulerILb0ELi128ELb0EEEEEEEEEvNT_6ParamsE --------------------------
	.section	.text._ZN7cutlass13device_kernelIN5flash19enable_sm80_to_sm89INS1_16FlashAttnBwdSm80INS1_25CollectiveMainloopBwdSm80ILi2ELi2EN4cute5tupleIJNS5_1CILi64EEENS7_ILi128EEES8_EEENS_6half_tEfNS_4arch4Sm80ELb1ELb0ELb1ELb0ELb0ELb0ELb0ELb0ELi2ELi2ELi4ELi2ELb1EEENS1_24CollectiveEpilogueBwdGQAISA_fSD_Li256ELb0ELb0EEENS1_25SingleTileBwdLPTSchedulerILb0ELi128ELb0EEEEEEEEEvNT_6ParamsE,"ax",@progbits
	.align	128
.text._ZN7cutlass13device_kernelIN5flash19enable_sm80_to_sm89INS1_16FlashAttnBwdSm80INS1_25CollectiveMainloopBwdSm80ILi2ELi2EN4cute5tupleIJNS5_1CILi64EEENS7_ILi128EEES8_EEENS_6half_tEfNS_4arch4Sm80ELb1ELb0ELb1ELb0ELb0ELb0ELb0ELb0ELi2ELi2ELi4ELi2ELb1EEENS1_24CollectiveEpilogueBwdGQAISA_fSD_Li256ELb0ELb0EEENS1_25SingleTileBwdLPTSchedulerILb0ELi128ELb0EEEEEEEEEvNT_6ParamsE:
        .type           _ZN7cutlass13device_kernelIN5flash19enable_sm80_to_sm89INS1_16FlashAttnBwdSm80INS1_25CollectiveMainloopBwdSm80ILi2ELi2EN4cute5tupleIJNS5_1CILi64EEENS7_ILi128EEES8_EEENS_6half_tEfNS_4arch4Sm80ELb1ELb0ELb1ELb0ELb0ELb0ELb0ELb0ELi2ELi2ELi4ELi2ELb1EEENS1_24CollectiveEpilogueBwdGQAISA_fSD_Li256ELb0ELb0EEENS1_25SingleTileBwdLPTSchedulerILb0ELi128ELb0EEEEEEEEEvNT_6ParamsE,@function
        .size           _ZN7cutlass13device_kernelIN5flash19enable_sm80_to_sm89INS1_16FlashAttnBwdSm80INS1_25CollectiveMainloopBwdSm80ILi2ELi2EN4cute5tupleIJNS5_1CILi64EEENS7_ILi128EEES8_EEENS_6half_tEfNS_4arch4Sm80ELb1ELb0ELb1ELb0ELb0ELb0ELb0ELb0ELi2ELi2ELi4ELi2ELb1EEENS1_24CollectiveEpilogueBwdGQAISA_fSD_Li256ELb0ELb0EEENS1_25SingleTileBwdLPTSchedulerILb0ELi128ELb0EEEEEEEEEvNT_6ParamsE,(.L_x_110 - _ZN7cutlass13device_kernelIN5flash19enable_sm80_to_sm89INS1_16FlashAttnBwdSm80INS1_25CollectiveMainloopBwdSm80ILi2ELi2EN4cute5tupleIJNS5_1CILi64EEENS7_ILi128EEES8_EEENS_6half_tEfNS_4arch4Sm80ELb1ELb0ELb1ELb0ELb0ELb0ELb0ELb0ELi2ELi2ELi4ELi2ELb1EEENS1_24CollectiveEpilogueBwdGQAISA_fSD_Li256ELb0ELb0EEENS1_25SingleTileBwdLPTSchedulerILb0ELi128ELb0EEEEEEEEEvNT_6ParamsE)
        .other          _ZN7cutlass13device_kernelIN5flash19enable_sm80_to_sm89INS1_16FlashAttnBwdSm80INS1_25CollectiveMainloopBwdSm80ILi2ELi2EN4cute5tupleIJNS5_1CILi64EEENS7_ILi128EEES8_EEENS_6half_tEfNS_4arch4Sm80ELb1ELb0ELb1ELb0ELb0ELb0ELb0ELb0ELi2ELi2ELi4ELi2ELb1EEENS1_24CollectiveEpilogueBwdGQAISA_fSD_Li256ELb0ELb0EEENS1_25SingleTileBwdLPTSchedulerILb0ELi128ELb0EEEEEEEEEvNT_6ParamsE,@"STO_CUDA_ENTRY STV_DEFAULT"
_ZN7cutlass13device_kernelIN5flash19enable_sm80_to_sm89INS1_16FlashAttnBwdSm80INS1_25CollectiveMainloopBwdSm80ILi2ELi2EN4cute5tupleIJNS5_1CILi64EEENS7_ILi128EEES8_EEENS_6half_tEfNS_4arch4Sm80ELb1ELb0ELb1ELb0ELb0ELb0ELb0ELb0ELi2ELi2ELi4ELi2ELb1EEENS1_24CollectiveEpilogueBwdGQAISA_fSD_Li256ELb0ELb0EEENS1_25SingleTileBwdLPTSchedulerILb0ELi128ELb0EEEEEEEEEvNT_6ParamsE:
[----:B------:R-:W-:Y:S01]  /*0000*/  LDC R1, c[0x0][0x37c] ;  /* 0x0000df00ff017b82 */ /* 0x000fe20000000800 */
[----:B------:R-:W-:Y:S05]  /*0010*/  EXIT ;  /* 0x000000000000794d */ /* 0x000fea0003800000 */
.L_x_18:
        /* <DEDUP_REMOVED lines=14> */
.L_x_110:


//--------------------- .text._ZN7cutlass13device_kernelIN5flash19enable_sm80_to_sm89INS1_16FlashAttnBwdSm80INS1_25CollectiveMainloopBwdSm80ILi2ELi2EN4cute5tupleIJNS5_1CILi64EEENS7_ILi128EEES8_EEENS_6half_tEfNS_4arch4Sm80ELb1ELb0ELb1ELb0ELb1ELb0ELb0ELb0ELi2ELi2ELi4ELi2ELb1EEENS1_24CollectiveEpilogueBwdGQAISA_fSD_Li256ELb0ELb1EEENS1_25SingleTileBwdLPTSchedulerILb0ELi128ELb1EEEEEEEEEvNT_6ParamsE --------------------------
	.section	.text._ZN7cutlass13device_kernelIN5flash19enable_sm80_to_sm89INS1_16FlashAttnBwdSm80INS1_25CollectiveMainloopBwdSm80ILi2ELi2EN4cute5tupleIJNS5_1CILi64EEENS7_ILi128EEES8_EEENS_6half_tEfNS_4arch4Sm80ELb1ELb0ELb1ELb0ELb1ELb0ELb0ELb0ELi2ELi2ELi4ELi2ELb1EEENS1_24CollectiveEpilogueBwdGQAISA_fSD_Li256ELb0ELb1EEENS1_25SingleTileBwdLPTSchedulerILb0ELi128ELb1EEEEEEEEEvNT_6ParamsE,"ax",@progbits
	.align	128
.text._ZN7cutlass13device_kernelIN5flash19enable_sm80_to_sm89INS1_16FlashAttnBwdSm80INS1_25CollectiveMainloopBwdSm80ILi2ELi2EN4cute5tupleIJNS5_1CILi64EEENS7_ILi128EEES8_EEENS_6half_tEfNS_4arch4Sm80ELb1ELb0ELb1ELb0ELb1ELb0ELb0ELb0ELi2ELi2ELi4ELi2ELb1EEENS1_24CollectiveEpilogueBwdGQAISA_fSD_Li256ELb0ELb1EEENS1_25SingleTileBwdLPTSchedulerILb0ELi128ELb1EEEEEEEEEvNT_6ParamsE:
        .type           _ZN7cutlass13device_kernelIN5flash19enable_sm80_to_sm89INS1_16FlashAttnBwdSm80INS1_25CollectiveMainloopBwdSm80ILi2ELi2EN4cute5tupleIJNS5_1CILi64EEENS7_ILi128EEES8_EEENS_6half_tEfNS_4arch4Sm80ELb1ELb0ELb1ELb0ELb1ELb0ELb0ELb0ELi2ELi2ELi4ELi2ELb1EEENS1_24CollectiveEpilogueBwdGQAISA_fSD_Li256ELb0ELb1EEENS1_25SingleTileBwdLPTSchedulerILb0ELi128ELb1EEEEEEEEEvNT_6ParamsE,@function
        .size           _ZN7cutlass13device_kernelIN5flash19enable_sm80_to_sm89INS1_16FlashAttnBwdSm80INS1_25CollectiveMainloopBwdSm80ILi2ELi2EN4cute5tupleIJNS5_1CILi64EEENS7_ILi128EEES8_EEENS_6half_tEfNS_4arch4Sm80ELb1ELb0ELb1ELb0ELb1ELb0ELb0ELb0ELi2ELi2ELi4ELi2ELb1EEENS1_24CollectiveEpilogueBwdGQAISA_fSD_Li256ELb0ELb1EEENS1_25SingleTileBwdLPTSchedulerILb0ELi128ELb1EEEEEEEEEvNT_6ParamsE,(.L_x_111 - _ZN7cutlass13device_kernelIN5flash19enable_sm80_to_sm89INS1_16FlashAttnBwdSm80INS1_25CollectiveMainloopBwdSm80ILi2ELi2EN4cute5tupleIJNS5_1CILi64EEENS7_ILi128EEES8_EEENS_6half_tEfNS_4arch4Sm80ELb1ELb0ELb1ELb0ELb1ELb0ELb0ELb0ELi2ELi2ELi4ELi2ELb1EEENS1_24CollectiveEpilogueBwdGQAISA_fSD_Li256ELb0ELb1EEENS1_25SingleTileBwdLPTSchedulerILb0ELi128ELb1EEEEEEEEEvNT_6ParamsE)
        .other          _ZN7cutlass13device_kernelIN5flash19enable_sm80_to_sm89INS1_16FlashAttnBwdSm80INS1_25CollectiveMainloopBwdSm80ILi2ELi2EN4cute5tupleIJNS5_1CILi64EEENS7_ILi128EEES8_EEENS_6half_tEfNS_4arch4Sm80ELb1ELb0ELb1ELb0ELb1ELb0ELb0ELb0ELi2ELi2ELi4ELi2ELb1EEENS1_24CollectiveEpilogueBwdGQAISA_fSD_Li256ELb0ELb1EEENS1_25SingleTileBwdLPTSchedulerILb0ELi128ELb1EEEEEEEEEvNT_6ParamsE,@"STO_CUDA_ENTRY STV_DEFAULT"
_ZN7cutlass13device_kernelIN5flash19enable_sm80_to_sm89INS1_16FlashAttnBwdSm80INS1_25CollectiveMainloopBwdSm80ILi2ELi2EN4cute5tupleIJNS5_1CILi64EEENS7_ILi128EEES8_EEENS_6half_tEfNS_4arch4Sm80ELb1ELb0ELb1ELb0ELb1ELb0ELb0ELb0ELi2ELi2ELi4ELi2ELb1EEENS1_24CollectiveEpilogueBwdGQAISA_fSD_Li256ELb0ELb1EEENS1_25SingleTileBwdLPTSchedulerILb0ELi128ELb1EEEEEEEEEvNT_6ParamsE:
[----:B------:R-:W-:Y:S01]  /*0000*/  LDC R1, c[0x0][0x37c] ;  /* 0x0000df00ff017b82 */ /* 0x000fe20000000800 */
[----:B------:R-:W-:Y:S05]  /*0010*/  EXIT ;  /* 0x000000000000794d */ /* 0x000fea0003800000 */
.L_x_19:
        /* <DEDUP_REMOVED lines=14> */
.L_x_111:


//--------------------- .text._ZN7cutlass13device_kernelIN5flash22FlashAttnBwdPreprocessIN4cute5tupleIJNS3_1CILi64EEES6_EEENS_6half_tEfNS_4arch4Sm80ELb1ELb0EEEEEvNT_6ParamsE --------------------------
	.section	.text._ZN7cutlass13device_kernelIN5flash22FlashAttnBwdPreprocessIN4cute5tupleIJNS3_1CILi64EEES6_EEENS_6half_tEfNS_4arch4Sm80ELb1ELb0EEEEEvNT_6ParamsE,"ax",@progbits
	.align	128
.text._ZN7cutlass13device_kernelIN5flash22FlashAttnBwdPreprocessIN4cute5tupleIJNS3_1CILi64EEES6_EEENS_6half_tEfNS_4arch4Sm80ELb1ELb0EEEEEvNT_6ParamsE:
        .type           _ZN7cutlass13device_kernelIN5flash22FlashAttnBwdPreprocessIN4cute5tupleIJNS3_1CILi64EEES6_EEENS_6half_tEfNS_4arch4Sm80ELb1ELb0EEEEEvNT_6ParamsE,@function
        .size           _ZN7cutlass13device_kernelIN5flash22FlashAttnBwdPreprocessIN4cute5tupleIJNS3_1CILi64EEES6_EEENS_6half_tEfNS_4arch4Sm80ELb1ELb0EEEEEvNT_6ParamsE,(.L_x_112 - _ZN7cutlass13device_kernelIN5flash22FlashAttnBwdPreprocessIN4cute5tupleIJNS3_1CILi64EEES6_EEENS_6half_tEfNS_4arch4Sm80ELb1ELb0EEEEEvNT_6ParamsE)
        .other          _ZN7cutlass13device_kernelIN5flash22FlashAttnBwdPreprocessIN4cute5tupleIJNS3_1CILi64EEES6_EEENS_6half_tEfNS_4arch4Sm80ELb1ELb0EEEEEvNT_6ParamsE,@"STO_CUDA_ENTRY STV_DEFAULT"
_ZN7cutlass13device_kernelIN5flash22FlashAttnBwdPreprocessIN4cute5tupleIJNS3_1CILi64EEES6_EEENS_6half_tEfNS_4arch4Sm80ELb1ELb0EEEEEvNT_6ParamsE:
[----:B------:R-:W-:Y:S01]  /*0000*/  LDC R1, c[0x0][0x37c] ;  /* 0x0000df00ff017b82 */ /* 0x000fe20000000800 */
[----:B------:R-:W0:Y:S07]  /*0010*/  S2R R0, SR_TID.X ;  /* 0x0000000000007919 */ /* 0x000e2e0000002100 */
[----:B------:R-:W1:Y:S01]  /*0020*/  LDC R6, c[0x0][0x388] ;  /* 0x0000e200ff067b82 */ /* 0x000e620000000800 */
[----:B------:R-:W2:Y:S01]  /*0030*/  LDCU UR4, c[0x0][0x38c] ;  /* 0x00007180ff0477ac */ /* 0x000ea20008000800 */
[----:B------:R-:W-:Y:S01]  /*0040*/  HFMA2 R27, -RZ, RZ, 0, 0 ;  /* 0x00000000ff1b7431 */ /* 0x000fe200000001ff */
[----:B------:R-:W3:Y:S01]  /*0050*/  S2R R2, SR_CTAID.X ;  /* 0x0000000000027919 */ /* 0x000ee20000002500 */
[----:B------:R-:W-:-:S04]  /*0060*/  MOV R37, RZ ;  /* 0x000000ff00257202 */ /* 0x000fc80000000f00 */
[----:B------:R-:W4:Y:S08]  /*0070*/  S2UR UR6, SR_CTAID.Y ;  /* 0x00000000000679c3 */ /* 0x000f300000002600 */
[----:B------:R-:W4:Y:S08]  /*0080*/  LDC.64 R14, c[0x0][0x3a0] ;  /* 0x0000e800ff0e7b82 */ /* 0x000f300000000a00 */
[----:B------:R-:W4:Y:S01]  /*0090*/  S2UR UR7, SR_CTAID.Z ;  /* 0x00000000000779c3 */ /* 0x000f220000002700 */
[----:B0-----:R-:W-:-:S07]  /*00a0*/  SHF.L.U32 R26, R0, 0x3, RZ ;  /* 0x00000003001a7819 */ /* 0x001fce00000006ff */
[----:B------:R-:W0:Y:S01]  /*00b0*/  LDC.64 R10, c[0x0][0x3a8] ;  /* 0x0000ea00ff0a7b82 */ /* 0x000e220000000a00 */
[----:B------:R-:W-:Y:S02]  /*00c0*/  SHF.R.U32.HI R36, RZ, 0x3, R0 ;  /* 0x00000003ff247819 */ /* 0x000fe40000011600 */
[----:B---3--:R-:W-:Y:S02]  /*00d0*/  SHF.L.U32 R24, R2, 0x6, RZ ;  /* 0x0000000602187819 */ /* 0x008fe400000006ff */
[----:B------:R-:W-:Y:S01]  /*00e0*/  LOP3.LUT R26, R26, 0x38, RZ, 0xc0, !PT ;  /* 0x000000381a1a7812 */ /* 0x000fe200078ec0ff */
[----:B------:R-:W-:Y:S01]  /*00f0*/  IMAD.WIDE.U32 R32, R2, 0x40, R36 ;  /* 0x0000004002207825 */ /* 0x000fe200078e0024 */
[----:B-1----:R-:W-:Y:S01]  /*0100*/  IADD3 R5, PT, PT, -R24, R6, RZ ;  /* 0x0000000618057210 */ /* 0x002fe20007ffe1ff */
[----:B------:R-:W1:Y:S01]  /*0110*/  LDC.64 R8, c[0x0][0x3c0] ;  /* 0x0000f000ff087b82 */ /* 0x000e620000000a00 */
[----:B--2---:R-:W-:Y:S01]  /*0120*/  ISETP.GE.AND P0, PT, R26, UR4, PT ;  /* 0x000000041a007c0c */ /* 0x004fe2000bf06270 */
[----:B----4-:R-:W-:Y:S01]  /*0130*/  IMAD.WIDE.U32 R12, R14, UR6, R26 ;  /* 0x000000060e0c7c25 */ /* 0x010fe2000f8e001a */
[C---:B------:R-:W-:Y:S01]  /*0140*/  IADD3 R4, PT, PT, R36.reuse, 0x20, RZ ;  /* 0x0000002024047810 */ /* 0x040fe20007ffe0ff */
[----:B------:R-:W2:Y:S01]  /*0150*/  LDCU.64 UR4, c[0x0][0x358] ;  /* 0x00006b00ff0477ac */ /* 0x000ea20008000a00 */
[-C--:B------:R-:W-:Y:S01]  /*0160*/  ISETP.GE.OR P1, PT, R36, R5.reuse, P0 ;  /* 0x000000052400720c */ /* 0x080fe20000726670 */
[----:B------:R-:W-:Y:S01]  /*0170*/  IMAD R13, R15, UR6, R13 ;  /* 0x000000060f0d7c24 */ /* 0x000fe2000f8e020d */
[----:B------:R-:W-:Y:S01]  /*0180*/  ISETP.GE.OR P0, PT, R4, R5, P0 ;  /* 0x000000050400720c */ /* 0x000fe20000706670 */
[----:B------:R-:W3:Y:S08]  /*0190*/  LDC.64 R22, c[0x0][0x3c8] ;  /* 0x0000f200ff167b82 */ /* 0x000ef00000000a00 */
[----:B------:R-:W4:Y:S01]  /*01a0*/  LDC.64 R14, c[0x0][0x3b8] ;  /* 0x0000ee00ff0e7b82 */ /* 0x000f220000000a00 */
[----:B0-----:R-:W-:-:S03]  /*01b0*/  IMAD.WIDE.U32 R30, R10, UR7, R12 ;  /* 0x000000070a1e7c25 */ /* 0x001fc6000f8e000c */
[----:B------:R-:W-:Y:S01]  /*01c0*/  @!P0 IADD3 R7, P3, PT, R32, 0x20, RZ ;  /* 0x0000002020078810 */ /* 0x000fe20007f7e0ff */
[----:B------:R-:W-:-:S03]  /*01d0*/  IMAD R31, R11, UR7, R31 ;  /* 0x000000070b1f7c24 */ /* 0x000fc6000f8e021f */
[----:B------:R-:W0:Y:S01]  /*01e0*/  @!P1 LDC.64 R18, c[0x0][0x398] ;  /* 0x0000e600ff129b82 */ /* 0x000e220000000a00 */
[----:B-1----:R-:W-:Y:S01]  /*01f0*/  IMAD.WIDE.U32 R12, R8, UR6, R26 ;  /* 0x00000006080c7c25 */ /* 0x002fe2000f8e001a */
[----:B------:R-:W-:-:S03]  /*0200*/  @!P0 IADD3.X R25, PT, PT, RZ, R33, RZ, P3, !PT ;  /* 0x00000021ff198210 */ /* 0x000fc60001ffe4ff */
[----:B------:R-:W-:-:S03]  /*0210*/  IMAD R13, R9, UR6, R13 ;  /* 0x00000006090d7c24 */ /* 0x000fc6000f8e020d */
[----:B------:R-:W1:Y:S01]  /*0220*/  @!P1 LDC.64 R16, c[0x0][0x380] ;  /* 0x0000e000ff109b82 */ /* 0x000e620000000a00 */
[----:B---3--:R-:W-:-:S04]  /*0230*/  IMAD.WIDE.U32 R12, R22, UR7, R12 ;  /* 0x00000007160c7c25 */ /* 0x008fc8000f8e000c */
[----:B------:R-:W-:Y:S01]  /*0240*/  IMAD R23, R23, UR7, R13 ;  /* 0x0000000717177c24 */ /* 0x000fe2000f8e020d */
[----:B------:R-:W-:Y:S02]  /*0250*/  @!P1 MOV R22, R12 ;  /* 0x0000000c00169202 */ /* 0x000fe40000000f00 */
[----:B------:R-:W3:Y:S01]  /*0260*/  @!P0 LDC.64 R20, c[0x0][0x398] ;  /* 0x0000e600ff148b82 */ /* 0x000ee20000000a00 */
[-C--:B----4-:R-:W-:Y:S01]  /*0270*/  @!P1 IMAD R27, R33, R14.reuse, RZ ;  /* 0x0000000e211b9224 */ /* 0x090fe200078e02ff */
[----:B------:R-:W-:Y:S01]  /*0280*/  @!P0 MOV R13, R23 ;  /* 0x00000017000d8202 */ /* 0x000fe20000000f00 */
[----:B------:R-:W-:-:S04]  /*0290*/  @!P1 IMAD.WIDE.U32 R22, R32, R14, R22 ;  /* 0x0000000e20169225 */ /* 0x000fc800078e0016 */
[----:B------:R-:W-:Y:S01]  /*02a0*/  @!P1 IMAD R15, R32, R15, R27 ;  /* 0x0000000f200f9224 */ /* 0x000fe200078e021b */
[----:B------:R-:W4:Y:S01]  /*02b0*/  LDC.64 R10, c[0x0][0x3b8] ;  /* 0x0000ee00ff0a7b82 */ /* 0x000f220000000a00 */
[----:B0-----:R-:W-:-:S03]  /*02c0*/  @!P1 IMAD R3, R33, R18, RZ ;  /* 0x0000001221039224 */ /* 0x001fc600078e02ff */
[----:B------:R-:W-:Y:S01]  /*02d0*/  @!P1 IADD3 R15, PT, PT, R23, R15, RZ ;  /* 0x0000000f170f9210 */ /* 0x000fe20007ffe0ff */
[C---:B------:R-:W-:Y:S02]  /*02e0*/  @!P1 IMAD R3, R32.reuse, R19, R3 ;  /* 0x0000001320039224 */ /* 0x040fe400078e0203 */
[----:B------:R-:W-:Y:S01]  /*02f0*/  @!P1 IMAD.WIDE.U32 R18, R32, R18, R30 ;  /* 0x0000001220129225 */ /* 0x000fe200078e001e */
[----:B------:R-:W0:Y:S04]  /*0300*/  LDC.64 R8, c[0x0][0x3b0] ;  /* 0x0000ec00ff087b82 */ /* 0x000e280000000a00 */
[----:B------:R-:W-:Y:S02]  /*0310*/  @!P1 IADD3 R3, PT, PT, R19, R3, RZ ;  /* 0x0000000313039210 */ /* 0x000fe40007ffe0ff */
[----:B-1----:R-:W-:-:S02]  /*0320*/  @!P1 LEA R16, P2, R18, R16, 0x1 ;  /* 0x0000001012109211 */ /* 0x002fc400078408ff */
[----:B------:R-:W1:Y:S01]  /*0330*/  @!P0 LDC.64 R28, c[0x0][0x380] ;  /* 0x0000e000ff1c8b82 */ /* 0x000e620000000a00 */
[-C--:B---3--:R-:W-:Y:S01]  /*0340*/  @!P0 IMAD R25, R25, R20.reuse, RZ ;  /* 0x0000001419198224 */ /* 0x088fe200078e02ff */
[----:B------:R-:W-:Y:S01]  /*0350*/  @!P1 LEA.HI.X R17, R18, R17, R3, 0x1, P2 ;  /* 0x0000001112119211 */ /* 0x000fe200010f0c03 */
[----:B------:R-:W-:Y:S01]  /*0360*/  @!P0 IMAD.WIDE.U32 R30, R7, R20, R30 ;  /* 0x00000014071e8225 */ /* 0x000fe200078e001e */
[----:B------:R-:W-:-:S03]  /*0370*/  @!P0 IADD3 R3, P2, PT, R32, 0x20, RZ ;  /* 0x0000002020038810 */ /* 0x000fc60007f5e0ff */
[----:B------:R-:W-:Y:S01]  /*0380*/  @!P0 IMAD R21, R7, R21, R25 ;  /* 0x0000001507158224 */ /* 0x000fe200078e0219 */
[----:B------:R-:W3:Y:S01]  /*0390*/  LDC.64 R18, c[0x0][0x3b0] ;  /* 0x0000ec00ff127b82 */ /* 0x000ee20000000a00 */
[----:B------:R-:W-:Y:S01]  /*03a0*/  @!P0 IADD3.X R27, PT, PT, RZ, R33, RZ, P2, !PT ;  /* 0x00000021ff1b8210 */ /* 0x000fe200017fe4ff */
[----:B----4-:R-:W-:Y:S01]  /*03b0*/  @!P0 IMAD.WIDE.U32 R32, R3, R10, R12 ;  /* 0x0000000a03208225 */ /* 0x010fe200078e000c */
[----:B------:R-:W-:-:S03]  /*03c0*/  CS2R R12, SRZ ;  /* 0x00000000000c7805 */ /* 0x000fc6000001ff00 */
[----:B------:R-:W-:Y:S01]  /*03d0*/  @!P0 IMAD R14, R27, R10, RZ ;  /* 0x0000000a1b0e8224 */ /* 0x000fe200078e02ff */
[C---:B0-----:R-:W-:Y:S02]  /*03e0*/  @!P1 LEA R20, P3, R22.reuse, R8, 0x1 ;  /* 0x0000000816149211 */ /* 0x041fe400078608ff */
[----:B------:R-:W-:Y:S01]  /*03f0*/  @!P0 IADD3 R8, PT, PT, R31, R21, RZ ;  /* 0x000000151f088210 */ /* 0x000fe20007ffe0ff */
[----:B------:R-:W-:Y:S01]  /*0400*/  @!P0 IMAD R7, R3, R11, R14 ;  /* 0x0000000b03078224 */ /* 0x000fe200078e020e */
[----:B------:R-:W-:Y:S02]  /*0410*/  @!P1 LEA.HI.X R21, R22, R9, R15, 0x1, P3 ;  /* 0x0000000916159211 */ /* 0x000fe400018f0c0f */
[----:B------:R-:W-:Y:S02]  /*0420*/  CS2R R10, SRZ ;  /* 0x00000000000a7805 */ /* 0x000fe4000001ff00 */
[----:B------:R-:W-:Y:S02]  /*0430*/  CS2R R14, SRZ ;  /* 0x00000000000e7805 */ /* 0x000fe4000001ff00 */
[----:B-1----:R-:W-:-:S02]  /*0440*/  @!P0 LEA R28, P2, R30, R28, 0x1 ;  /* 0x0000001c1e1c8211 */ /* 0x002fc400078408ff */
[----:B------:R-:W-:Y:S02]  /*0450*/  @!P0 IADD3 R7, PT, PT, R33, R7, RZ ;  /* 0x0000000721078210 */ /* 0x000fe40007ffe0ff */
[----:B------:R-:W-:Y:S02]  /*0460*/  @!P0 LEA.HI.X R29, R30, R29, R8, 0x1, P2 ;  /* 0x0000001d1e1d8211 */ /* 0x000fe400010f0c08 */
[----:B------:R-:W-:Y:S01]  /*0470*/  CS2R R8, SRZ ;  /* 0x0000000000087805 */ /* 0x000fe2000001ff00 */
[----:B--2---:R0:W2:Y:S01]  /*0480*/  @!P1 LDG.E.128 R12, desc[UR4][R20.64] ;  /* 0x00000004140c9981 */ /* 0x0040a2000c1e1d00 */
[C---:B---3--:R-:W-:Y:S02]  /*0490*/  @!P0 LEA R30, P2, R32.reuse, R18, 0x1 ;  /* 0x00000012201e8211 */ /* 0x048fe400078408ff */
[----:B------:R-:W-:Y:S02]  /*04a0*/  CS2R R22, SRZ ;  /* 0x0000000000167805 */ /* 0x000fe4000001ff00 */
[----:B------:R1:W3:Y:S01]  /*04b0*/  @!P1 LDG.E.128 R8, desc[UR4][R16.64] ;  /* 0x0000000410089981 */ /* 0x0002e2000c1e1d00 */
[----:B------:R-:W-:-:S02]  /*04c0*/  @!P0 LEA.HI.X R31, R32, R19, R7, 0x1, P2 ;  /* 0x00000013201f8211 */ /* 0x000fc400010f0c07 */
[----:B------:R-:W-:Y:S02]  /*04d0*/  CS2R R18, SRZ ;  /* 0x0000000000127805 */ /* 0x000fe4000001ff00 */
[----:B0-----:R-:W-:Y:S02]  /*04e0*/  CS2R R20, SRZ ;  /* 0x0000000000147805 */ /* 0x001fe4000001ff00 */
[----:B-1----:R-:W-:-:S04]  /*04f0*/  CS2R R16, SRZ ;  /* 0x0000000000107805 */ /* 0x002fc8000001ff00 */
[----:B------:R0:W4:Y:S04]  /*0500*/  @!P0 LDG.E.128 R20, desc[UR4][R30.64] ;  /* 0x000000041e148981 */ /* 0x000128000c1e1d00 */
[----:B------:R1:W4:Y:S01]  /*0510*/  @!P0 LDG.E.128 R16, desc[UR4][R28.64] ;  /* 0x000000041c108981 */ /* 0x000322000c1e1d00 */
[----:B------:R-:W-:-:S04]  /*0520*/  ISETP.GE.AND P0, PT, R0, R5, PT ;  /* 0x000000050000720c */ /* 0x000fc80003f06270 */
[----:B------:R-:W-:Y:S01]  /*0530*/  ISETP.GT.U32.OR P0, PT, R0, 0x3f, P0 ;  /* 0x0000003f0000780c */ /* 0x000fe20000704470 */
[----:B0-----:R-:W0:Y:S08]  /*0540*/  LDC.64 R30, c[0x0][0x408] ;  /* 0x00010200ff1e7b82 */ /* 0x001e300000000a00 */
[----:B-1----:R-:W1:Y:S08]  /*0550*/  LDC.64 R28, c[0x0][0x400] ;  /* 0x00010000ff1c7b82 */ /* 0x002e700000000a00 */
[----:B------:R-:W0:Y:S01]  /*0560*/  @!P0 LDC.64 R32, c[0x0][0x3f8] ;  /* 0x0000fe00ff208b82 */ /* 0x000e220000000a00 */
[----:B------:R-:W-:-:S02]  /*0570*/  @!P0 IADD3 R34, PT, PT, R24, R0, RZ ;  /* 0x0000000018228210 */ /* 0x000fc40007ffe0ff */
[----:B------:R-:W-:-:S03]  /*0580*/  @!P0 MOV R35, RZ ;  /* 0x000000ff00238202 */ /* 0x000fc60000000f00 */
[----:B-1----:R-:W-:-:S04]  /*0590*/  @!P0 IMAD.WIDE.U32 R34, R28, UR6, R34 ;  /* 0x000000061c228c25 */ /* 0x002fc8000f8e0022 */
[----:B------:R-:W-:Y:S02]  /*05a0*/  @!P0 IMAD R35, R29, UR6, R35 ;  /* 0x000000061d238c24 */ /* 0x000fe4000f8e0223 */
[----:B0-----:R-:W-:-:S04]  /*05b0*/  @!P0 IMAD.WIDE.U32 R28, R30, UR7, R34 ;  /* 0x000000071e1c8c25 */ /* 0x001fc8000f8e0022 */
[----:B------:R-:W-:Y:S01]  /*05c0*/  @!P0 IMAD R31, R31, UR7, R29 ;  /* 0x000000071f1f8c24 */ /* 0x000fe2000f8e021d */
[C---:B------:R-:W-:Y:S02]  /*05d0*/  @!P0 LEA R32, P1, R28.reuse, R32, 0x2 ;  /* 0x000000201c208211 */ /* 0x040fe400078210ff */
[----:B------:R-:W-:Y:S02]  /*05e0*/  MOV R3, 0x7f800000 ;  /* 0x7f80000000037802 */ /* 0x000fe40000000f00 */
[----:B------:R-:W-:-:S05]  /*05f0*/  @!P0 LEA.HI.X R33, R28, R33, R31, 0x2, P1 ;  /* 0x000000211c218211 */ /* 0x000fca00008f141f */
[----:B------:R0:W5:Y:S01]  /*0600*/  @!P0 LDG.E R3, desc[UR4][R32.64] ;  /* 0x0000000420038981 */ /* 0x000162000c1e1900 */
[----:B------:R-:W-:-:S13]  /*0610*/  ISETP.NE.AND P1, PT, R26, RZ, PT ;  /* 0x000000ff1a00720c */ /* 0x000fda0003f25270 */
[-C--:B------:R-:W-:Y:S02]  /*0620*/  @!P1 ISETP.GE.AND P2, PT, R4, R5.reuse, PT ;  /* 0x000000050400920c */ /* 0x080fe40003f46270 */
[----:B------:R-:W-:Y:S01]  /*0630*/  @!P1 ISETP.GE.AND P3, PT, R36, R5, PT ;  /* 0x000000052400920c */ /* 0x000fe20003f66270 */
[----:B------:R-:W-:Y:S01]  /*0640*/  BSSY.RECONVERGENT B0, `(.L_x_20) ;  /* 0x000006a000007945 */ /* 0x000fe20003800200 */
[--C-:B--2---:R-:W-:Y:S02]  /*0650*/  HADD2.F32 R29, -RZ, R12.reuse.H0_H0 ;  /* 0x2000000cff1d7230 */ /* 0x104fe40000004100 */
[----:B------:R-:W-:Y:S02]  /*0660*/  HADD2.F32 R12, -RZ, R12.H1_H1 ;  /* 0x3000000cff0c7230 */ /* 0x000fe40000004100 */
[--C-:B---3--:R-:W-:Y:S02]  /*0670*/  HADD2.F32 R7, -RZ, R8.reuse.H0_H0 ;  /* 0x20000008ff077230 */ /* 0x108fe40000004100 */
[----:B------:R-:W-:-:S02]  /*0680*/  HADD2.F32 R8, -RZ, R8.H1_H1 ;  /* 0x30000008ff087230 */ /* 0x000fc40000004100 */
[----:B------:R-:W-:-:S03]  /*0690*/  HADD2.F32 R25, -RZ, R9.H0_H0 ;  /* 0x20000009ff197230 */ /* 0x000fc60000004100 */
[----:B------:R-:W-:Y:S01]  /*06a0*/  FMUL.FTZ R8, R8, R12 ;  /* 0x0000000c08087220 */ /* 0x000fe20000410000 */
[----:B----4-:R-:W-:Y:S02]  /*06b0*/  HADD2.F32 R34, -RZ, R20.H1_H1 ;  /* 0x30000014ff227230 */ /* 0x010fe40000004100 */
[--C-:B0-----:R-:W-:Y:S02]  /*06c0*/  HADD2.F32 R33, -RZ, R16.reuse.H1_H1 ;  /* 0x30000010ff217230 */ /* 0x101fe40000004100 */
[----:B------:R-:W-:Y:S02]  /*06d0*/  HADD2.F32 R16, -RZ, R16.H0_H0 ;  /* 0x20000010ff107230 */ /* 0x000fe40000004100 */
[----:B------:R-:W-:Y:S02]  /*06e0*/  HADD2.F32 R35, -RZ, R20.H0_H0 ;  /* 0x20000014ff237230 */ /* 0x000fe40000004100 */
[----:B------:R-:W-:Y:S01]  /*06f0*/  FMUL.FTZ R33, R33, R34 ;  /* 0x0000002221217220 */ /* 0x000fe20000410000 */
[----:B------:R-:W-:-:S02]  /*0700*/  HADD2.F32 R30, -RZ, R13.H0_H0 ;  /* 0x2000000dff1e7230 */ /* 0x000fc40000004100 */
[----:B------:R-:W-:Y:S01]  /*0710*/  FFMA.FTZ R12, R7, R29, R8 ;  /* 0x0000001d070c7223 */ /* 0x000fe20000010008 */
[----:B------:R-:W-:Y:S02]  /*0720*/  HADD2.F32 R7, -RZ, R17.H0_H0 ;  /* 0x20000011ff077230 */ /* 0x000fe40000004100 */
[----:B------:R-:W-:Y:S01]  /*0730*/  FFMA.FTZ R16, R16, R35, R33 ;  /* 0x0000002310107223 */ /* 0x000fe20000010021 */
[----:B------:R-:W-:Y:S02]  /*0740*/  HADD2.F32 R8, -RZ, R21.H0_H0 ;  /* 0x20000015ff087230 */ /* 0x000fe40000004100 */
[----:B------:R-:W-:Y:S01]  /*0750*/  FFMA.FTZ R30, R25, R30, R12 ;  /* 0x0000001e191e7223 */ /* 0x000fe2000001000c */
[----:B------:R-:W-:Y:S02]  /*0760*/  HADD2.F32 R27, -RZ, R9.H1_H1 ;  /* 0x30000009ff1b7230 */ /* 0x000fe40000004100 */
[----:B------:R-:W-:Y:S02]  /*0770*/  HADD2.F32 R31, -RZ, R13.H1_H1 ;  /* 0x3000000dff1f7230 */ /* 0x000fe40000004100 */
[----:B------:R-:W-:Y:S01]  /*0780*/  FFMA.FTZ R16, R7, R8, R16 ;  /* 0x0000000807107223 */ /* 0x000fe20000010010 */
[----:B------:R-:W-:-:S02]  /*0790*/  HADD2.F32 R17, -RZ, R17.H1_H1 ;  /* 0x30000011ff117230 */ /* 0x000fc40000004100 */
[----:B------:R-:W-:Y:S02]  /*07a0*/  HADD2.F32 R12, -RZ, R21.H1_H1 ;  /* 0x30000015ff0c7230 */ /* 0x000fe40000004100 */
[----:B------:R-:W-:Y:S01]  /*07b0*/  FFMA.FTZ R30, R27, R31, R30 ;  /* 0x0000001f1b1e7223 */ /* 0x000fe2000001001e */
[----:B------:R-:W-:Y:S02]  /*07c0*/  HADD2.F32 R9, -RZ, R10.H0_H0 ;  /* 0x2000000aff097230 */ /* 0x000fe40000004100 */
[----:B------:R-:W-:Y:S02]  /*07d0*/  HADD2.F32 R13, -RZ, R14.H0_H0 ;  /* 0x2000000eff0d7230 */ /* 0x000fe40000004100 */
[----:B------:R-:W-:Y:S01]  /*07e0*/  FFMA.FTZ R12, R17, R12, R16 ;  /* 0x0000000c110c7223 */ /* 0x000fe20000010010 */
[----:B------:R-:W-:Y:S02]  /*07f0*/  HADD2.F32 R7, -RZ, R18.H0_H0 ;  /* 0x20000012ff077230 */ /* 0x000fe40000004100 */
[----:B------:R-:W-:-:S02]  /*0800*/  HADD2.F32 R8, -RZ, R22.H0_H0 ;  /* 0x20000016ff087230 */ /* 0x000fc40000004100 */
[----:B------:R-:W-:Y:S01]  /*0810*/  FFMA.FTZ R13, R9, R13, R30 ;  /* 0x0000000d090d7223 */ /* 0x000fe2000001001e */
[----:B------:R-:W-:Y:S02]  /*0820*/  HADD2.F32 R28, -RZ, R10.H1_H1 ;  /* 0x3000000aff1c7230 */ /* 0x000fe40000004100 */
[----:B------:R-:W-:Y:S02]  /*0830*/  HADD2.F32 R14, -RZ, R14.H1_H1 ;  /* 0x3000000eff0e7230 */ /* 0x000fe40000004100 */
[----:B------:R-:W-:Y:S01]  /*0840*/  FFMA.FTZ R17, R7, R8, R12 ;  /* 0x0000000807117223 */ /* 0x000fe2000001000c */
[----:B------:R-:W-:Y:S02]  /*0850*/  HADD2.F32 R18, -RZ, R18.H1_H1 ;  /* 0x30000012ff127230 */ /* 0x000fe40000004100 */
[----:B------:R-:W-:Y:S02]  /*0860*/  HADD2.F32 R9, -RZ, R22.H1_H1 ;  /* 0x30000016ff097230 */ /* 0x000fe40000004100 */
[----:B------:R-:W-:Y:S01]  /*0870*/  FFMA.FTZ R13, R28, R14, R13 ;  /* 0x0000000e1c0d7223 */ /* 0x000fe2000001000d */
[----:B------:R-:W-:-:S02]  /*0880*/  HADD2.F32 R10, -RZ, R11.H0_H0 ;  /* 0x2000000bff0a7230 */ /* 0x000fc40000004100 */
[----:B------:R-:W-:Y:S02]  /*0890*/  HADD2.F32 R32, -RZ, R15.H0_H0 ;  /* 0x2000000fff207230 */ /* 0x000fe40000004100 */
[----:B------:R-:W-:Y:S01]  /*08a0*/  FFMA.FTZ R18, R18, R9, R17 ;  /* 0x0000000912127223 */ /* 0x000fe20000010011 */
[----:B------:R-:W-:Y:S02]  /*08b0*/  HADD2.F32 R7, -RZ, R19.H0_H0 ;  /* 0x20000013ff077230 */ /* 0x000fe40000004100 */
[----:B------:R-:W-:Y:S02]  /*08c0*/  HADD2.F32 R8, -RZ, R23.H0_H0 ;  /* 0x20000017ff087230 */ /* 0x000fe40000004100 */
[----:B------:R-:W-:Y:S01]  /*08d0*/  FFMA.FTZ R32, R10, R32, R13 ;  /* 0x000000200a207223 */ /* 0x000fe2000001000d */
[----:B------:R-:W-:Y:S01]  /*08e0*/  HADD2.F32 R11, -RZ, R11.H1_H1 ;  /* 0x3000000bff0b7230 */ /* 0x000fe20000004100 */
[----:B------:R-:W0:Y:S01]  /*08f0*/  @!P1 LDC.64 R12, c[0x0][0x3e8] ;  /* 0x0000fa00ff0c9b82 */ /* 0x000e220000000a00 */
[----:B------:R-:W-:-:S02]  /*0900*/  HADD2.F32 R15, -RZ, R15.H1_H1 ;  /* 0x3000000fff0f7230 */ /* 0x000fc40000004100 */
[----:B------:R-:W-:Y:S01]  /*0910*/  FFMA.FTZ R8, R7, R8, R18 ;  /* 0x0000000807087223 */ /* 0x000fe20000010012 */
[----:B------:R-:W-:Y:S02]  /*0920*/  HADD2.F32 R19, -RZ, R19.H1_H1 ;  /* 0x30000013ff137230 */ /* 0x000fe40000004100 */
[----:B------:R-:W-:Y:S02]  /*0930*/  HADD2.F32 R10, -RZ, R23.H1_H1 ;  /* 0x30000017ff0a7230 */ /* 0x000fe40000004100 */
[----:B------:R-:W-:-:S03]  /*0940*/  FFMA.FTZ R15, R11, R15, R32 ;  /* 0x0000000f0b0f7223 */ /* 0x000fc60000010020 */
[----:B------:R-:W-:Y:S02]  /*0950*/  FFMA.FTZ R19, R19, R10, R8 ;  /* 0x0000000a13137223 */ /* 0x000fe40000010008 */
[----:B------:R-:W1:Y:S04]  /*0960*/  SHFL.BFLY PT, R8, R15, 0x4, 0x1f ;  /* 0x0c801f000f087f89 */ /* 0x000e6800000e0000 */
[----:B------:R-:W2:Y:S01]  /*0970*/  SHFL.BFLY PT, R10, R19, 0x4, 0x1f ;  /* 0x0c801f00130a7f89 */ /* 0x000ea200000e0000 */
[----:B-1----:R-:W-:Y:S01]  /*0980*/  FADD.FTZ R7, R15, R8 ;  /* 0x000000080f077221 */ /* 0x002fe20000010000 */
[----:B------:R-:W-:Y:S01]  /*0990*/  @!P1 MOV R25, RZ ;  /* 0x000000ff00199202 */ /* 0x000fe20000000f00 */
[----:B------:R-:W1:Y:S01]  /*09a0*/  @!P1 LDC.64 R8, c[0x0][0x3d0] ;  /* 0x0000f400ff089b82 */ /* 0x000e620000000a00 */
[----:B--2---:R-:W-:-:S02]  /*09b0*/  FADD.FTZ R18, R19, R10 ;  /* 0x0000000a13127221 */ /* 0x004fc40000010000 */
[----:B------:R-:W2:Y:S04]  /*09c0*/  SHFL.BFLY PT, R16, R7, 0x2, 0x1f ;  /* 0x0c401f0007107f89 */ /* 0x000ea800000e0000 */
[----:B------:R-:W3:Y:S01]  /*09d0*/  SHFL.BFLY PT, R17, R18, 0x2, 0x1f ;  /* 0x0c401f0012117f89 */ /* 0x000ee200000e0000 */
[----:B------:R-:W4:Y:S01]  /*09e0*/  @!P1 LDC.64 R10, c[0x0][0x3f0] ;  /* 0x0000fc00ff0a9b82 */ /* 0x000f220000000a00 */
[----:B0-----:R-:W-:Y:S01]  /*09f0*/  @!P1 IMAD.WIDE.U32 R14, R12, UR6, R24 ;  /* 0x000000060c0e9c25 */ /* 0x001fe2000f8e0018 */
[----:B------:R-:W-:-:S04]  /*0a00*/  IADD3 R21, PT, PT, R6, 0x3f, RZ ;  /* 0x0000003f06157810 */ /* 0x000fc80007ffe0ff */
[----:B------:R-:W-:Y:S01]  /*0a10*/  SHF.R.S32.HI R6, RZ, 0x1f, R21 ;  /* 0x0000001fff067819 */ /* 0x000fe20000011415 */
[----:B--2---:R-:W-:Y:S01]  /*0a20*/  FADD.FTZ R16, R7, R16 ;  /* 0x0000001007107221 */ /* 0x004fe20000010000 */
[----:B---3--:R-:W-:-:S04]  /*0a30*/  FADD.FTZ R17, R18, R17 ;  /* 0x0000001112117221 */ /* 0x008fc80000010000 */
[----:B------:R-:W0:Y:S04]  /*0a40*/  SHFL.BFLY PT, R19, R16, 0x1, 0x1f ;  /* 0x0c201f0010137f89 */ /* 0x000e2800000e0000 */
[----:B------:R-:W2:Y:S01]  /*0a50*/  SHFL.BFLY PT, R12, R17, 0x1, 0x1f ;  /* 0x0c201f00110c7f89 */ /* 0x000ea200000e0000 */
[----:B------:R-:W-:Y:S01]  /*0a60*/  @!P1 IMAD R15, R13, UR6, R15 ;  /* 0x000000060d0f9c24 */ /* 0x000fe2000f8e020f */
[----:B------:R-:W-:Y:S01]  /*0a70*/  LEA.HI R13, R6, R21, RZ, 0x6 ;  /* 0x00000015060d7211 */ /* 0x000fe200078f30ff */
[----:B----4-:R-:W-:-:S03]  /*0a80*/  @!P1 IMAD.WIDE.U32 R6, R10, UR7, R14 ;  /* 0x000000070a069c25 */ /* 0x010fc6000f8e000e */
[----:B------:R-:W-:Y:S01]  /*0a90*/  LOP3.LUT R13, R13, 0xffffffc0, RZ, 0xc0, !PT ;  /* 0xffffffc00d0d7812 */ /* 0x000fe200078ec0ff */
[----:B------:R-:W-:-:S03]  /*0aa0*/  @!P1 IMAD R14, R11, UR7, R7 ;  /* 0x000000070b0e9c24 */ /* 0x000fc6000f8e0207 */
[----:B------:R-:W-:Y:S01]  /*0ab0*/  IADD3 R4, PT, PT, R24, R21, -R13 ;  /* 0x0000001518047210 */ /* 0x000fe20007ffe80d */
[----:B------:R-:W3:Y:S01]  /*0ac0*/  LDC.64 R10, c[0x0][0x448] ;  /* 0x00011200ff0a7b82 */ /* 0x000ee20000000a00 */
[----:B------:R-:W-:Y:S02]  /*0ad0*/  @!P1 IADD3 R13, P0, PT, R36, R6, RZ ;  /* 0x00000006240d9210 */ /* 0x000fe40007f1e0ff */
[----:B------:R-:W-:Y:S02]  /*0ae0*/  IADD3 R21, PT, PT, R21, -R4, RZ ;  /* 0x8000000415157210 */ /* 0x000fe40007ffe0ff */
[----:B------:R-:W-:Y:S02]  /*0af0*/  @!P1 IADD3.X R4, PT, PT, RZ, R14, RZ, P0, !PT ;  /* 0x0000000eff049210 */ /* 0x000fe400007fe4ff */
[----:B-1----:R-:W-:Y:S01]  /*0b00*/  @!P1 LEA R8, P4, R13, R8, 0x2 ;  /* 0x000000080d089211 */ /* 0x002fe200078810ff */
[----:B------:R-:W1:Y:S01]  /*0b10*/  LDC.64 R6, c[0x0][0x440] ;  /* 0x00011000ff067b82 */ /* 0x000e620000000a00 */
[----:B0-----:R-:W-:Y:S01]  /*0b20*/  FADD.FTZ R5, R16, R19 ;  /* 0x0000001310057221 */ /* 0x001fe20000010000 */
[----:B--2---:R-:W-:Y:S01]  /*0b30*/  FADD.FTZ R12, R17, R12 ;  /* 0x0000000c110c7221 */ /* 0x004fe20000010000 */
[----:B------:R-:W-:-:S03]  /*0b40*/  @!P1 LEA.HI.X R9, R13, R9, R4, 0x2, P4 ;  /* 0x000000090d099211 */ /* 0x000fc600020f1404 */
[----:B------:R-:W-:Y:S02]  /*0b50*/  @!P1 FSEL R5, R5, RZ, !P3 ;  /* 0x000000ff05059208 */ /* 0x000fe40005800000 */
[----:B------:R-:W-:Y:S02]  /*0b60*/  @!P1 FSEL R13, R12, RZ, !P2 ;  /* 0x000000ff0c0d9208 */ /* 0x000fe40005000000 */
[C---:B------:R-:W-:Y:S01]  /*0b70*/  ISETP.GE.AND P0, PT, R0.reuse, R21, PT ;  /* 0x000000150000720c */ /* 0x040fe20003f06270 */
[----:B------:R0:W-:Y:S04]  /*0b80*/  @!P1 STG.E desc[UR4][R8.64], R5 ;  /* 0x0000000508009986 */ /* 0x0001e8000c101904 */
[----:B------:R0:W-:Y:S01]  /*0b90*/  @!P1 STG.E desc[UR4][R8.64+0x80], R13 ;  /* 0x0000800d08009986 */ /* 0x0001e2000c101904 */
[----:B------:R-:W-:-:S02]  /*0ba0*/  ISETP.GT.U32.OR P0, PT, R0, 0x3f, P0 ;  /* 0x0000003f0000780c */ /* 0x000fc40000704470 */
[----:B------:R-:W-:Y:S02]  /*0bb0*/  SHF.L.U32 R4, R2, 0xc, RZ ;  /* 0x0000000c02047819 */ /* 0x000fe400000006ff */
[----:B------:R-:W-:-:S04]  /*0bc0*/  SHF.L.U32 R15, R0, 0x2, RZ ;  /* 0x00000002000f7819 */ /* 0x000fc800000006ff */
[----:B------:R-:W-:-:S05]  /*0bd0*/  LOP3.LUT R4, R15, R4, RZ, 0xfc, !PT ;  /* 0x000000040f047212 */ /* 0x000fca00078efcff */
[----:B0-----:R-:W-:Y:S05]  /*0be0*/  @P0 BRA `(.L_x_21) ;  /* 0x00000000003c0947 */ /* 0x001fea0003800000 */
[----:B------:R-:W0:Y:S01]  /*0bf0*/  LDC.64 R12, c[0x0][0x418] ;  /* 0x00010600ff0c7b82 */ /* 0x000e220000000a00 */
[----:B------:R-:W-:Y:S02]  /*0c00*/  IADD3 R8, PT, PT, R24, R0, RZ ;  /* 0x0000000018087210 */ /* 0x000fe40007ffe0ff */
[----:B------:R-:W-:Y:S02]  /*0c10*/  MOV R9, RZ ;  /* 0x000000ff00097202 */ /* 0x000fe40000000f00 */
[----:B-----5:R-:W-:-:S03]  /*0c20*/  FSETP.NEU.FTZ.AND P0, PT, R3, -INF , PT ;  /* 0xff8000000300780b */ /* 0x020fc60003f1d000 */
[----:B------:R-:W2:Y:S08]  /*0c30*/  LDC.64 R14, c[0x0][0x420] ;  /* 0x00010800ff0e7b82 */ /* 0x000eb00000000a00 */
[----:B------:R-:W4:Y:S01]  /*0c40*/  LDC.64 R16, c[0x0][0x410] ;  /* 0x00010400ff107b82 */ /* 0x000f220000000a00 */
[----:B0-----:R-:W-:-:S04]  /*0c50*/  IMAD.WIDE.U32 R8, R12, UR6, R8 ;  /* 0x000000060c087c25 */ /* 0x001fc8000f8e0008 */
[----:B------:R-:W-:Y:S02]  /*0c60*/  IMAD R9, R13, UR6, R9 ;  /* 0x000000060d097c24 */ /* 0x000fe4000f8e0209 */
[----:B--2---:R-:W-:-:S04]  /*0c70*/  IMAD.WIDE.U32 R8, R14, UR7, R8 ;  /* 0x000000070e087c25 */ /* 0x004fc8000f8e0008 */
[----:B------:R-:W-:Y:S01]  /*0c80*/  FMUL.FTZ R14, R3, 1.4426950216293334961 ;  /* 0x3fb8aa3b030e7820 */ /* 0x000fe20000410000 */
[----:B------:R-:W-:-:S04]  /*0c90*/  IMAD R9, R15, UR7, R9 ;  /* 0x000000070f097c24 */ /* 0x000fc8000f8e0209 */
[----:B------:R-:W-:Y:S02]  /*0ca0*/  FSEL R3, R14, RZ, P0 ;  /* 0x000000ff0e037208 */ /* 0x000fe40000000000 */
[----:B----4-:R-:W-:-:S04]  /*0cb0*/  LEA R12, P1, R8, R16, 0x2 ;  /* 0x00000010080c7211 */ /* 0x010fc800078210ff */
[----:B------:R-:W-:-:S05]  /*0cc0*/  LEA.HI.X R13, R8, R17, R9, 0x2, P1 ;  /* 0x00000011080d7211 */ /* 0x000fca00008f1409 */
[----:B------:R0:W-:Y:S04]  /*0cd0*/  STG.E desc[UR4][R12.64], R3 ;  /* 0x000000030c007986 */ /* 0x0001e8000c101904 */
.L_x_21:
[----:B------:R-:W-:Y:S05]  /*0ce0*/  BSYNC.RECONVERGENT B0 ;  /* 0x0000000000007941 */ /* 0x000fea0003800200 */
.L_x_20:
[----:B------:R-:W2:Y:S01]  /*0cf0*/  LDCU.64 UR10, c[0x0][0x458] ;  /* 0x00008b00ff0a77ac */ /* 0x000ea20008000a00 */
[----:B------:R-:W-:Y:S01]  /*0d00*/  HFMA2 R5, -RZ, RZ, 0, 0 ;  /* 0x00000000ff057431 */ /* 0x000fe200000001ff */
[----:B------:R-:W4:Y:S02]  /*0d10*/  LDCU.64 UR8, c[0x0][0x428] ;  /* 0x00008500ff0877ac */ /* 0x000f240008000a00 */
[----:B-1----:R-:W-:-:S04]  /*0d20*/  IMAD.WIDE.U32 R4, R6, UR6, R4 ;  /* 0x0000000606047c25 */ /* 0x002fc8000f8e0004 */
[----:B------:R-:W-:Y:S02]  /*0d30*/  IMAD R5, R7, UR6, R5 ;  /* 0x0000000607057c24 */ /* 0x000fe4000f8e0205 */
[----:B---3--:R-:W-:Y:S01]  /*0d40*/  IMAD.WIDE.U32 R4, R10, UR7, R4 ;  /* 0x000000070a047c25 */ /* 0x008fe2000f8e0004 */
[----:B--2---:R-:W-:-:S03]  /*0d50*/  ISETP.NE.U32.AND P0, PT, RZ, UR10, PT ;  /* 0x0000000aff007c0c */ /* 0x004fc6000bf05070 */
[----:B------:R-:W-:Y:S01]  /*0d60*/  IMAD R11, R11, UR7, R5 ;  /* 0x000000070b0b7c24 */ /* 0x000fe2000f8e0205 */
[----:B------:R-:W-:Y:S02]  /*0d70*/  ISETP.NE.AND.EX P0, PT, RZ, UR11, PT, P0 ;  /* 0x0000000bff007c0c */ /* 0x000fe4000bf05300 */
[----:B----4-:R-:W-:Y:S02]  /*0d80*/  LEA R6, P1, R4, UR8, 0x2 ;  /* 0x0000000804067c11 */ /* 0x010fe4000f8210ff */
[----:B------:R-:W-:Y:S02]  /*0d90*/  ISETP.NE.OR P0, PT, R0, RZ, !P0 ;  /* 0x000000ff0000720c */ /* 0x000fe40004705670 */
[----:B------:R-:W-:-:S05]  /*0da0*/  LEA.HI.X R7, R4, UR9, R11, 0x2, P1 ;  /* 0x0000000904077c11 */ /* 0x000fca00088f140b */
[----:B------:R1:W-:Y:S04]  /*0db0*/  STG.E.128 desc[UR4][R6.64], RZ ;  /* 0x000000ff06007986 */ /* 0x0003e8000c101d04 */
[----:B------:R1:W-:Y:S04]  /*0dc0*/  STG.E.128 desc[UR4][R6.64+0x1000], RZ ;  /* 0x001000ff06007986 */ /* 0x0003e8000c101d04 */
[----:B------:R1:W-:Y:S04]  /*0dd0*/  STG.E.128 desc[UR4][R6.64+0x2000], RZ ;  /* 0x002000ff06007986 */ /* 0x0003e8000c101d04 */
[----:B------:R1:W-:Y:S01]  /*0de0*/  STG.E.128 desc[UR4][R6.64+0x3000], RZ ;  /* 0x003000ff06007986 */ /* 0x0003e2000c101d04 */
[----:B------:R-:W-:Y:S05]  /*0df0*/  @P0 EXIT ;  /* 0x000000000000094d */ /* 0x000fea0003800000 */
[----:B0----5:R-:W0:Y:S08]  /*0e00*/  LDC R3, c[0x0][0x450] ;  /* 0x00011400ff037b82 */ /* 0x021e300000000800 */
[----:B-1----:R-:W1:Y:S08]  /*0e10*/  LDC R7, c[0x0][0x390] ;  /* 0x0000e400ff077b82 */ /* 0x002e700000000800 */
[----:B------:R-:W2:Y:S01]  /*0e20*/  LDC.64 R4, c[0x0][0x458] ;  /* 0x00011600ff047b82 */ /* 0x000ea20000000a00 */
[----:B0-----:R-:W-:-:S04]  /*0e30*/  IMAD R2, R2, R3, UR7 ;  /* 0x0000000702027e24 */ /* 0x001fc8000f8e0203 */
[----:B-1----:R-:W-:-:S04]  /*0e40*/  IMAD R3, R2, R7, UR6 ;  /* 0x0000000602037e24 */ /* 0x002fc8000f8e0207 */
[----:B--2---:R-:W-:-:S05]  /*0e50*/  IMAD.WIDE R2, R3, 0x4, R4 ;  /* 0x0000000403027825 */ /* 0x004fca00078e0204 */
[----:B------:R-:W-:Y:S01]  /*0e60*/  STG.E desc[UR4][R2.64], RZ ;  /* 0x000000ff02007986 */ /* 0x000fe2000c101904 */
[----:B------:R-:W-:Y:S05]  /*0e70*/  EXIT ;  /* 0x000000000000794d */ /* 0x000fea0003800000 */
.L_x_22:
        /* <DEDUP_REMOVED lines=16> */
.L_x_112:


//--------------------- .text._ZN7cutlass13device_kernelIN5flash19enable_sm80_to_sm89INS1_16FlashAttnBwdSm80INS1_25CollectiveMainloopBwdSm80ILi2ELi2EN4cute5tupleIJNS5_1CILi64EEENS7_ILi128EEES8_EEENS_6half_tEfNS_4arch4Sm80ELb1ELb0ELb1ELb1ELb0ELb0ELb0ELb0ELi2ELi2ELi4ELi2ELb1EEENS1_21CollectiveEpilogueBwdISA_SB_SD_Li256ELb1ELb0ELi2EEENS1_25SingleTileBwdLPTSchedulerILb1ELi128ELb0EEEEEEEEEvNT_6ParamsE --------------------------
	.section	.text._ZN7cutlass13device_kernelIN5flash19enable_sm80_to_sm89INS1_16FlashAttnBwdSm80INS1_25CollectiveMainloopBwdSm80ILi2ELi2EN4cute5tupleIJNS5_1CILi64EEENS7_ILi128EEES8_EEENS_6half_tEfNS_4arch4Sm80ELb1ELb0ELb1ELb1ELb0ELb0ELb0ELb0ELi2ELi2ELi4ELi2ELb1EEENS1_21CollectiveEpilogueBwdISA_SB_SD_Li256ELb1ELb0ELi2EEENS1_25SingleTileBwdLPTSchedulerILb1ELi128ELb0EEEEEEEEEvNT_6ParamsE,"ax",@progbits
	.align	128
.text._ZN7cutlass13device_kernelIN5flash19enable_sm80_to_sm89INS1_16FlashAttnBwdSm80INS1_25CollectiveMainloopBwdSm80ILi2ELi2EN4cute5tupleIJNS5_1CILi64EEENS7_ILi128EEES8_EEENS_6half_tEfNS_4arch4Sm80ELb1ELb0ELb1ELb1ELb0ELb0ELb0ELb0ELi2ELi2ELi4ELi2ELb1EEENS1_21CollectiveEpilogueBwdISA_SB_SD_Li256ELb1ELb0ELi2EEENS1_25SingleTileBwdLPTSchedulerILb1ELi128ELb0EEEEEEEEEvNT_6ParamsE:
        .type           _ZN7cutlass13device_kernelIN5flash19enable_sm80_to_sm89INS1_16FlashAttnBwdSm80INS1_25CollectiveMainloopBwdSm80ILi2ELi2EN4cute5tupleIJNS5_1CILi64EEENS7_ILi128EEES8_EEENS_6half_tEfNS_4arch4Sm80ELb1ELb0ELb1ELb1ELb0ELb0ELb0ELb0ELi2ELi2ELi4ELi2ELb1EEENS1_21CollectiveEpilogueBwdISA_SB_SD_Li256ELb1ELb0ELi2EEENS1_25SingleTileBwdLPTSchedulerILb1ELi128ELb0EEEEEEEEEvNT_6ParamsE,@function
        .size           _ZN7cutlass13device_kernelIN5flash19enable_sm80_to_sm89INS1_16FlashAttnBwdSm80INS1_25CollectiveMainloopBwdSm80ILi2ELi2EN4cute5tupleIJNS5_1CILi64EEENS7_ILi128EEES8_EEENS_6half_tEfNS_4arch4Sm80ELb1ELb0ELb1ELb1ELb0ELb0ELb0ELb0ELi2ELi2ELi4ELi2ELb1EEENS1_21CollectiveEpilogueBwdISA_SB_SD_Li256ELb1ELb0ELi2EEENS1_25SingleTileBwdLPTSchedulerILb1ELi128ELb0EEEEEEEEEvNT_6ParamsE,(.L_x_113 - _ZN7cutlass13device_kernelIN5flash19enable_sm80_to_sm89INS1_16FlashAttnBwdSm80INS1_25CollectiveMainloopBwdSm80ILi2ELi2EN4cute5tupleIJNS5_1CILi64EEENS7_ILi128EEES8_EEENS_6half_tEfNS_4arch4Sm80ELb1ELb0ELb1ELb1ELb0ELb0ELb0ELb0ELi2ELi2ELi4ELi2ELb1EEENS1_21CollectiveEpilogueBwdISA_SB_SD_Li256ELb1ELb0ELi2EEENS1_25SingleTileBwdLPTSchedulerILb1ELi128ELb0EEEEEEEEEvNT_6ParamsE)
        .other          _ZN7cutlass13device_kernelIN5flash19enable_sm80_to_sm89INS1_16FlashAttnBwdSm80INS1_25CollectiveMainloopBwdSm80ILi2ELi2EN4cute5tupleIJNS5_1CILi64EEENS7_ILi128EEES8_EEENS_6half_tEfNS_4arch4Sm80ELb1ELb0ELb1ELb1ELb0ELb0ELb0ELb0ELi2ELi2ELi4ELi2ELb1EEENS1_21CollectiveEpilogueBwdISA_SB_SD_Li256ELb1ELb0ELi2EEENS1_25SingleTileBwdLPTSchedulerILb1ELi128ELb0EEEEEEEEEvNT_6ParamsE,@"STO_CUDA_ENTRY STV_DEFAULT"
_ZN7cutlass13device_kernelIN5flash19enable_sm80_to_sm89INS1_16FlashAttnBwdSm80INS1_25CollectiveMainloopBwdSm80ILi2ELi2EN4cute5tupleIJNS5_1CILi64EEENS7_ILi128EEES8_EEENS_6half_tEfNS_4arch4Sm80ELb1ELb0ELb1ELb1ELb0ELb0ELb0ELb0ELi2ELi2ELi4ELi2ELb1EEENS1_21CollectiveEpilogueBwdISA_SB_SD_Li256ELb1ELb0ELi2EEENS1_25SingleTileBwdLPTSchedulerILb1ELi128ELb0EEEEEEEEEvNT_6ParamsE:
[----:B------:R-:W-:Y:S01]  /*0000*/  LDC R1, c[0x0][0x37c] ;  /* 0x0000df00ff017b82 */ /* 0x000fe20000000800 */
[----:B------:R-:W-:Y:S05]  /*0010*/  EXIT ;  /* 0x000000000000794d */ /* 0x000fea0003800000 */
.L_x_23:
        /* <DEDUP_REMOVED lines=14> */
.L_x_113:


//--------------------- .text._ZN7cutlass13device_kernelIN5flash19enable_sm80_to_sm89INS1_16FlashAttnBwdSm80INS1_25CollectiveMainloopBwdSm80ILi2ELi2EN4cute5tupleIJNS5_1CILi64EEENS7_ILi128EEES8_EEENS_6half_tEfNS_4arch4Sm80ELb1ELb0ELb1ELb1ELb1ELb0ELb0ELb0ELi2ELi2ELi4ELi2ELb1EEENS1_21CollectiveEpilogueBwdISA_SB_SD_Li256ELb1ELb0ELi2EEENS1_25SingleTileBwdLPTSchedulerILb1ELi128ELb1EEEEEEEEEvNT_6ParamsE --------------------------
	.section	.text._ZN7cutlass13device_kernelIN5flash19enable_sm80_to_sm89INS1_16FlashAttnBwdSm80INS1_25CollectiveMainloopBwdSm80ILi2ELi2EN4cute5tupleIJNS5_1CILi64EEENS7_ILi128EEES8_EEENS_6half_tEfNS_4arch4Sm80ELb1ELb0ELb1ELb1ELb1ELb0ELb0ELb0ELi2ELi2ELi4ELi2ELb1EEENS1_21CollectiveEpilogueBwdISA_SB_SD_Li256ELb1ELb0ELi2EEENS1_25SingleTileBwdLPTSchedulerILb1ELi128ELb1EEEEEEEEEvNT_6ParamsE,"ax",@progbits
	.align	128
.text._ZN7cutlass13device_kernelIN5flash19enable_sm80_to_sm89INS1_16FlashAttnBwdSm80INS1_25CollectiveMainloopBwdSm80ILi2ELi2EN4cute5tupleIJNS5_1CILi64EEENS7_ILi128EEES8_EEENS_6half_tEfNS_4arch4Sm80ELb1ELb0ELb1ELb1ELb1ELb0ELb0ELb0ELi2ELi2ELi4ELi2ELb1EEENS1_21CollectiveEpilogueBwdISA_SB_SD_Li256ELb1ELb0ELi2EEENS1_25SingleTileBwdLPTSchedulerILb1ELi128ELb1EEEEEEEEEvNT_6ParamsE:
        .type           _ZN7cutlass13device_kernelIN5flash19enable_sm80_to_sm89INS1_16FlashAttnBwdSm80INS1_25CollectiveMainloopBwdSm80ILi2ELi2EN4cute5tupleIJNS5_1CILi64EEENS7_ILi128EEES8_EEENS_6half_tEfNS_4arch4Sm80ELb1ELb0ELb1ELb1ELb1ELb0ELb0ELb0ELi2ELi2ELi4ELi2ELb1EEENS1_21CollectiveEpilogueBwdISA_SB_SD_Li256ELb1ELb0ELi2EEENS1_25SingleTileBwdLPTSchedulerILb1ELi128ELb1EEEEEEEEEvNT_6ParamsE,@function
        .size           _ZN7cutlass13device_kernelIN5flash19enable_sm80_to_sm89INS1_16FlashAttnBwdSm80INS1_25CollectiveMainloopBwdSm80ILi2ELi2EN4cute5tupleIJNS5_1CILi64EEENS7_ILi128EEES8_EEENS_6half_tEfNS_4arch4Sm80ELb1ELb0ELb1ELb1ELb1ELb0ELb0ELb0ELi2ELi2ELi4ELi2ELb1EEENS1_21CollectiveEpilogueBwdISA_SB_SD_Li256ELb1ELb0ELi2EEENS1_25SingleTileBwdLPTSchedulerILb1ELi128ELb1EEEEEEEEEvNT_6ParamsE,(.L_x_114 - _ZN7cutlass13device_kernelIN5flash19enable_sm80_to_sm89INS1_16FlashAttnBwdSm80INS1_25CollectiveMainloopBwdSm80ILi2ELi2EN4cute5tupleIJNS5_1CILi64EEENS7_ILi128EEES8_EEENS_6half_tEfNS_4arch4Sm80ELb1ELb0ELb1ELb1ELb1ELb0ELb0ELb0ELi2ELi2ELi4ELi2ELb1EEENS1_21CollectiveEpilogueBwdISA_SB_SD_Li256ELb1ELb0ELi2EEENS1_25SingleTileBwdLPTSchedulerILb1ELi128ELb1EEEEEEEEEvNT_6ParamsE)
        .other          _ZN7cutlass13device_kernelIN5flash19enable_sm80_to_sm89INS1_16FlashAttnBwdSm80INS1_25CollectiveMainloopBwdSm80ILi2ELi2EN4cute5tupleIJNS5_1CILi64EEENS7_ILi128EEES8_EEENS_6half_tEfNS_4arch4Sm80ELb1ELb0ELb1ELb1ELb1ELb0ELb0ELb0ELi2ELi2ELi4ELi2ELb1EEENS1_21CollectiveEpilogueBwdISA_SB_SD_Li256ELb1ELb0ELi2EEENS1_25SingleTileBwdLPTSchedulerILb1ELi128ELb1EEEEEEEEEvNT_6ParamsE,@"STO_CUDA_ENTRY STV_DEFAULT"
_ZN7cutlass13device_kernelIN5flash19enable_sm80_to_sm89INS1_16FlashAttnBwdSm80INS1_25CollectiveMainloopBwdSm80ILi2ELi2EN4cute5tupleIJNS5_1CILi64EEENS7_ILi128EEES8_EEENS_6half_tEfNS_4arch4Sm80ELb1ELb0ELb1ELb1ELb1ELb0ELb0ELb0ELi2ELi2ELi4ELi2ELb1EEENS1_21CollectiveEpilogueBwdISA_SB_SD_Li256ELb1ELb0ELi2EEENS1_25SingleTileBwdLPTSchedulerILb1ELi128ELb1EEEEEEEEEvNT_6ParamsE:
[----:B------:R-:W-:Y:S01]  /*0000*/  LDC R1, c[0x0][0x37c] ;  /* 0x0000df00ff017b82 */ /* 0x000fe20000000800 */
[----:B------:R-:W-:Y:S05]  /*0010*/  EXIT ;  /* 0x000000000000794d */ /* 0x000fea0003800000 */
.L_x_24:
        /* <DEDUP_REMOVED lines=14> */
.L_x_114:


//--------------------- .text._ZN7cutlass13device_kernelIN5flash19enable_sm80_to_sm89INS1_16FlashAttnBwdSm80INS1_25CollectiveMainloopBwdSm80ILi2ELi2EN4cute5tupleIJNS5_1CILi64EEENS7_ILi128EEES8_EEENS_6half_tEfNS_4arch4Sm80ELb1ELb0ELb1ELb1ELb0ELb0ELb0ELb0ELi2ELi2ELi4ELi2ELb1EEENS1_24CollectiveEpilogueBwdGQAISA_fSD_Li256ELb1ELb0EEENS1_25SingleTileBwdLPTSchedulerILb1ELi128ELb0EEEEEEEEEvNT_6ParamsE --------------------------
	.section	.text._ZN7cutlass13device_kernelIN5flash19enable_sm80_to_sm89INS1_16FlashAttnBwdSm80INS1_25CollectiveMainloopBwdSm80ILi2ELi2EN4cute5tupleIJNS5_1CILi64EEENS7_ILi128EEES8_EEENS_6half_tEfNS_4arch4Sm80ELb1ELb0ELb1ELb1ELb0ELb0ELb0ELb0ELi2ELi2ELi4ELi2ELb1EEENS1_24CollectiveEpilogueBwdGQAISA_fSD_Li256ELb1ELb0EEENS1_25SingleTileBwdLPTSchedulerILb1ELi128ELb0EEEEEEEEEvNT_6ParamsE,"ax",@progbits
	.align	128
.text._ZN7cutlass13device_kernelIN5flash19enable_sm80_to_sm89INS1_16FlashAttnBwdSm80INS1_25CollectiveMainloopBwdSm80ILi2ELi2EN4cute5tupleIJNS5_1CILi64EEENS7_ILi128EEES8_EEENS_6half_tEfNS_4arch4Sm80ELb1ELb0ELb1ELb1ELb0ELb0ELb0ELb0ELi2ELi2ELi4ELi2ELb1EEENS1_24CollectiveEpilogueBwdGQAISA_fSD_Li256ELb1ELb0EEENS1_25SingleTileBwdLPTSchedulerILb1ELi128ELb0EEEEEEEEEvNT_6ParamsE:
        .type           _ZN7cutlass13device_kernelIN5flash19enable_sm80_to_sm89INS1_16FlashAttnBwdSm80INS1_25CollectiveMainloopBwdSm80ILi2ELi2EN4cute5tupleIJNS5_1CILi64EEENS7_ILi128EEES8_EEENS_6half_tEfNS_4arch4Sm80ELb1ELb0ELb1ELb1ELb0ELb0ELb0ELb0ELi2ELi2ELi4ELi2ELb1EEENS1_24CollectiveEpilogueBwdGQAISA_fSD_Li256ELb1ELb0EEENS1_25SingleTileBwdLPTSchedulerILb1ELi128ELb0EEEEEEEEEvNT_6ParamsE,@function
        .size           _ZN7cutlass13device_kernelIN5flash19enable_sm80_to_sm89INS1_16FlashAttnBwdSm80INS1_25CollectiveMainloopBwdSm80ILi2ELi2EN4cute5tupleIJNS5_1CILi64EEENS7_ILi128EEES8_EEENS_6half_tEfNS_4arch4Sm80ELb1ELb0ELb1ELb1ELb0ELb0ELb0ELb0ELi2ELi2ELi4ELi2ELb1EEENS1_24CollectiveEpilogueBwdGQAISA_fSD_Li256ELb1ELb0EEENS1_25SingleTileBwdLPTSchedulerILb1ELi128ELb0EEEEEEEEEvNT_6ParamsE,(.L_x_115 - _ZN7cutlass13device_kernelIN5flash19enable_sm80_to_sm89INS1_16FlashAttnBwdSm80INS1_25CollectiveMainloopBwdSm80ILi2ELi2EN4cute5tupleIJNS5_1CILi64EEENS7_ILi128EEES8_EEENS_6half_tEfNS_4arch4Sm80ELb1ELb0ELb1ELb1ELb0ELb0ELb0ELb0ELi2ELi2ELi4ELi2ELb1EEENS1_24CollectiveEpilogueBwdGQAISA_fSD_Li256ELb1ELb0EEENS1_25SingleTileBwdLPTSchedulerILb1ELi128ELb0EEEEEEEEEvNT_6ParamsE)
        .other          _ZN7cutlass13device_kernelIN5flash19enable_sm80_to_sm89INS1_16FlashAttnBwdSm80INS1_25CollectiveMainloopBwdSm80ILi2ELi2EN4cute5tupleIJNS5_1CILi64EEENS7_ILi128EEES8_EEENS_6half_tEfNS_4arch4Sm80ELb1ELb0ELb1ELb1ELb0ELb0ELb0ELb0ELi2ELi2ELi4ELi2ELb1EEENS1_24CollectiveEpilogueBwdGQAISA_fSD_Li256ELb1ELb0EEENS1_25SingleTileBwdLPTSchedulerILb1ELi128ELb0EEEEEEEEEvNT_6ParamsE,@"STO_CUDA_ENTRY STV_DEFAULT"
_ZN7cutlass13device_kernelIN5flash19enable_sm80_to_sm89INS1_16FlashAttnBwdSm80INS1_25CollectiveMainloopBwdSm80ILi2ELi2EN4cute5tupleIJNS5_1CILi64EEENS7_ILi128EEES8_EEENS_6half_tEfNS_4arch4Sm80ELb1ELb0ELb1ELb1ELb0ELb0ELb0ELb0ELi2ELi2ELi4ELi2ELb1EEENS1_24CollectiveEpilogueBwdGQAISA_fSD_Li256ELb1ELb0EEENS1_25SingleTileBwdLPTSchedulerILb1ELi128ELb0EEEEEEEEEvNT_6ParamsE:
[----:B------:R-:W-:Y:S01]  /*0000*/  LDC R1, c[0x0][0x37c] ;  /* 0x0000df00ff017b82 */ /* 0x000fe20000000800 */
[----:B------:R-:W-:Y:S05]  /*0010*/  EXIT ;  /* 0x000000000000794d */ /* 0x000fea0003800000 */
.L_x_25:
        /* <DEDUP_REMOVED lines=14> */
.L_x_115:


//--------------------- .text._ZN7cutlass13device_kernelIN5flash32FlashAttnBwdPostprocessConvertdQIN4cute5tupleIJNS3_1CILi64EEES6_EEENS_6half_tEfNS_4arch4Sm80ELi256ENS3_8TiledMMAINS3_8MMA_AtomIJNS3_28SM80_16x8x16_F32F16F16F32_TNEEEENS3_6LayoutINS4_IJNS5_ILi2EEENS5_ILi4EEENS5_ILi1EEEEEENS4_IJSI_SG_NS5_ILi0EEEEEEEENS4_IJNS5_ILi32EEES6_NS5_ILi16EEEEEEEELb0EEEEEvNT_6ParamsE --------------------------
	.section	.text._ZN7cutlass13device_kernelIN5flash32FlashAttnBwdPostprocessConvertdQIN4cute5tupleIJNS3_1CILi64EEES6_EEENS_6half_tEfNS_4arch4Sm80ELi256ENS3_8TiledMMAINS3_8MMA_AtomIJNS3_28SM80_16x8x16_F32F16F16F32_TNEEEENS3_6LayoutINS4_IJNS5_ILi2EEENS5_ILi4EEENS5_ILi1EEEEEENS4_IJSI_SG_NS5_ILi0EEEEEEEENS4_IJNS5_ILi32EEES6_NS5_ILi16EEEEEEEELb0EEEEEvNT_6ParamsE,"ax",@progbits
	.align	128
.text._ZN7cutlass13device_kernelIN5flash32FlashAttnBwdPostprocessConvertdQIN4cute5tupleIJNS3_1CILi64EEES6_EEENS_6half_tEfNS_4arch4Sm80ELi256ENS3_8TiledMMAINS3_8MMA_AtomIJNS3_28SM80_16x8x16_F32F16F16F32_TNEEEENS3_6LayoutINS4_IJNS5_ILi2EEENS5_ILi4EEENS5_ILi1EEEEEENS4_IJSI_SG_NS5_ILi0EEEEEEEENS4_IJNS5_ILi32EEES6_NS5_ILi16EEEEEEEELb0EEEEEvNT_6ParamsE:
        .type           _ZN7cutlass13device_kernelIN5flash32FlashAttnBwdPostprocessConvertdQIN4cute5tupleIJNS3_1CILi64EEES6_EEENS_6half_tEfNS_4arch4Sm80ELi256ENS3_8TiledMMAINS3_8MMA_AtomIJNS3_28SM80_16x8x16_F32F16F16F32_TNEEEENS3_6LayoutINS4_IJNS5_ILi2EEENS5_ILi4EEENS5_ILi1EEEEEENS4_IJSI_SG_NS5_ILi0EEEEEEEENS4_IJNS5_ILi32EEES6_NS5_ILi16EEEEEEEELb0EEEEEvNT_6ParamsE,@function
        .size           _ZN7cutlass13device_kernelIN5flash32FlashAttnBwdPostprocessConvertdQIN4cute5tupleIJNS3_1CILi64EEES6_EEENS_6half_tEfNS_4arch4Sm80ELi256ENS3_8TiledMMAINS3_8MMA_AtomIJNS3_28SM80_16x8x16_F32F16F16F32_TNEEEENS3_6LayoutINS4_IJNS5_ILi2EEENS5_ILi4EEENS5_ILi1EEEEEENS4_IJSI_SG_NS5_ILi0EEEEEEEENS4_IJNS5_ILi32EEES6_NS5_ILi16EEEEEEEELb0EEEEEvNT_6ParamsE,(.L_x_116 - _ZN7cutlass13device_kernelIN5flash32FlashAttnBwdPostprocessConvertdQIN4cute5tupleIJNS3_1CILi64EEES6_EEENS_6half_tEfNS_4arch4Sm80ELi256ENS3_8TiledMMAINS3_8MMA_AtomIJNS3_28SM80_16x8x16_F32F16F16F32_TNEEEENS3_6LayoutINS4_IJNS5_ILi2EEENS5_ILi4EEENS5_ILi1EEEEEENS4_IJSI_SG_NS5_ILi0EEEEEEEENS4_IJNS5_ILi32EEES6_NS5_ILi16EEEEEEEELb0EEEEEvNT_6ParamsE)
        .other          _ZN7cutlass13device_kernelIN5flash32FlashAttnBwdPostprocessConvertdQIN4cute5tupleIJNS3_1CILi64EEES6_EEENS_6half_tEfNS_4arch4Sm80ELi256ENS3_8TiledMMAINS3_8MMA_AtomIJNS3_28SM80_16x8x16_F32F16F16F32_TNEEEENS3_6LayoutINS4_IJNS5_ILi2EEENS5_ILi4EEENS5_ILi1EEEEEENS4_IJSI_SG_NS5_ILi0EEEEEEEENS4_IJNS5_ILi32EEES6_NS5_ILi16EEEEEEEELb0EEEEEvNT_6ParamsE,@"STO_CUDA_ENTRY STV_DEFAULT"
_ZN7cutlass13device_kernelIN5flash32FlashAttnBwdPostprocessConvertdQIN4cute5tupleIJNS3_1CILi64EEES6_EEENS_6half_tEfNS_4arch4Sm80ELi256ENS3_8TiledMMAINS3_8MMA_AtomIJNS3_28SM80_16x8x16_F32F16F16F32_TNEEEENS3_6LayoutINS4_IJNS5_ILi2EEENS5_ILi4EEENS5_ILi1EEEEEENS4_IJSI_SG_NS5_ILi0EEEEEEEENS4_IJNS5_ILi32EEES6_NS5_ILi16EEEEEEEELb0EEEEEvNT_6ParamsE:
[----:B------:R-:W-:Y:S08]  /*0000*/  LDC R1, c[0x0][0x37c] ;  /* 0x0000df00ff017b82 */ /* 0x000ff00000000800 */
[----:B------:R-:W0:Y:S01]  /*0010*/  LDC.64 R10, c[0x0][0x3e0] ;  /* 0x0000f800ff0a7b82 */ /* 0x000e220000000a00 */
[----:B------:R-:W1:Y:S01]  /*0020*/  S2R R20, SR_CTAID.X ;  /* 0x0000000000147919 */ /* 0x000e620000002500 */
[----:B------:R-:W2:Y:S01]  /*0030*/  LDCU.64 UR6, c[0x0][0x358] ;  /* 0x00006b00ff0677ac */ /* 0x000ea20008000a00 */
[----:B------:R-:W3:Y:S01]  /*0040*/  S2R R9, SR_CTAID.Z ;  /* 0x0000000000097919 */ /* 0x000ee20000002700 */
[----:B0-----:R-:W-:-:S04]  /*0050*/  ISETP.NE.U32.AND P0, PT, R10, RZ, PT ;  /* 0x000000ff0a00720c */ /* 0x001fc80003f05070 */
[----:B------:R-:W-:-:S13]  /*0060*/  ISETP.NE.AND.EX P1, PT, R11, RZ, PT, P0 ;  /* 0x000000ff0b00720c */ /* 0x000fda0003f25300 */
[----:B-123--:R-:W-:Y:S05]  /*0070*/  @P1 BRA `(.L_x_26) ;  /* 0x0000000000241947 */ /* 0x00efea0003800000 */
[----:B------:R-:W0:Y:S01]  /*0080*/  LDCU.64 UR4, c[0x0][0x3e8] ;  /* 0x00007d00ff0477ac */ /* 0x000e220008000a00 */
[----:B------:R-:W-:Y:S02]  /*0090*/  CS2R R4, SRZ ;  /* 0x0000000000047805 */ /* 0x000fe4000001ff00 */
[----:B------:R-:W-:Y:S01]  /*00a0*/  CS2R R2, SRZ ;  /* 0x0000000000027805 */ /* 0x000fe2000001ff00 */
[----:B------:R-:W1:Y:S01]  /*00b0*/  LDCU UR8, c[0x0][0x3b0] ;  /* 0x00007600ff0877ac */ /* 0x000e620008000800 */
[----:B0-----:R-:W-:-:S04]  /*00c0*/  UISETP.NE.U32.AND UP0, UPT, UR4, URZ, UPT ;  /* 0x000000ff0400728c */ /* 0x001fc8000bf05070 */
[----:B------:R-:W-:Y:S01]  /*00d0*/  UISETP.NE.AND.EX UP0, UPT, UR5, URZ, UPT, UP0 ;  /* 0x000000ff0500728c */ /* 0x000fe2000bf05300 */
[----:B-1----:R-:W-:-:S08]  /*00e0*/  IMAD.U32 R23, RZ, RZ, UR8 ;  /* 0x00000008ff177e24 */ /* 0x002fd0000f8e00ff */
[----:B------:R-:W-:Y:S05]  /*00f0*/  BRA.U !UP0, `(.L_x_27) ;  /* 0x0000000108547547 */ /* 0x000fea000b800000 */
[----:B------:R-:W-:Y:S05]  /*0100*/  BRA `(.L_x_28) ;  /* 0x0000000000387947 */ /* 0x000fea0003800000 */
.L_x_26:
[----:B------:R-:W0:Y:S01]  /*0110*/  LDC.64 R6, c[0x0][0x3e0] ;  /* 0x0000f800ff067b82 */ /* 0x000e220000000a00 */
[----:B------:R-:W1:Y:S01]  /*0120*/  LDCU.64 UR4, c[0x0][0x3e8] ;  /* 0x00007d00ff0477ac */ /* 0x000e620008000a00 */
[----:B0-----:R-:W-:-:S05]  /*0130*/  IMAD.WIDE.U32 R6, R9, 0x4, R6 ;  /* 0x0000000409067825 */ /* 0x001fca00078e0006 */
[----:B------:R-:W2:Y:S01]  /*0140*/  LDG.E R2, desc[UR6][R6.64] ;  /* 0x0000000606027981 */ /* 0x000ea2000c1e1900 */
[----:B-1----:R-:W-:-:S04]  /*0150*/  UISETP.NE.U32.AND UP0, UPT, UR4, URZ, UPT ;  /* 0x000000ff0400728c */ /* 0x002fc8000bf05070 */
[----:B------:R-:W-:Y:S01]  /*0160*/  UISETP.NE.AND.EX UP0, UPT, UR5, URZ, UPT, UP0 ;  /* 0x000000ff0500728c */ /* 0x000fe2000bf05300 */
[----:B--2---:R-:W-:-:S05]  /*0170*/  IMAD R0, R9, 0x40, R2 ;  /* 0x0000004009007824 */ /* 0x004fca00078e0202 */
[----:B------:R-:W-:-:S04]  /*0180*/  SHF.R.S32.HI R3, RZ, 0x1f, R0 ;  /* 0x0000001fff037819 */ /* 0x000fc80000011400 */
[----:B------:R-:W-:-:S05]  /*0190*/  LEA.HI R3, R3, R0, RZ, 0x6 ;  /* 0x0000000003037211 */ /* 0x000fca00078f30ff */
[----:B------:R-:W-:-:S05]  /*01a0*/  IMAD.SHL.U32 R3, R3, 0x40, RZ ;  /* 0x0000004003037824 */ /* 0x000fca00078e00ff */
[----:B------:R-:W-:Y:S02]  /*01b0*/  LOP3.LUT R4, R3, 0xfffff000, RZ, 0xc0, !PT ;  /* 0xfffff00003047812 */ /* 0x000fe400078ec0ff */
[----:B------:R-:W-:Y:S02]  /*01c0*/  SHF.R.S32.HI R3, RZ, 0x1f, R2 ;  /* 0x0000001fff037819 */ /* 0x000fe40000011402 */
[----:B------:R-:W-:Y:S01]  /*01d0*/  SHF.R.S32.HI R5, RZ, 0x1f, R4 ;  /* 0x0000001fff057819 */ /* 0x000fe20000011404 */
[----:B------:R-:W-:Y:S06]  /*01e0*/  BRA.U !UP0, `(.L_x_29) ;  /* 0x0000000108107547 */ /* 0x000fec000b800000 */
.L_x_28:
[----:B------:R-:W0:Y:S02]  /*01f0*/  LDC.64 R6, c[0x0][0x3e8] ;  /* 0x0000fa00ff067b82 */ /* 0x000e240000000a00 */
[----:B0-----:R-:W-:-:S05]  /*0200*/  IMAD.WIDE.U32 R6, R9, 0x4, R6 ;  /* 0x0000000409067825 */ /* 0x001fca00078e0006 */
[----:B------:R0:W5:Y:S01]  /*0210*/  LDG.E R23, desc[UR6][R6.64] ;  /* 0x0000000606177981 */ /* 0x000162000c1e1900 */
[----:B------:R-:W-:Y:S05]  /*0220*/  BRA `(.L_x_27) ;  /* 0x0000000000087947 */ /* 0x000fea0003800000 */
.L_x_29:
[----:B------:R-:W2:Y:S02]  /*0230*/  LDG.E R7, desc[UR6][R6.64+0x4] ;  /* 0x0000040606077981 */ /* 0x000ea4000c1e1900 */
[----:B--2---:R-:W-:-:S07]  /*0240*/  IMAD.IADD R23, R7, 0x1, -R2 ;  /* 0x0000000107177824 */ /* 0x004fce00078e0a02 */
.L_x_27:
[----:B------:R-:W-:Y:S01]  /*0250*/  IMAD.SHL.U32 R24, R20, 0x40, RZ ;  /* 0x0000004014187824 */ /* 0x000fe200078e00ff */
[----:B------:R-:W-:-:S04]  /*0260*/  ISETP.NE.AND.EX P0, PT, R11, RZ, PT, P0 ;  /* 0x000000ff0b00720c */ /* 0x000fc80003f05300 */
[----:B-----5:R-:W-:-:S13]  /*0270*/  ISETP.GT.AND P2, PT, R23, R24, PT ;  /* 0x000000181700720c */ /* 0x020fda0003f44270 */
[----:B------:R-:W-:Y:S05]  /*0280*/  @!P2 EXIT P0 ;  /* 0x000000000000a94d */ /* 0x000fea0000000000 */
[----:B------:R-:W1:Y:S01]  /*0290*/  S2R R22, SR_TID.X ;  /* 0x0000000000167919 */ /* 0x000e620000002100 */
[----:B------:R-:W2:Y:S01]  /*02a0*/  S2UR UR8, SR_CTAID.Y ;  /* 0x00000000000879c3 */ /* 0x000ea20000002600 */
[----:B------:R-:W3:Y:S01]  /*02b0*/  LDCU.64 UR4, c[0x0][0x3a0] ;  /* 0x00007400ff0477ac */ /* 0x000ee20008000a00 */
[----:B------:R-:W-:Y:S01]  /*02c0*/  SEL R0, R9, RZ, !P1 ;  /* 0x000000ff09007207 */ /* 0x000fe20004800000 */
[----:B------:R-:W4:Y:S05]  /*02d0*/  LDCU.64 UR10, c[0x0][0x380] ;  /* 0x00007000ff0a77ac */ /* 0x000f2a0008000a00 */
[----:B------:R-:W2:Y:S01]  /*02e0*/  LDC.64 R10, c[0x0][0x398] ;  /* 0x0000e600ff0a7b82 */ /* 0x000ea20000000a00 */
[----:B------:R-:W5:Y:S01]  /*02f0*/  LDCU UR9, c[0x0][0x3b4] ;  /* 0x00007680ff0977ac */ /* 0x000f620008000800 */
[----:B-1----:R-:W-:-:S04]  /*0300*/  IMAD.SHL.U32 R21, R22, 0x4, RZ ;  /* 0x0000000416157824 */ /* 0x002fc800078e00ff */
[----:B0-----:R-:W-:-:S05]  /*0310*/  IMAD R7, R20, 0x1000, R21 ;  /* 0x0000100014077824 */ /* 0x001fca00078e0215 */
[----:B------:R-:W-:-:S05]  /*0320*/  IADD3 R4, P0, PT, R7, R4, RZ ;  /* 0x0000000407047210 */ /* 0x000fca0007f1e0ff */
[----:B------:R-:W-:Y:S02]  /*0330*/  IMAD.X R5, RZ, RZ, R5, P0 ;  /* 0x000000ffff057224 */ /* 0x000fe400000e0605 */
[----:B--2---:R-:W-:-:S04]  /*0340*/  IMAD.WIDE.U32 R4, R10, UR8, R4 ;  /* 0x000000080a047c25 */ /* 0x004fc8000f8e0004 */
[----:B------:R-:W-:Y:S02]  /*0350*/  IMAD R5, R11, UR8, R5 ;  /* 0x000000080b057c24 */ /* 0x000fe4000f8e0205 */
[----:B---3--:R-:W-:-:S04]  /*0360*/  IMAD.WIDE.U32 R4, R0, UR4, R4 ;  /* 0x0000000400047c25 */ /* 0x008fc8000f8e0004 */
[----:B------:R-:W-:Y:S01]  /*0370*/  IMAD R5, R0, UR5, R5 ;  /* 0x0000000500057c24 */ /* 0x000fe2000f8e0205 */
[----:B----4-:R-:W-:-:S04]  /*0380*/  LEA R26, P0, R4, UR10, 0x2 ;  /* 0x0000000a041a7c11 */ /* 0x010fc8000f8010ff */
[----:B------:R-:W-:Y:S01]  /*0390*/  LEA.HI.X R27, R4, UR11, R5, 0x2, P0 ;  /* 0x0000000b041b7c11 */ /* 0x000fe200080f1405 */
[----:B------:R-:W0:Y:S01]  /*03a0*/  S2UR UR5, SR_CgaCtaId ;  /* 0x00000000000579c3 */ /* 0x000e220000008800 */
[----:B------:R-:W-:Y:S01]  /*03b0*/  UMOV UR4, 0x400 ;  /* 0x0000040000047882 */ /* 0x000fe20000000000 */
[C---:B------:R-:W-:Y:S01]  /*03c0*/  IMAD.SHL.U32 R31, R22.reuse, 0x8, RZ ;  /* 0x00000008161f7824 */ /* 0x040fe200078e00ff */
[----:B------:R-:W-:Y:S01]  /*03d0*/  VIADDMNMX R23, R23, -R24, 0x40, PT ;  /* 0x0000004017177446 */ /* 0x000fe20003800918 */
[----:B------:R-:W2:Y:S01]  /*03e0*/  LDG.E.128 R4, desc[UR6][R26.64] ;  /* 0x000000061a047981 */ /* 0x000ea2000c1e1d00 */
[C---:B------:R-:W-:Y:S01]  /*03f0*/  IMAD.SHL.U32 R28, R22.reuse, 0x2, RZ ;  /* 0x00000002161c7824 */ /* 0x040fe200078e00ff */
[----:B------:R-:W1:Y:S02]  /*0400*/  LDCU.64 UR10, c[0x0][0x3d0] ;  /* 0x00007a00ff0a77ac */ /* 0x000e640008000a00 */
[----:B------:R-:W3:Y:S04]  /*0410*/  LDG.E.128 R8, desc[UR6][R26.64+0x1000] ;  /* 0x001000061a087981 */ /* 0x000ee8000c1e1d00 */
[----:B------:R-:W4:Y:S04]  /*0420*/  LDG.E.128 R12, desc[UR6][R26.64+0x2000] ;  /* 0x002000061a0c7981 */ /* 0x000f28000c1e1d00 */
[----:B------:R5:W4:Y:S01]  /*0430*/  LDG.E.128 R16, desc[UR6][R26.64+0x3000] ;  /* 0x003000061a107981 */ /* 0x000b22000c1e1d00 */
[C---:B------:R-:W-:Y:S01]  /*0440*/  IMAD.SHL.U32 R32, R22.reuse, 0x200, RZ ;  /* 0x0000020016207824 */ /* 0x040fe200078e00ff */
[----:B------:R-:W-:Y:S01]  /*0450*/  BSSY.RECONVERGENT B0, `(.L_x_30) ;  /* 0x000006a000007945 */ /* 0x000fe20003800200 */
[----:B0-----:R-:W-:Y:S01]  /*0460*/  ULEA UR4, UR5, UR4, 0x18 ;  /* 0x0000000405047291 */ /* 0x001fe2000f8ec0ff */
[----:B-----5:R-:W-:Y:S01]  /*0470*/  SHF.R.U32.HI R27, RZ, 0x3, R22 ;  /* 0x00000003ff1b7819 */ /* 0x020fe20000011616 */
[----:B------:R-:W0:Y:S04]  /*0480*/  LDCU UR5, c[0x0][0x3d8] ;  /* 0x00007b00ff0577ac */ /* 0x000e280008000800 */
[----:B------:R-:W-:-:S05]  /*0490*/  LEA R25, R22, UR4, 0x4 ;  /* 0x0000000416197c11 */ /* 0x000fca000f8e20ff */
[----:B------:R-:W-:Y:S01]  /*04a0*/  IMAD R29, R22, -0xc, R25 ;  /* 0xfffffff4161d7824 */ /* 0x000fe200078e0219 */
[----:B--2---:R2:W-:Y:S04]  /*04b0*/  STS.128 [R25], R4 ;  /* 0x0000000419007388 */ /* 0x0045e80000000c00 */
[----:B---3--:R-:W-:Y:S04]  /*04c0*/  STS.128 [R25+0x1000], R8 ;  /* 0x0010000819007388 */ /* 0x008fe80000000c00 */
[----:B----4-:R-:W-:Y:S04]  /*04d0*/  STS.128 [R25+0x2000], R12 ;  /* 0x0020000c19007388 */ /* 0x010fe80000000c00 */
[----:B------:R3:W-:Y:S01]  /*04e0*/  STS.128 [R25+0x3000], R16 ;  /* 0x0030001019007388 */ /* 0x0007e20000000c00 */
[----:B------:R-:W-:Y:S01]  /*04f0*/  BAR.SYNC.DEFER_BLOCKING 0x0 ;  /* 0x0000000000007b1d */ /* 0x000fe20000010000 */
[----:B--2---:R-:W-:-:S02]  /*0500*/  LOP3.LUT R5, R31, 0x8, RZ, 0xc0, !PT ;  /* 0x000000081f057812 */ /* 0x004fc400078ec0ff */
[----:B------:R-:W-:Y:S02]  /*0510*/  IADD3 R4, P0, PT, R27, R2, RZ ;  /* 0x000000021b047210 */ /* 0x000fe40007f1e0ff */
[----:B------:R-:W-:Y:S02]  /*0520*/  LOP3.LUT R2, R5, 0x40, R28, 0xf8, !PT ;  /* 0x0000004005027812 */ /* 0x000fe400078ef81c */
[----:B------:R-:W-:Y:S01]  /*0530*/  SHF.R.U32.HI R7, RZ, 0x2, R22 ;  /* 0x00000002ff077819 */ /* 0x000fe20000011616 */
[----:B------:R-:W-:Y:S01]  /*0540*/  IMAD.X R5, RZ, RZ, R3, P0 ;  /* 0x000000ffff057224 */ /* 0x000fe200000e0603 */
[----:B---3--:R-:W-:Y:S01]  /*0550*/  LOP3.LUT R18, R28, 0x6, RZ, 0xc0, !PT ;  /* 0x000000061c127812 */ /* 0x008fe200078ec0ff */
[----:B------:R-:W-:Y:S01]  /*0560*/  IMAD.WIDE.U32 R4, R20, 0x40, R4 ;  /* 0x0000004014047825 */ /* 0x000fe200078e0004 */
[----:B------:R-:W-:Y:S02]  /*0570*/  LOP3.LUT R28, R28, 0x7b0, RZ, 0xc0, !PT ;  /* 0x000007b01c1c7812 */ /* 0x000fe400078ec0ff */
[----:B------:R-:W-:-:S02]  /*0580*/  LOP3.LUT R30, R18, 0x1c00, R31, 0xf8, !PT ;  /* 0x00001c00121e7812 */ /* 0x000fc400078ef81f */
[----:B------:R-:W-:Y:S02]  /*0590*/  LOP3.LUT R18, R2, 0x8, R7, 0x78, !PT ;  /* 0x0000000802127812 */ /* 0x000fe400078e7807 */
[----:B------:R-:W-:Y:S02]  /*05a0*/  SHF.R.U32.HI R7, RZ, 0x1, R22 ;  /* 0x00000001ff077819 */ /* 0x000fe40000011616 */
[----:B------:R-:W-:Y:S01]  /*05b0*/  LOP3.LUT R22, R21, 0x40, RZ, 0xc0, !PT ;  /* 0x0000004015167812 */ /* 0x000fe200078ec0ff */
[----:B------:R-:W0:Y:S01]  /*05c0*/  LDS R6, [R29+0x400] ;  /* 0x000400001d067984 */ /* 0x000e220000000800 */
[----:B------:R-:W-:Y:S02]  /*05d0*/  LOP3.LUT R2, R31, 0x38, RZ, 0xc0, !PT ;  /* 0x000000381f027812 */ /* 0x000fe400078ec0ff */
[----:B------:R-:W-:Y:S01]  /*05e0*/  LOP3.LUT R22, R22, 0x8, R27, 0xf8, !PT ;  /* 0x0000000816167812 */ /* 0x000fe200078ef81b */
[----:B------:R-:W2:Y:S01]  /*05f0*/  LDS R9, [R29+0x800] ;  /* 0x000800001d097984 */ /* 0x000ea20000000800 */
[----:B------:R-:W-:-:S02]  /*0600*/  LOP3.LUT R30, R30, 0x100, R31, 0xf8, !PT ;  /* 0x000001001e1e7812 */ /* 0x000fc400078ef81f */
[----:B------:R-:W-:Y:S01]  /*0610*/  LOP3.LUT R31, R32, 0xc00, RZ, 0xc0, !PT ;  /* 0x00000c00201f7812 */ /* 0x000fe200078ec0ff */
[----:B------:R-:W3:Y:S01]  /*0620*/  LDS R10, [R29+0xc00] ;  /* 0x000c00001d0a7984 */ /* 0x000ee20000000800 */
[----:B------:R-:W-:Y:S01]  /*0630*/  ISETP.GE.AND P0, PT, R2, UR9, PT ;  /* 0x0000000902007c0c */ /* 0x000fe2000bf06270 */
[C---:B------:R-:W-:Y:S01]  /*0640*/  VIADD R32, R27.reuse, 0x20 ;  /* 0x000000201b207836 */ /* 0x040fe20000000000 */
[----:B------:R-:W-:Y:S01]  /*0650*/  LOP3.LUT R7, R22, 0x8, R7, 0x78, !PT ;  /* 0x0000000816077812 */ /* 0x000fe200078e7807 */
[----:B------:R-:W4:Y:S01]  /*0660*/  LDS R17, [R29+0x1400] ;  /* 0x001400001d117984 */ /* 0x000f220000000800 */
[----:B------:R-:W-:Y:S02]  /*0670*/  LOP3.LUT R30, R30, 0x30, R21, 0xf8, !PT ;  /* 0x000000301e1e7812 */ /* 0x000fe400078ef815 */
[-C--:B------:R-:W-:Y:S01]  /*0680*/  ISETP.GE.OR P1, PT, R27, R23.reuse, P0 ;  /* 0x000000171b00720c */ /* 0x080fe20000726670 */
[----:B------:R-:W5:Y:S01]  /*0690*/  LDS R8, [R29+0x2800] ;  /* 0x002800001d087984 */ /* 0x000f620000000800 */
[----:B------:R-:W-:-:S02]  /*06a0*/  ISETP.GE.OR P0, PT, R32, R23, P0 ;  /* 0x000000172000720c */ /* 0x000fc40000706670 */
[----:B------:R-:W-:Y:S01]  /*06b0*/  LOP3.LUT R21, R30, R7, RZ, 0xfc, !PT ;  /* 0x000000071e157212 */ /* 0x000fe200078efcff */
[----:B------:R-:W1:Y:S01]  /*06c0*/  LDS R3, [R29+0x3000] ;  /* 0x003000001d037984 */ /* 0x000e620000000800 */
[----:B------:R-:W-:Y:S02]  /*06d0*/  IADD3 R18, PT, PT, R18, R28, R31 ;  /* 0x0000001c12127210 */ /* 0x000fe40007ffe01f */
[----:B------:R-:W-:Y:S01]  /*06e0*/  LEA R21, R21, UR4, 0x1 ;  /* 0x0000000415157c11 */ /* 0x000fe2000f8e08ff */
[----:B------:R-:W1:Y:S04]  /*06f0*/  LDS R26, [R29] ;  /* 0x000000001d1a7984 */ /* 0x000e680000000800 */
[----:B------:R-:W1:Y:S04]  /*0700*/  LDS R13, [R29+0x1000] ;  /* 0x001000001d0d7984 */ /* 0x000e680000000800 */
[----:B------:R-:W1:Y:S04]  /*0710*/  LDS R11, [R29+0x1800] ;  /* 0x001800001d0b7984 */ /* 0x000e680000000800 */
[----:B------:R-:W1:Y:S04]  /*0720*/  LDS R16, [R29+0x1c00] ;  /* 0x001c00001d107984 */ /* 0x000e680000000800 */
[----:B------:R-:W1:Y:S01]  /*0730*/  LDS R12, [R29+0x2000] ;  /* 0x002000001d0c7984 */ /* 0x000e620000000800 */
[----:B0-----:R-:W-:-:S02]  /*0740*/  FMUL.FTZ R23, R6, UR5 ;  /* 0x0000000506177c20 */ /* 0x001fc40008410000 */
[----:B------:R-:W0:Y:S01]  /*0750*/  LDC.64 R6, c[0x0][0x3c8] ;  /* 0x0000f200ff067b82 */ /* 0x000e220000000a00 */
[----:B------:R-:W0:Y:S01]  /*0760*/  LDS R15, [R29+0x2400] ;  /* 0x002400001d0f7984 */ /* 0x000e220000000800 */
[----:B--2---:R-:W-:-:S03]  /*0770*/  FMUL.FTZ R9, R9, UR5 ;  /* 0x0000000509097c20 */ /* 0x004fc60008410000 */
[----:B------:R-:W2:Y:S01]  /*0780*/  LDS R14, [R29+0x2c00] ;  /* 0x002c00001d0e7984 */ /* 0x000ea20000000800 */
[----:B---3--:R-:W-:-:S03]  /*0790*/  FMUL.FTZ R10, R10, UR5 ;  /* 0x000000050a0a7c20 */ /* 0x008fc60008410000 */
[----:B------:R-:W3:Y:S01]  /*07a0*/  LDS R19, [R29+0x3400] ;  /* 0x003400001d137984 */ /* 0x000ee20000000800 */
[----:B----4-:R-:W-:-:S03]  /*07b0*/  FMUL.FTZ R22, R17, UR5 ;  /* 0x0000000511167c20 */ /* 0x010fc60008410000 */
[----:B------:R-:W4:Y:S01]  /*07c0*/  LDS R24, [R29+0x3800] ;  /* 0x003800001d187984 */ /* 0x000f220000000800 */
[----:B-----5:R-:W-:Y:S01]  /*07d0*/  FMUL.FTZ R17, R8, UR5 ;  /* 0x0000000508117c20 */ /* 0x020fe20008410000 */
[----:B------:R-:W-:Y:S02]  /*07e0*/  F2FP.F16.F32.PACK_AB R8, R10, R9 ;  /* 0x000000090a08723e */ /* 0x000fe400000000ff */
[----:B------:R-:W5:Y:S01]  /*07f0*/  LDS R25, [R29+0x3c00] ;  /* 0x003c00001d197984 */ /* 0x000f620000000800 */
[----:B-1----:R-:W-:Y:S01]  /*0800*/  FMUL.FTZ R9, R3, UR5 ;  /* 0x0000000503097c20 */ /* 0x002fe20008410000 */
[----:B------:R-:W-:Y:S02]  /*0810*/  IMAD.MOV.U32 R3, RZ, RZ, RZ ;  /* 0x000000ffff037224 */ /* 0x000fe400078e00ff */
[----:B------:R-:W-:Y:S01]  /*0820*/  FMUL.FTZ R26, R26, UR5 ;  /* 0x000000051a1a7c20 */ /* 0x000fe20008410000 */
[----:B------:R1:W-:Y:S01]  /*0830*/  STS [R21+0x4100], R8 ;  /* 0x0041000815007388 */ /* 0x0003e20000000800 */
[----:B0-----:R-:W-:-:S04]  /*0840*/  IMAD.WIDE.U32 R2, R6, UR8, R2 ;  /* 0x0000000806027c25 */ /* 0x001fc8000f8e0002 */
[----:B------:R-:W-:Y:S01]  /*0850*/  FMUL.FTZ R13, R13, UR5 ;  /* 0x000000050d0d7c20 */ /* 0x000fe20008410000 */
[----:B------:R-:W-:Y:S01]  /*0860*/  F2FP.F16.F32.PACK_AB R20, R23, R26 ;  /* 0x0000001a1714723e */ /* 0x000fe200000000ff */
[----:B------:R-:W-:Y:S02]  /*0870*/  IMAD R3, R7, UR8, R3 ;  /* 0x0000000807037c24 */ /* 0x000fe4000f8e0203 */
[----:B------:R-:W-:Y:S01]  /*0880*/  FMUL.FTZ R11, R11, UR5 ;  /* 0x000000050b0b7c20 */ /* 0x000fe20008410000 */
[----:B------:R-:W-:Y:S01]  /*0890*/  F2FP.F16.F32.PACK_AB R22, R22, R13 ;  /* 0x0000000d1616723e */ /* 0x000fe200000000ff */
[----:B------:R0:W-:Y:S01]  /*08a0*/  STS [R21+0x4000], R20 ;  /* 0x0040001415007388 */ /* 0x0001e20000000800 */
[----:B------:R-:W-:-:S04]  /*08b0*/  IMAD.WIDE.U32 R2, R0, UR10, R2 ;  /* 0x0000000a00027c25 */ /* 0x000fc8000f8e0002 */
[----:B------:R-:W-:Y:S01]  /*08c0*/  FMUL.FTZ R16, R16, UR5 ;  /* 0x0000000510107c20 */ /* 0x000fe20008410000 */
[----:B------:R0:W-:Y:S01]  /*08d0*/  STS [R21+0x4400], R22 ;  /* 0x0044001615007388 */ /* 0x0001e20000000800 */
[----:B------:R-:W-:Y:S02]  /*08e0*/  IMAD R13, R0, UR11, R3 ;  /* 0x0000000b000d7c24 */ /* 0x000fe4000f8e0203 */
[----:B------:R-:W-:Y:S01]  /*08f0*/  FMUL.FTZ R12, R12, UR5 ;  /* 0x000000050c0c7c20 */ /* 0x000fe20008410000 */
[----:B------:R-:W-:Y:S01]  /*0900*/  F2FP.F16.F32.PACK_AB R11, R16, R11 ;  /* 0x0000000b100b723e */ /* 0x000fe200000000ff */
[----:B------:R-:W-:-:S04]  /*0910*/  FMUL.FTZ R15, R15, UR5 ;  /* 0x000000050f0f7c20 */ /* 0x000fc80008410000 */
[----:B------:R0:W-:Y:S01]  /*0920*/  STS [R21+0x4500], R11 ;  /* 0x0045000b15007388 */ /* 0x0001e20000000800 */
[----:B--2---:R-:W-:Y:S01]  /*0930*/  FMUL.FTZ R14, R14, UR5 ;  /* 0x000000050e0e7c20 */ /* 0x004fe20008410000 */
[----:B------:R-:W-:Y:S01]  /*0940*/  F2FP.F16.F32.PACK_AB R15, R15, R12 ;  /* 0x0000000c0f0f723e */ /* 0x000fe200000000ff */
[----:B---3--:R-:W-:-:S03]  /*0950*/  FMUL.FTZ R10, R19, UR5 ;  /* 0x00000005130a7c20 */ /* 0x008fc60008410000 */
[----:B------:R-:W-:Y:S01]  /*0960*/  F2FP.F16.F32.PACK_AB R14, R14, R17 ;  /* 0x000000110e0e723e */ /* 0x000fe200000000ff */
[----:B------:R0:W-:Y:S01]  /*0970*/  STS [R21+0x5000], R15 ;  /* 0x0050000f15007388 */ /* 0x0001e20000000800 */
[----:B----4-:R-:W-:Y:S01]  /*0980*/  FMUL.FTZ R24, R24, UR5 ;  /* 0x0000000518187c20 */ /* 0x010fe20008410000 */
[----:B------:R-:W-:Y:S02]  /*0990*/  F2FP.F16.F32.PACK_AB R9, R10, R9 ;  /* 0x000000090a09723e */ /* 0x000fe400000000ff */
[----:B------:R0:W-:Y:S01]  /*09a0*/  STS [R21+0x5100], R14 ;  /* 0x0051000e15007388 */ /* 0x0001e20000000800 */
[----:B-----5:R-:W-:Y:S01]  /*09b0*/  FMUL.FTZ R25, R25, UR5 ;  /* 0x0000000519197c20 */ /* 0x020fe20008410000 */
[----:B------:R-:W-:Y:S02]  /*09c0*/  UIADD3 UR5, UPT, UPT, UR4, 0x4000, URZ ;  /* 0x0000400004057890 */ /* 0x000fe4000fffe0ff */
[----:B------:R0:W-:Y:S02]  /*09d0*/  STS [R21+0x5400], R9 ;  /* 0x0054000915007388 */ /* 0x0001e40000000800 */
[----:B------:R-:W-:-:S02]  /*09e0*/  F2FP.F16.F32.PACK_AB R24, R25, R24 ;  /* 0x000000181918723e */ /* 0x000fc400000000ff */
[C---:B-1----:R-:W-:Y:S02]  /*09f0*/  LEA R8, R18.reuse, UR5, 0x1 ;  /* 0x0000000512087c11 */ /* 0x042fe4000f8e08ff */
[----:B------:R-:W-:Y:S01]  /*0a00*/  LEA R18, R18, UR4, 0x1 ;  /* 0x0000000412127c11 */ /* 0x000fe2000f8e08ff */
[----:B------:R0:W-:Y:S01]  /*0a10*/  STS [R21+0x5500], R24 ;  /* 0x0055001815007388 */ /* 0x0001e20000000800 */
[----:B------:R-:W-:Y:S06]  /*0a20*/  BAR.SYNC.DEFER_BLOCKING 0x0 ;  /* 0x0000000000007b1d */ /* 0x000fec0000010000 */
[----:B------:R-:W-:Y:S05]  /*0a30*/  @P1 BRA `(.L_x_31) ;  /* 0x00000000002c1947 */ /* 0x000fea0003800000 */
[----:B0-----:R-:W0:Y:S01]  /*0a40*/  LDS.128 R8, [R8] ;  /* 0x0000000008087984 */ /* 0x001e220000000c00 */
[----:B------:R-:W1:Y:S01]  /*0a50*/  LDCU.64 UR4, c[0x0][0x3c0] ;  /* 0x00007800ff0477ac */ /* 0x000e620008000a00 */
[----:B------:R-:W-:Y:S01]  /*0a60*/  IMAD.MOV.U32 R12, RZ, RZ, R2 ;  /* 0x000000ffff0c7224 */ /* 0x000fe200078e0002 */
[----:B------:R-:W2:Y:S01]  /*0a70*/  LDCU.64 UR8, c[0x0][0x3a8] ;  /* 0x00007500ff0877ac */ /* 0x000ea20008000a00 */
[----:B-1----:R-:W-:Y:S02]  /*0a80*/  IMAD R15, R5, UR4, RZ ;  /* 0x00000004050f7c24 */ /* 0x002fe4000f8e02ff */
[----:B------:R-:W-:-:S04]  /*0a90*/  IMAD.WIDE.U32 R6, R4, UR4, R12 ;  /* 0x0000000404067c25 */ /* 0x000fc8000f8e000c */
[----:B------:R-:W-:Y:S01]  /*0aa0*/  IMAD R15, R4, UR5, R15 ;  /* 0x00000005040f7c24 */ /* 0x000fe2000f8e020f */
[----:B--2---:R-:W-:-:S03]  /*0ab0*/  LEA R14, P1, R6, UR8, 0x1 ;  /* 0x00000008060e7c11 */ /* 0x004fc6000f8208ff */
[----:B------:R-:W-:-:S05]  /*0ac0*/  IMAD.IADD R7, R7, 0x1, R15 ;  /* 0x0000000107077824 */ /* 0x000fca00078e020f */
[----:B------:R-:W-:-:S05]  /*0ad0*/  LEA.HI.X R15, R6, UR9, R7, 0x1, P1 ;  /* 0x00000009060f7c11 */ /* 0x000fca00088f0c07 */
[----:B0-----:R1:W-:Y:S02]  /*0ae0*/  STG.E.128 desc[UR6][R14.64], R8 ;  /* 0x000000080e007986 */ /* 0x0013e4000c101d06 */
.L_x_31:
[----:B------:R-:W-:Y:S05]  /*0af0*/  BSYNC.RECONVERGENT B0 ;  /* 0x0000000000007941 */ /* 0x000fea0003800200 */
.L_x_30:
[----:B01----:R0:W1:Y:S01]  /*0b00*/  LDS.128 R8, [R18+0x4400] ;  /* 0x0044000012087984 */ /* 0x0030620000000c00 */
[----:B------:R-:W-:Y:S05]  /*0b10*/  @P0 EXIT ;  /* 0x000000000000094d */ /* 0x000fea0003800000 */
[----:B------:R-:W2:Y:S01]  /*0b20*/  LDCU.64 UR4, c[0x0][0x3c0] ;  /* 0x00007800ff0477ac */ /* 0x000ea20008000a00 */
[----:B------:R-:W-:Y:S01]  /*0b30*/  IADD3 R7, P0, PT, R4, 0x20, RZ ;  /* 0x0000002004077810 */ /* 0x000fe20007f1e0ff */
[----:B------:R-:W-:Y:S01]  /*0b40*/  IMAD.MOV.U32 R3, RZ, RZ, R13 ;  /* 0x000000ffff037224 */ /* 0x000fe200078e000d */
[----:B------:R-:W3:Y:S03]  /*0b50*/  LDCU.64 UR8, c[0x0][0x3a8] ;  /* 0x00007500ff0877ac */ /* 0x000ee60008000a00 */
[----:B------:R-:W-:-:S04]  /*0b60*/  IMAD.X R4, RZ, RZ, R5, P0 ;  /* 0x000000ffff047224 */ /* 0x000fc800000e0605 */
[----:B--2---:R-:W-:Y:S02]  /*0b70*/  IMAD R4, R4, UR4, RZ ;  /* 0x0000000404047c24 */ /* 0x004fe4000f8e02ff */
[----:B------:R-:W-:-:S04]  /*0b80*/  IMAD.WIDE.U32 R2, R7, UR4, R2 ;  /* 0x0000000407027c25 */ /* 0x000fc8000f8e0002 */
[----:B------:R-:W-:Y:S01]  /*0b90*/  IMAD R7, R7, UR5, R4 ;  /* 0x0000000507077c24 */ /* 0x000fe2000f8e0204 */
[----:B---3--:R-:W-:-:S03]  /*0ba0*/  LEA R4, P0, R2, UR8, 0x1 ;  /* 0x0000000802047c11 */ /* 0x008fc6000f8008ff */
[----:B------:R-:W-:-:S05]  /*0bb0*/  IMAD.IADD R3, R3, 0x1, R7 ;  /* 0x0000000103037824 */ /* 0x000fca00078e0207 */
[----:B------:R-:W-:-:S05]  /*0bc0*/  LEA.HI.X R5, R2, UR9, R3, 0x1, P0 ;  /* 0x0000000902057c11 */ /* 0x000fca00080f0c03 */
[----:B-1----:R-:W-:Y:S01]  /*0bd0*/  STG.E.128 desc[UR6][R4.64], R8 ;  /* 0x0000000804007986 */ /* 0x002fe2000c101d06 */
[----:B------:R-:W-:Y:S05]  /*0be0*/  EXIT ;  /* 0x000000000000794d */ /* 0x000fea0003800000 */
.L_x_32:
        /* <DEDUP_REMOVED lines=9> */
.L_x_116:


//--------------------- .text._ZN7cutlass13device_kernelIN5flash19enable_sm80_to_sm89INS1_16FlashAttnBwdSm80INS1_25CollectiveMainloopBwdSm80ILi2ELi2EN4cute5tupleIJNS5_1CILi64EEENS7_ILi128EEES8_EEENS_6half_tEfNS_4arch4Sm80ELb1ELb0ELb1ELb1ELb1ELb0ELb0ELb0ELi2ELi2ELi4ELi2ELb1EEENS1_24CollectiveEpilogueBwdGQAISA_fSD_Li256ELb1ELb1EEENS1_25SingleTileBwdLPTSchedulerILb1ELi128ELb1EEEEEEEEEvNT_6ParamsE --------------------------
	.section	.text._ZN7cutlass13device_kernelIN5flash19enable_sm80_to_sm89INS1_16FlashAttnBwdSm80INS1_25CollectiveMainloopBwdSm80ILi2ELi2EN4cute5tupleIJNS5_1CILi64EEENS7_ILi128EEES8_EEENS_6half_tEfNS_4arch4Sm80ELb1ELb0ELb1ELb1ELb1ELb0ELb0ELb0ELi2ELi2ELi4ELi2ELb1EEENS1_24CollectiveEpilogueBwdGQAISA_fSD_Li256ELb1ELb1EEENS1_25SingleTileBwdLPTSchedulerILb1ELi128ELb1EEEEEEEEEvNT_6ParamsE,"ax",@progbits
	.align	128
.text._ZN7cutlass13device_kernelIN5flash19enable_sm80_to_sm89INS1_16FlashAttnBwdSm80INS1_25CollectiveMainloopBwdSm80ILi2ELi2EN4cute5tupleIJNS5_1CILi64EEENS7_ILi128EEES8_EEENS_6half_tEfNS_4arch4Sm80ELb1ELb0ELb1ELb1ELb1ELb0ELb0ELb0ELi2ELi2ELi4ELi2ELb1EEENS1_24CollectiveEpilogueBwdGQAISA_fSD_Li256ELb1ELb1EEENS1_25SingleTileBwdLPTSchedulerILb1ELi128ELb1EEEEEEEEEvNT_6ParamsE:
        .type           _ZN7cutlass13device_kernelIN5flash19enable_sm80_to_sm89INS1_16FlashAttnBwdSm80INS1_25CollectiveMainloopBwdSm80ILi2ELi2EN4cute5tupleIJNS5_1CILi64EEENS7_ILi128EEES8_EEENS_6half_tEfNS_4arch4Sm80ELb1ELb0ELb1ELb1ELb1ELb0ELb0ELb0ELi2ELi2ELi4ELi2ELb1EEENS1_24CollectiveEpilogueBwdGQAISA_fSD_Li256ELb1ELb1EEENS1_25SingleTileBwdLPTSchedulerILb1ELi128ELb1EEEEEEEEEvNT_6ParamsE,@function
        .size           _ZN7cutlass13device_kernelIN5flash19enable_sm80_to_sm89INS1_16FlashAttnBwdSm80INS1_25CollectiveMainloopBwdSm80ILi2ELi2EN4cute5tupleIJNS5_1CILi64EEENS7_ILi128EEES8_EEENS_6half_tEfNS_4arch4Sm80ELb1ELb0ELb1ELb1ELb1ELb0ELb0ELb0ELi2ELi2ELi4ELi2ELb1EEENS1_24CollectiveEpilogueBwdGQAISA_fSD_Li256ELb1ELb1EEENS1_25SingleTileBwdLPTSchedulerILb1ELi128ELb1EEEEEEEEEvNT_6ParamsE,(.L_x_117 - _ZN7cutlass13device_kernelIN5flash19enable_sm80_to_sm89INS1_16FlashAttnBwdSm80INS1_25CollectiveMainloopBwdSm80ILi2ELi2EN4cute5tupleIJNS5_1CILi64EEENS7_ILi128EEES8_EEENS_6half_tEfNS_4arch4Sm80ELb1ELb0ELb1ELb1ELb1ELb0ELb0ELb0ELi2ELi2ELi4ELi2ELb1EEENS1_24CollectiveEpilogueBwdGQAISA_fSD_Li256ELb1ELb1EEENS1_25SingleTileBwdLPTSchedulerILb1ELi128ELb1EEEEEEEEEvNT_6ParamsE)
        .other          _ZN7cutlass13device_kernelIN5flash19enable_sm80_to_sm89INS1_16FlashAttnBwdSm80INS1_25CollectiveMainloopBwdSm80ILi2ELi2EN4cute5tupleIJNS5_1CILi64EEENS7_ILi128EEES8_EEENS_6half_tEfNS_4arch4Sm80ELb1ELb0ELb1ELb1ELb1ELb0ELb0ELb0ELi2ELi2ELi4ELi2ELb1EEENS1_24CollectiveEpilogueBwdGQAISA_fSD_Li256ELb1ELb1EEENS1_25SingleTileBwdLPTSchedulerILb1ELi128ELb1EEEEEEEEEvNT_6ParamsE,@"STO_CUDA_ENTRY STV_DEFAULT"
_ZN7cutlass13device_kernelIN5flash19enable_sm80_to_sm89INS1_16FlashAttnBwdSm80INS1_25CollectiveMainloopBwdSm80ILi2ELi2EN4cute5tupleIJNS5_1CILi64EEENS7_ILi128EEES8_EEENS_6half_tEfNS_4arch4Sm80ELb1ELb0ELb1ELb1ELb1ELb0ELb0ELb0ELi2ELi2ELi4ELi2ELb1EEENS1_24CollectiveEpilogueBwdGQAISA_fSD_Li256ELb1ELb1EEENS1_25SingleTileBwdLPTSchedulerILb1ELi128ELb1EEEEEEEEEvNT_6ParamsE:
[----:B------:R-:W-:Y:S01]  /*0000*/  LDC R1, c[0x0][0x37c] ;  /* 0x0000df00ff017b82 */ /* 0x000fe20000000800 */
[----:B------:R-:W-:Y:S05]  /*0010*/  EXIT ;  /* 0x000000000000794d */ /* 0x000fea0003800000 */
.L_x_33:
        /* <DEDUP_REMOVED lines=14> */
.L_x_117:


//--------------------- .text._ZN7cutlass13device_kernelIN5flash22FlashAttnBwdPreprocessIN4cute5tupleIJNS3_1CILi64EEES6_EEENS_6half_tEfNS_4arch4Sm80ELb1ELb1EEEEEvNT_6ParamsE --------------------------
	.section	.text._ZN7cutlass13device_kernelIN5flash22FlashAttnBwdPreprocessIN4cute5tupleIJNS3_1CILi64EEES6_EEENS_6half_tEfNS_4arch4Sm80ELb1ELb1EEEEEvNT_6ParamsE,"ax",@progbits
	.align	128
.text._ZN7cutlass13device_kernelIN5flash22FlashAttnBwdPreprocessIN4cute5tupleIJNS3_1CILi64EEES6_EEENS_6half_tEfNS_4arch4Sm80ELb1ELb1EEEEEvNT_6ParamsE:
        .type           _ZN7cutlass13device_kernelIN5flash22FlashAttnBwdPreprocessIN4cute5tupleIJNS3_1CILi64EEES6_EEENS_6half_tEfNS_4arch4Sm80ELb1ELb1EEEEEvNT_6ParamsE,@function
        .size           _ZN7cutlass13device_kernelIN5flash22FlashAttnBwdPreprocessIN4cute5tupleIJNS3_1CILi64EEES6_EEENS_6half_tEfNS_4arch4Sm80ELb1ELb1EEEEEvNT_6ParamsE,(.L_x_118 - _ZN7cutlass13device_kernelIN5flash22FlashAttnBwdPreprocessIN4cute5tupleIJNS3_1CILi64EEES6_EEENS_6half_tEfNS_4arch4Sm80ELb1ELb1EEEEEvNT_6ParamsE)
        .other          _ZN7cutlass13device_kernelIN5flash22FlashAttnBwdPreprocessIN4cute5tupleIJNS3_1CILi64EEES6_EEENS_6half_tEfNS_4arch4Sm80ELb1ELb1EEEEEvNT_6ParamsE,@"STO_CUDA_ENTRY STV_DEFAULT"
_ZN7cutlass13device_kernelIN5flash22FlashAttnBwdPreprocessIN4cute5tupleIJNS3_1CILi64EEES6_EEENS_6half_tEfNS_4arch4Sm80ELb1ELb1EEEEEvNT_6ParamsE:
[----:B------:R-:W-:Y:S08]  /*0000*/  LDC R1, c[0x0][0x37c] ;  /* 0x0000df00ff017b82 */ /* 0x000ff00000000800 */
[----:B------:R-:W0:Y:S01]  /*0010*/  LDC.64 R8, c[0x0][0x460] ;  /* 0x00011800ff087b82 */ /* 0x000e220000000a00 */
[----:B------:R-:W1:Y:S01]  /*0020*/  S2R R0, SR_CTAID.X ;  /* 0x0000000000007919 */ /* 0x000e620000002500 */
[----:B------:R-:W2:Y:S01]  /*0030*/  LDCU.64 UR4, c[0x0][0x358] ;  /* 0x00006b00ff0477ac */ /* 0x000ea20008000a00 */
[----:B------:R-:W3:Y:S05]  /*0040*/  S2R R3, SR_CTAID.Z ;  /* 0x0000000000037919 */ /* 0x000eea0000002700 */
[----:B------:R-:W4:Y:S01]  /*0050*/  S2UR UR6, SR_CTAID.Y ;  /* 0x00000000000679c3 */ /* 0x000f220000002600 */
[----:B0-----:R-:W-:-:S04]  /*0060*/  ISETP.NE.U32.AND P0, PT, R8, RZ, PT ;  /* 0x000000ff0800720c */ /* 0x001fc80003f05070 */
[----:B------:R-:W-:-:S13]  /*0070*/  ISETP.NE.AND.EX P1, PT, R9, RZ, PT, P0 ;  /* 0x000000ff0900720c */ /* 0x000fda0003f25300 */
[----:B-1234-:R-:W-:Y:S05]  /*0080*/  @P1 BRA `(.L_x_34) ;  /* 0x0000000000241947 */ /* 0x01efea0003800000 */
[----:B------:R-:W0:Y:S01]  /*0090*/  LDCU.64 UR8, c[0x0][0x468] ;  /* 0x00008d00ff0877ac */ /* 0x000e220008000a00 */
[----:B------:R-:W-:Y:S01]  /*00a0*/  HFMA2 R2, -RZ, RZ, 0, 0 ;  /* 0x00000000ff027431 */ /* 0x000fe200000001ff */
[----:B------:R-:W-:Y:S01]  /*00b0*/  CS2R R26, SRZ ;  /* 0x00000000001a7805 */ /* 0x000fe2000001ff00 */
[----:B------:R-:W1:Y:S01]  /*00c0*/  LDCU UR7, c[0x0][0x388] ;  /* 0x00007100ff0777ac */ /* 0x000e620008000800 */
[----:B0-----:R-:W-:-:S04]  /*00d0*/  UISETP.NE.U32.AND UP0, UPT, UR8, URZ, UPT ;  /* 0x000000ff0800728c */ /* 0x001fc8000bf05070 */
[----:B------:R-:W-:Y:S01]  /*00e0*/  UISETP.NE.AND.EX UP0, UPT, UR9, URZ, UPT, UP0 ;  /* 0x000000ff0900728c */ /* 0x000fe2000bf05300 */
[----:B-1----:R-:W-:-:S08]  /*00f0*/  MOV R36, UR7 ;  /* 0x0000000700247c02 */ /* 0x002fd00008000f00 */
[----:B------:R-:W-:Y:S05]  /*0100*/  BRA.U !UP0, `(.L_x_35) ;  /* 0x00000001084c7547 */ /* 0x000fea000b800000 */
[----:B------:R-:W-:Y:S05]  /*0110*/  BRA `(.L_x_36) ;  /* 0x0000000000307947 */ /* 0x000fea0003800000 */
.L_x_34:
[----:B------:R-:W0:Y:S01]  /*0120*/  LDC.64 R4, c[0x0][0x460] ;  /* 0x00011800ff047b82 */ /* 0x000e220000000a00 */
[----:B------:R-:W1:Y:S01]  /*0130*/  LDCU.64 UR8, c[0x0][0x468] ;  /* 0x00008d00ff0877ac */ /* 0x000e620008000a00 */
[----:B0-----:R-:W-:-:S05]  /*0140*/  IMAD.WIDE.U32 R4, R3, 0x4, R4 ;  /* 0x0000000403047825 */ /* 0x001fca00078e0004 */
[----:B------:R-:W2:Y:S01]  /*0150*/  LDG.E R26, desc[UR4][R4.64] ;  /* 0x00000004041a7981 */ /* 0x000ea2000c1e1900 */
[----:B-1----:R-:W-:-:S04]  /*0160*/  UISETP.NE.U32.AND UP0, UPT, UR8, URZ, UPT ;  /* 0x000000ff0800728c */ /* 0x002fc8000bf05070 */
[----:B------:R-:W-:Y:S01]  /*0170*/  UISETP.NE.AND.EX UP0, UPT, UR9, URZ, UPT, UP0 ;  /* 0x000000ff0900728c */ /* 0x000fe2000bf05300 */
[----:B--2---:R-:W-:Y:S02]  /*0180*/  LEA R2, R3, R26, 0x6 ;  /* 0x0000001a03027211 */ /* 0x004fe400078e30ff */
[----:B------:R-:W-:Y:S02]  /*0190*/  SHF.R.S32.HI R27, RZ, 0x1f, R26 ;  /* 0x0000001fff1b7819 */ /* 0x000fe4000001141a */
[----:B------:R-:W-:-:S04]  /*01a0*/  SHF.R.S32.HI R7, RZ, 0x1f, R2 ;  /* 0x0000001fff077819 */ /* 0x000fc80000011402 */
[----:B------:R-:W-:-:S04]  /*01b0*/  LEA.HI R2, R7, R2, RZ, 0x6 ;  /* 0x0000000207027211 */ /* 0x000fc800078f30ff */
[----:B------:R-:W-:Y:S01]  /*01c0*/  LOP3.LUT R2, R2, 0xffffffc0, RZ, 0xc0, !PT ;  /* 0xffffffc002027812 */ /* 0x000fe200078ec0ff */
[----:B------:R-:W-:Y:S06]  /*01d0*/  BRA.U !UP0, `(.L_x_37) ;  /* 0x0000000108107547 */ /* 0x000fec000b800000 */
.L_x_36:
[----:B------:R-:W0:Y:S02]  /*01e0*/  LDC.64 R36, c[0x0][0x468] ;  /* 0x00011a00ff247b82 */ /* 0x000e240000000a00 */
[----:B0-----:R-:W-:-:S06]  /*01f0*/  IMAD.WIDE.U32 R36, R3, 0x4, R36 ;  /* 0x0000000403247825 */ /* 0x001fcc00078e0024 */
[----:B------:R0:W5:Y:S01]  /*0200*/  LDG.E R36, desc[UR4][R36.64] ;  /* 0x0000000424247981 */ /* 0x000162000c1e1900 */
[----:B------:R-:W-:Y:S05]  /*0210*/  BRA `(.L_x_35) ;  /* 0x0000000000087947 */ /* 0x000fea0003800000 */
.L_x_37:
[----:B------:R-:W2:Y:S02]  /*0220*/  LDG.E R5, desc[UR4][R4.64+0x4] ;  /* 0x0000040404057981 */ /* 0x000ea4000c1e1900 */
[----:B--2---:R-:W-:-:S07]  /*0230*/  IADD3 R36, PT, PT, -R26, R5, RZ ;  /* 0x000000051a247210 */ /* 0x004fce0007ffe1ff */
.L_x_35:
[----:B------:R-:W1:Y:S01]  /*0240*/  S2R R4, SR_TID.X ;  /* 0x0000000000047919 */ /* 0x000e620000002100 */
[----:B------:R-:W-:Y:S02]  /*0250*/  SHF.L.U32 R5, R0, 0x6, RZ ;  /* 0x0000000600057819 */ /* 0x000fe400000006ff */
[----:B------:R-:W-:Y:S02]  /*0260*/  ISETP.NE.AND.EX P0, PT, R9, RZ, PT, P0 ;  /* 0x000000ff0900720c */ /* 0x000fe40003f05300 */
[----:B-----5:R-:W-:-:S13]  /*0270*/  ISETP.GT.AND P2, PT, R36, R5, PT ;  /* 0x000000052400720c */ /* 0x020fda0003f44270 */
[----:B------:R-:W-:Y:S05]  /*0280*/  @!P2 EXIT P0 ;  /* 0x000000000000a94d */ /* 0x000fea0000000000 */
[----:B------:R-:W2:Y:S01]  /*0290*/  LDCU UR7, c[0x0][0x38c] ;  /* 0x00007180ff0777ac */ /* 0x000ea20008000800 */
[----:B-1----:R-:W-:Y:S01]  /*02a0*/  SHF.L.U32 R28, R4, 0x3, RZ ;  /* 0x00000003041c7819 */ /* 0x002fe200000006ff */
[----:B------:R-:W1:Y:S01]  /*02b0*/  LDC.64 R18, c[0x0][0x3c0] ;  /* 0x0000f000ff127b82 */ /* 0x000e620000000a00 */
[----:B------:R-:W-:Y:S02]  /*02c0*/  SHF.R.U32.HI R6, RZ, 0x3, R4 ;  /* 0x00000003ff067819 */ /* 0x000fe40000011604 */
[----:B------:R-:W-:Y:S02]  /*02d0*/  LOP3.LUT R28, R28, 0x38, RZ, 0xc0, !PT ;  /* 0x000000381c1c7812 */ /* 0x000fe400078ec0ff */
[----:B------:R-:W-:Y:S02]  /*02e0*/  IADD3 R7, PT, PT, -R5, R36, RZ ;  /* 0x0000002405077210 */ /* 0x000fe40007ffe1ff */
[----:B------:R-:W-:Y:S01]  /*02f0*/  IADD3 R24, PT, PT, R6, 0x20, RZ ;  /* 0x0000002006187810 */ /* 0x000fe20007ffe0ff */
[----:B------:R-:W3:Y:S01]  /*0300*/  LDC.64 R16, c[0x0][0x3a0] ;  /* 0x0000e800ff107b82 */ /* 0x000ee20000000a00 */
[----:B------:R-:W-:-:S02]  /*0310*/  MOV R29, RZ ;  /* 0x000000ff001d7202 */ /* 0x000fc40000000f00 */
[----:B------:R-:W-:Y:S02]  /*0320*/  SEL R25, R3, RZ, !P1 ;  /* 0x000000ff03197207 */ /* 0x000fe40004800000 */
[----:B------:R-:W-:Y:S02]  /*0330*/  IADD3 R32, P1, PT, R6, R26, RZ ;  /* 0x0000001a06207210 */ /* 0x000fe40007f3e0ff */
[----:B--2---:R-:W-:Y:S01]  /*0340*/  ISETP.GE.AND P0, PT, R28, UR7, PT ;  /* 0x000000071c007c0c */ /* 0x004fe2000bf06270 */
[----:B------:R-:W2:Y:S01]  /*0350*/  LDC.64 R8, c[0x0][0x3c8] ;  /* 0x0000f200ff087b82 */ /* 0x000ea20000000a00 */
[----:B------:R-:W-:Y:S02]  /*0360*/  IADD3.X R33, PT, PT, RZ, R27, RZ, P1, !PT ;  /* 0x0000001bff217210 */ /* 0x000fe40000ffe4ff */
[-C--:B------:R-:W-:Y:S02]  /*0370*/  ISETP.GE.OR P2, PT, R6, R7.reuse, P0 ;  /* 0x000000070600720c */ /* 0x080fe40000746670 */
[----:B------:R-:W-:Y:S01]  /*0380*/  ISETP.GE.OR P0, PT, R24, R7, P0 ;  /* 0x000000071800720c */ /* 0x000fe20000706670 */
[----:B------:R-:W-:-:S02]  /*0390*/  IMAD.WIDE.U32 R32, R0, 0x40, R32 ;  /* 0x0000004000207825 */ /* 0x000fc400078e0020 */
[----:B------:R-:W4:Y:S02]  /*03a0*/  LDC.64 R14, c[0x0][0x3b8] ;  /* 0x0000ee00ff0e7b82 */ /* 0x000f240000000a00 */
[----:B-1----:R-:W-:-:S04]  /*03b0*/  IMAD.WIDE.U32 R12, R18, UR6, R28 ;  /* 0x00000006120c7c25 */ /* 0x002fc8000f8e001c */
[----:B------:R-:W-:Y:S02]  /*03c0*/  IMAD R13, R19, UR6, R13 ;  /* 0x00000006130d7c24 */ /* 0x000fe4000f8e020d */
[----:B------:R-:W1:Y:S01]  /*03d0*/  LDC.64 R34, c[0x0][0x3a8] ;  /* 0x0000ea00ff227b82 */ /* 0x000e620000000a00 */
[----:B---3--:R-:W-:Y:S01]  /*03e0*/  IMAD.WIDE.U32 R10, R16, UR6, R28 ;  /* 0x00000006100a7c25 */ /* 0x008fe2000f8e001c */
[----:B0-----:R-:W-:-:S03]  /*03f0*/  @!P0 IADD3 R37, P1, PT, R32, 0x20, RZ ;  /* 0x0000002020258810 */ /* 0x001fc60007f3e0ff */
[----:B------:R-:W-:-:S03]  /*0400*/  IMAD R11, R17, UR6, R11 ;  /* 0x00000006110b7c24 */ /* 0x000fc6000f8e020b */
[----:B------:R-:W0:Y:S01]  /*0410*/  @!P0 LDC.64 R20, c[0x0][0x398] ;  /* 0x0000e600ff148b82 */ /* 0x000e220000000a00 */
[----:B--2---:R-:W-:-:S04]  /*0420*/  IMAD.WIDE.U32 R16, R25, R8, R12 ;  /* 0x0000000819107225 */ /* 0x004fc800078e000c */
[----:B------:R-:W-:Y:S01]  /*0430*/  IMAD R17, R25, R9, R17 ;  /* 0x0000000919117224 */ /* 0x000fe200078e0211 */
[----:B------:R-:W-:Y:S02]  /*0440*/  @!P0 MOV R12, R16 ;  /* 0x00000010000c8202 */ /* 0x000fe40000000f00 */
[----:B------:R-:W2:Y:S01]  /*0450*/  @!P2 LDC.64 R18, c[0x0][0x398] ;  /* 0x0000e600ff12ab82 */ /* 0x000ea20000000a00 */
[----:B----4-:R-:W-:Y:S01]  /*0460*/  @!P2 IMAD R41, R33, R14, RZ ;  /* 0x0000000e2129a224 */ /* 0x010fe200078e02ff */
[----:B------:R-:W-:-:S03]  /*0470*/  @!P0 MOV R13, R17 ;  /* 0x00000011000d8202 */ /* 0x000fc60000000f00 */
[C---:B------:R-:W-:Y:S02]  /*0480*/  @!P2 IMAD R41, R32.reuse, R15, R41 ;  /* 0x0000000f2029a224 */ /* 0x040fe400078e0229 */
[C---:B------:R-:W-:Y:S01]  /*0490*/  @!P2 IMAD.WIDE.U32 R14, R32.reuse, R14, R16 ;  /* 0x0000000e200ea225 */ /* 0x040fe200078e0010 */
[----:B------:R-:W3:Y:S01]  /*04a0*/  LDC.64 R8, c[0x0][0x3b8] ;  /* 0x0000ee00ff087b82 */ /* 0x000ee20000000a00 */
[----:B------:R-:W-:Y:S02]  /*04b0*/  @!P0 IADD3.X R17, PT, PT, RZ, R33, RZ, P1, !PT ;  /* 0x00000021ff118210 */ /* 0x000fe40000ffe4ff */
[----:B-1----:R-:W-:Y:S01]  /*04c0*/  IMAD.WIDE.U32 R22, R25, R34, R10 ;  /* 0x0000002219167225 */ /* 0x002fe200078e000a */
[----:B------:R-:W-:Y:S02]  /*04d0*/  @!P0 IADD3 R29, P1, PT, R32, 0x20, RZ ;  /* 0x00000020201d8810 */ /* 0x000fe40007f3e0ff */
[----:B------:R-:W-:Y:S01]  /*04e0*/  @!P2 IADD3 R41, PT, PT, R15, R41, RZ ;  /* 0x000000290f29a210 */ /* 0x000fe20007ffe0ff */
[----:B------:R-:W-:Y:S01]  /*04f0*/  IMAD R35, R25, R35, R23 ;  /* 0x0000002319237224 */ /* 0x000fe200078e0217 */
[----:B------:R-:W1:Y:S01]  /*0500*/  @!P2 LDC.64 R10, c[0x0][0x380] ;  /* 0x0000e000ff0aab82 */ /* 0x000e620000000a00 */
[----:B0-----:R-:W-:Y:S01]  /*0510*/  @!P0 IMAD R42, R17, R20, RZ ;  /* 0x00000014112a8224 */ /* 0x001fe200078e02ff */
[----:B------:R-:W-:-:S02]  /*0520*/  @!P2 MOV R34, R22 ;  /* 0x000000160022a202 */ /* 0x000fc40000000f00 */
[----:B------:R-:W-:Y:S01]  /*0530*/  @!P0 MOV R23, R35 ;  /* 0x0000002300178202 */ /* 0x000fe20000000f00 */
[----:B------:R-:W-:-:S03]  /*0540*/  @!P0 IMAD R21, R37, R21, R42 ;  /* 0x0000001525158224 */ /* 0x000fc600078e022a */
[----:B------:R-:W0:Y:S01]  /*0550*/  LDC.64 R30, c[0x0][0x3b0] ;  /* 0x0000ec00ff1e7b82 */ /* 0x000e220000000a00 */
[----:B--2---:R-:W-:Y:S02]  /*0560*/  @!P2 IMAD R40, R33, R18, RZ ;  /* 0x000000122128a224 */ /* 0x004fe400078e02ff */
[----:B------:R-:W-:-:S04]  /*0570*/  @!P0 IMAD.WIDE.U32 R22, R37, R20, R22 ;  /* 0x0000001425168225 */ /* 0x000fc800078e0016 */
[C---:B------:R-:W-:Y:S01]  /*0580*/  @!P2 IMAD R40, R32.reuse, R19, R40 ;  /* 0x000000132028a224 */ /* 0x040fe200078e0228 */
[----:B------:R-:W2:Y:S01]  /*0590*/  @!P0 LDC.64 R38, c[0x0][0x380] ;  /* 0x0000e000ff268b82 */ /* 0x000ea20000000a00 */
[----:B------:R-:W-:Y:S01]  /*05a0*/  @!P0 IADD3.X R19, PT, PT, RZ, R33, RZ, P1, !PT ;  /* 0x00000021ff138210 */ /* 0x000fe20000ffe4ff */
[----:B------:R-:W-:Y:S01]  /*05b0*/  @!P2 IMAD.WIDE.U32 R32, R32, R18, R34 ;  /* 0x000000122020a225 */ /* 0x000fe200078e0022 */
[----:B------:R-:W-:-:S04]  /*05c0*/  @!P0 IADD3 R21, PT, PT, R23, R21, RZ ;  /* 0x0000001517158210 */ /* 0x000fc80007ffe0ff */
[----:B------:R-:W-:Y:S01]  /*05d0*/  @!P2 IADD3 R40, PT, PT, R33, R40, RZ ;  /* 0x000000282128a210 */ /* 0x000fe20007ffe0ff */
[----:B------:R-:W4:Y:S01]  /*05e0*/  LDC.64 R16, c[0x0][0x3b0] ;  /* 0x0000ec00ff107b82 */ /* 0x000f220000000a00 */
[C---:B-1----:R-:W-:Y:S01]  /*05f0*/  @!P2 LEA R34, P1, R32.reuse, R10, 0x1 ;  /* 0x0000000a2022a211 */ /* 0x042fe200078208ff */
[-C--:B---3--:R-:W-:Y:S02]  /*0600*/  @!P0 IMAD R10, R19, R8.reuse, RZ ;  /* 0x00000008130a8224 */ /* 0x088fe400078e02ff */
[C---:B------:R-:W-:Y:S01]  /*0610*/  @!P0 IMAD.WIDE.U32 R18, R29.reuse, R8, R12 ;  /* 0x000000081d128225 */ /* 0x040fe200078e000c */
[----:B------:R-:W-:Y:S02]  /*0620*/  @!P2 LEA.HI.X R35, R32, R11, R40, 0x1, P1 ;  /* 0x0000000b2023a211 */ /* 0x000fe400008f0c28 */
[----:B------:R-:W-:Y:S01]  /*0630*/  CS2R R12, SRZ ;  /* 0x00000000000c7805 */ /* 0x000fe2000001ff00 */
[----:B------:R-:W-:Y:S01]  /*0640*/  @!P0 IMAD R15, R29, R9, R10 ;  /* 0x000000091d0f8224 */ /* 0x000fe200078e020a */
[----:B0-----:R-:W-:-:S02]  /*0650*/  @!P2 LEA R30, P4, R14, R30, 0x1 ;  /* 0x0000001e0e1ea211 */ /* 0x001fc400078808ff */
[----:B------:R-:W-:Y:S02]  /*0660*/  CS2R R8, SRZ ;  /* 0x0000000000087805 */ /* 0x000fe4000001ff00 */
[----:B------:R-:W-:Y:S01]  /*0670*/  CS2R R10, SRZ ;  /* 0x00000000000a7805 */ /* 0x000fe2000001ff00 */
[----:B------:R-:W0:Y:S01]  /*0680*/  LDC.64 R32, c[0x0][0x408] ;  /* 0x00010200ff207b82 */ /* 0x000e220000000a00 */
[----:B------:R-:W-:Y:S02]  /*0690*/  @!P0 IADD3 R19, PT, PT, R19, R15, RZ ;  /* 0x0000000f13138210 */ /* 0x000fe40007ffe0ff */
[----:B------:R-:W-:Y:S02]  /*06a0*/  @!P2 LEA.HI.X R31, R14, R31, R41, 0x1, P4 ;  /* 0x0000001f0e1fa211 */ /* 0x000fe400020f0c29 */
[----:B------:R-:W-:Y:S02]  /*06b0*/  CS2R R14, SRZ ;  /* 0x00000000000e7805 */ /* 0x000fe4000001ff00 */
[C---:B--2---:R-:W-:Y:S01]  /*06c0*/  @!P0 LEA R38, P3, R22.reuse, R38, 0x1 ;  /* 0x0000002616268211 */ /* 0x044fe200078608ff */
[----:B------:R-:W2:Y:S03]  /*06d0*/  @!P2 LDG.E.128 R8, desc[UR4][R34.64] ;  /* 0x000000042208a981 */ /* 0x000ea6000c1e1d00 */
[----:B------:R-:W-:-:S02]  /*06e0*/  @!P0 LEA.HI.X R39, R22, R39, R21, 0x1, P3 ;  /* 0x0000002716278211 */ /* 0x000fc400018f0c15 */
[C---:B----4-:R-:W-:Y:S02]  /*06f0*/  @!P0 LEA R40, P1, R18.reuse, R16, 0x1 ;  /* 0x0000001012288211 */ /* 0x050fe400078208ff */
[----:B------:R-:W-:Y:S02]  /*0700*/  CS2R R20, SRZ ;  /* 0x0000000000147805 */ /* 0x000fe4000001ff00 */
[----:B------:R-:W-:Y:S01]  /*0710*/  CS2R R22, SRZ ;  /* 0x0000000000167805 */ /* 0x000fe2000001ff00 */
[----:B------:R1:W3:Y:S01]  /*0720*/  @!P2 LDG.E.128 R12, desc[UR4][R30.64] ;  /* 0x000000041e0ca981 */ /* 0x0002e2000c1e1d00 */
[----:B------:R-:W-:Y:S02]  /*0730*/  @!P0 LEA.HI.X R41, R18, R17, R19, 0x1, P1 ;  /* 0x0000001112298211 */ /* 0x000fe400008f0c13 */
[----:B------:R-:W-:Y:S02]  /*0740*/  CS2R R16, SRZ ;  /* 0x0000000000107805 */ /* 0x000fe4000001ff00 */
[----:B------:R-:W-:Y:S01]  /*0750*/  CS2R R18, SRZ ;  /* 0x0000000000127805 */ /* 0x000fe2000001ff00 */
[----:B------:R-:W4:Y:S05]  /*0760*/  @!P0 LDG.E.128 R20, desc[UR4][R40.64] ;  /* 0x0000000428148981 */ /* 0x000f2a000c1e1d00 */
[----:B------:R3:W4:Y:S01]  /*0770*/  @!P0 LDG.E.128 R16, desc[UR4][R38.64] ;  /* 0x0000000426108981 */ /* 0x000722000c1e1d00 */
[C---:B------:R-:W-:Y:S01]  /*0780*/  ISETP.GE.AND P0, PT, R4.reuse, R7, PT ;  /* 0x000000070400720c */ /* 0x040fe20003f06270 */
[----:B-1----:R-:W1:Y:S03]  /*0790*/  LDC.64 R30, c[0x0][0x400] ;  /* 0x00010000ff1e7b82 */ /* 0x002e660000000a00 */
[----:B------:R-:W-:-:S13]  /*07a0*/  ISETP.GT.U32.OR P0, PT, R4, 0x3f, P0 ;  /* 0x0000003f0400780c */ /* 0x000fda0000704470 */
[----:B------:R-:W-:Y:S01]  /*07b0*/  @!P0 IADD3 R29, PT, PT, R5, R4, RZ ;  /* 0x00000004051d8210 */ /* 0x000fe20007ffe0ff */
[----:B------:R-:W0:Y:S03]  /*07c0*/  @!P0 LDC.64 R34, c[0x0][0x3f8] ;  /* 0x0000fe00ff228b82 */ /* 0x000e260000000a00 */
[----:B------:R-:W-:-:S04]  /*07d0*/  @!P0 IADD3 R26, P1, PT, R29, R26, RZ ;  /* 0x0000001a1d1a8210 */ /* 0x000fc80007f3e0ff */
[----:B------:R-:W-:-:S03]  /*07e0*/  @!P0 IADD3.X R27, PT, PT, RZ, R27, RZ, P1, !PT ;  /* 0x0000001bff1b8210 */ /* 0x000fc60000ffe4ff */
[----:B-1----:R-:W-:-:S04]  /*07f0*/  @!P0 IMAD.WIDE.U32 R26, R30, UR6, R26 ;  /* 0x000000061e1a8c25 */ /* 0x002fc8000f8e001a */
[----:B------:R-:W-:Y:S02]  /*0800*/  @!P0 IMAD R27, R31, UR6, R27 ;  /* 0x000000061f1b8c24 */ /* 0x000fe4000f8e021b */
[----:B0-----:R-:W-:-:S04]  /*0810*/  @!P0 IMAD.WIDE.U32 R26, R25, R32, R26 ;  /* 0x00000020191a8225 */ /* 0x001fc800078e001a */
[----:B------:R-:W-:Y:S01]  /*0820*/  @!P0 IMAD R33, R25, R33, R27 ;  /* 0x0000002119218224 */ /* 0x000fe200078e021b */
[C---:B------:R-:W-:Y:S02]  /*0830*/  @!P0 LEA R34, P1, R26.reuse, R34, 0x2 ;  /* 0x000000221a228211 */ /* 0x040fe400078210ff */
[----:B------:R-:W-:Y:S02]  /*0840*/  MOV R30, 0x7f800000 ;  /* 0x7f800000001e7802 */ /* 0x000fe40000000f00 */
[----:B------:R-:W-:-:S05]  /*0850*/  @!P0 LEA.HI.X R35, R26, R35, R33, 0x2, P1 ;  /* 0x000000231a238211 */ /* 0x000fca00008f1421 */
[----:B------:R0:W5:Y:S01]  /*0860*/  @!P0 LDG.E R30, desc[UR4][R34.64] ;  /* 0x00000004221e8981 */ /* 0x000162000c1e1900 */
[----:B------:R-:W-:Y:S02]  /*0870*/  IADD3 R36, PT, PT, R36, 0x3f, RZ ;  /* 0x0000003f24247810 */ /* 0x000fe40007ffe0ff */
[----:B------:R-:W-:Y:S01]  /*0880*/  ISETP.NE.AND P1, PT, R28, RZ, PT ;  /* 0x000000ff1c00720c */ /* 0x000fe20003f25270 */
[----:B------:R-:W-:Y:S01]  /*0890*/  BSSY.RECONVERGENT B0, `(.L_x_38) ;  /* 0x0000061000007945 */ /* 0x000fe20003800200 */
[--C-:B--2---:R-:W-:Y:S02]  /*08a0*/  HADD2.F32 R31, -RZ, R8.reuse.H1_H1 ;  /* 0x30000008ff1f7230 */ /* 0x104fe40000004100 */
[----:B------:R-:W-:Y:S02]  /*08b0*/  HADD2.F32 R26, -RZ, R8.H0_H0 ;  /* 0x20000008ff1a7230 */ /* 0x000fe40000004100 */
[--C-:B---3--:R-:W-:Y:S02]  /*08c0*/  HADD2.F32 R38, -RZ, R12.reuse.H1_H1 ;  /* 0x3000000cff267230 */ /* 0x108fe40000004100 */
[----:B------:R-:W-:-:S02]  /*08d0*/  HADD2.F32 R37, -RZ, R12.H0_H0 ;  /* 0x2000000cff257230 */ /* 0x000fc40000004100 */
[--C-:B------:R-:W-:Y:S02]  /*08e0*/  HADD2.F32 R33, -RZ, R13.reuse.H0_H0 ;  /* 0x2000000dff217230 */ /* 0x100fe40000004100 */
[----:B0-----:R-:W-:Y:S02]  /*08f0*/  HADD2.F32 R34, -RZ, R13.H1_H1 ;  /* 0x3000000dff227230 */ /* 0x001fe40000004100 */
[----:B----4-:R-:W-:Y:S02]  /*0900*/  HADD2.F32 R40, -RZ, R20.H1_H1 ;  /* 0x30000014ff287230 */ /* 0x010fe40000004100 */
[----:B------:R-:W-:Y:S02]  /*0910*/  HADD2.F32 R35, -RZ, R16.H1_H1 ;  /* 0x30000010ff237230 */ /* 0x000fe40000004100 */
[--C-:B------:R-:W-:Y:S02]  /*0920*/  HADD2.F32 R13, -RZ, R15.reuse.H0_H0 ;  /* 0x2000000fff0d7230 */ /* 0x100fe40000004100 */
[----:B------:R-:W-:-:S02]  /*0930*/  HADD2.F32 R12, -RZ, R15.H1_H1 ;  /* 0x3000000fff0c7230 */ /* 0x000fc40000004100 */
[----:B------:R-:W-:Y:S01]  /*0940*/  FMUL.FTZ R15, R31, R38 ;  /* 0x000000261f0f7220 */ /* 0x000fe20000410000 */
[----:B------:R-:W-:Y:S02]  /*0950*/  HADD2.F32 R16, -RZ, R16.H0_H0 ;  /* 0x20000010ff107230 */ /* 0x000fe40000004100 */
[----:B------:R-:W-:Y:S01]  /*0960*/  FMUL.FTZ R35, R35, R40 ;  /* 0x0000002823237220 */ /* 0x000fe20000410000 */
[----:B------:R-:W-:Y:S02]  /*0970*/  HADD2.F32 R31, -RZ, R20.H0_H0 ;  /* 0x20000014ff1f7230 */ /* 0x000fe40000004100 */
[----:B------:R-:W-:Y:S01]  /*0980*/  FFMA.FTZ R37, R26, R37, R15 ;  /* 0x000000251a257223 */ /* 0x000fe2000001000f */
[----:B------:R-:W-:Y:S02]  /*0990*/  HADD2.F32 R8, -RZ, R9.H0_H0 ;  /* 0x20000009ff087230 */ /* 0x000fe40000004100 */
[----:B------:R-:W-:Y:S02]  /*09a0*/  HADD2.F32 R15, -RZ, R17.H0_H0 ;  /* 0x20000011ff0f7230 */ /* 0x000fe40000004100 */
[----:B------:R-:W-:Y:S01]  /*09b0*/  FFMA.FTZ R26, R16, R31, R35 ;  /* 0x0000001f101a7223 */ /* 0x000fe20000010023 */
[----:B------:R-:W-:-:S02]  /*09c0*/  HADD2.F32 R20, -RZ, R21.H0_H0 ;  /* 0x20000015ff147230 */ /* 0x000fc40000004100 */
[----:B------:R-:W-:Y:S01]  /*09d0*/  FFMA.FTZ R8, R8, R33, R37 ;  /* 0x0000002108087223 */ /* 0x000fe20000010025 */
[----:B------:R-:W-:Y:S02]  /*09e0*/  HADD2.F32 R27, -RZ, R9.H1_H1 ;  /* 0x30000009ff1b7230 */ /* 0x000fe40000004100 */
[----:B------:R-:W-:Y:S02]  /*09f0*/  HADD2.F32 R17, -RZ, R17.H1_H1 ;  /* 0x30000011ff117230 */ /* 0x000fe40000004100 */
[----:B------:R-:W-:Y:S01]  /*0a00*/  FFMA.FTZ R20, R15, R20, R26 ;  /* 0x000000140f147223 */ /* 0x000fe2000001001a */
[----:B------:R-:W-:Y:S02]  /*0a10*/  HADD2.F32 R16, -RZ, R21.H1_H1 ;  /* 0x30000015ff107230 */ /* 0x000fe40000004100 */
[----:B------:R-:W-:Y:S01]  /*0a20*/  FFMA.FTZ R34, R27, R34, R8 ;  /* 0x000000221b227223 */ /* 0x000fe20000010008 */
[----:B------:R-:W-:Y:S02]  /*0a30*/  HADD2.F32 R9, -RZ, R10.H0_H0 ;  /* 0x2000000aff097230 */ /* 0x000fe40000004100 */
[----:B------:R-:W-:-:S02]  /*0a40*/  HADD2.F32 R32, -RZ, R14.H0_H0 ;  /* 0x2000000eff207230 */ /* 0x000fc40000004100 */
[----:B------:R-:W-:Y:S01]  /*0a50*/  FFMA.FTZ R17, R17, R16, R20 ;  /* 0x0000001011117223 */ /* 0x000fe20000010014 */
[----:B------:R-:W-:Y:S02]  /*0a60*/  HADD2.F32 R8, -RZ, R18.H0_H0 ;  /* 0x20000012ff087230 */ /* 0x000fe40000004100 */
        /* <DEDUP_REMOVED lines=12> */
[----:B------:R-:W-:Y:S01]  /*0b30*/  FFMA.FTZ R14, R10, R13, R29 ;  /* 0x0000000d0a0e7223 */ /* 0x000fe2000001001d */
[----:B------:R-:W-:-:S02]  /*0b40*/  HADD2.F32 R11, -RZ, R11.H1_H1 ;  /* 0x3000000bff0b7230 */ /* 0x000fc40000004100 */
[----:B------:R-:W-:Y:S02]  /*0b50*/  HADD2.F32 R19, -RZ, R19.H1_H1 ;  /* 0x30000013ff137230 */ /* 0x000fe40000004100 */
[----:B------:R-:W-:Y:S01]  /*0b60*/  FFMA.FTZ R8, R8, R15, R9 ;  /* 0x0000000f08087223 */ /* 0x000fe20000010009 */
[----:B------:R-:W-:Y:S02]  /*0b70*/  HADD2.F32 R10, -RZ, R23.H1_H1 ;  /* 0x30000017ff0a7230 */ /* 0x000fe40000004100 */
[----:B------:R-:W-:-:S03]  /*0b80*/  FFMA.FTZ R11, R11, R12, R14 ;  /* 0x0000000c0b0b7223 */ /* 0x000fc6000001000e */
[----:B------:R-:W-:Y:S02]  /*0b90*/  FFMA.FTZ R10, R19, R10, R8 ;  /* 0x0000000a130a7223 */ /* 0x000fe40000010008 */
[----:B------:R-:W0:Y:S04]  /*0ba0*/  SHFL.BFLY PT, R8, R11, 0x4, 0x1f ;  /* 0x0c801f000b087f89 */ /* 0x000e2800000e0000 */
[----:B------:R-:W1:Y:S01]  /*0bb0*/  SHFL.BFLY PT, R9, R10, 0x4, 0x1f ;  /* 0x0c801f000a097f89 */ /* 0x000e6200000e0000 */
[----:B0-----:R-:W-:Y:S01]  /*0bc0*/  FADD.FTZ R8, R11, R8 ;  /* 0x000000080b087221 */ /* 0x001fe20000010000 */
[----:B-1----:R-:W-:-:S04]  /*0bd0*/  FADD.FTZ R12, R10, R9 ;  /* 0x000000090a0c7221 */ /* 0x002fc80000010000 */
[----:B------:R-:W0:Y:S01]  /*0be0*/  SHFL.BFLY PT, R9, R8, 0x2, 0x1f ;  /* 0x0c401f0008097f89 */ /* 0x000e2200000e0000 */
[----:B------:R-:W1:Y:S03]  /*0bf0*/  LDC.64 R10, c[0x0][0x448] ;  /* 0x00011200ff0a7b82 */ /* 0x000e660000000a00 */
[----:B------:R-:W2:Y:S01]  /*0c00*/  SHFL.BFLY PT, R15, R12, 0x2, 0x1f ;  /* 0x0c401f000c0f7f89 */ /* 0x000ea200000e0000 */
[----:B0-----:R-:W-:Y:S01]  /*0c10*/  FADD.FTZ R13, R8, R9 ;  /* 0x00000009080d7221 */ /* 0x001fe20000010000 */
[----:B------:R-:W-:Y:S01]  /*0c20*/  SHF.R.S32.HI R9, RZ, 0x1f, R36 ;  /* 0x0000001fff097819 */ /* 0x000fe20000011424 */
[----:B--2---:R-:W-:-:S03]  /*0c30*/  FADD.FTZ R15, R12, R15 ;  /* 0x0000000f0c0f7221 */ /* 0x004fc60000010000 */
[-C--:B------:R-:W-:Y:S01]  /*0c40*/  LEA.HI R9, R9, R36.reuse, RZ, 0x6 ;  /* 0x0000002409097211 */ /* 0x080fe200078f30ff */
[----:B------:R-:W0:Y:S03]  /*0c50*/  SHFL.BFLY PT, R14, R13, 0x1, 0x1f ;  /* 0x0c201f000d0e7f89 */ /* 0x000e2600000e0000 */
[----:B------:R-:W-:Y:S01]  /*0c60*/  LOP3.LUT R9, R9, 0xffffffc0, RZ, 0xc0, !PT ;  /* 0xffffffc009097812 */ /* 0x000fe200078ec0ff */
[----:B------:R-:W2:Y:S03]  /*0c70*/  SHFL.BFLY PT, R16, R15, 0x1, 0x1f ;  /* 0x0c201f000f107f89 */ /* 0x000ea600000e0000 */
[----:B------:R-:W-:Y:S02]  /*0c80*/  IADD3 R17, PT, PT, R5, R36, -R9 ;  /* 0x0000002405117210 */ /* 0x000fe40007ffe809 */
[----:B------:R-:W3:Y:S01]  /*0c90*/  LDC.64 R8, c[0x0][0x440] ;  /* 0x00011000ff087b82 */ /* 0x000ee20000000a00 */
[----:B------:R-:W-:-:S02]  /*0ca0*/  SHF.L.U32 R12, R0, 0xc, RZ ;  /* 0x0000000c000c7819 */ /* 0x000fc400000006ff */
[----:B------:R-:W-:Y:S02]  /*0cb0*/  IADD3 R17, PT, PT, R36, -R17, RZ ;  /* 0x8000001124117210 */ /* 0x000fe40007ffe0ff */
[C---:B------:R-:W-:Y:S02]  /*0cc0*/  SHF.L.U32 R19, R4.reuse, 0x2, RZ ;  /* 0x0000000204137819 */ /* 0x040fe400000006ff */
[----:B------:R-:W-:Y:S02]  /*0cd0*/  ISETP.GE.AND P0, PT, R4, R17, PT ;  /* 0x000000110400720c */ /* 0x000fe40003f06270 */
[----:B------:R-:W-:Y:S02]  /*0ce0*/  LOP3.LUT R12, R19, R12, RZ, 0xfc, !PT ;  /* 0x0000000c130c7212 */ /* 0x000fe400078efcff */
[----:B------:R-:W-:-:S04]  /*0cf0*/  SHF.L.U32 R17, R2, 0x6, RZ ;  /* 0x0000000602117819 */ /* 0x000fc800000006ff */
[----:B------:R-:W-:Y:S01]  /*0d00*/  IADD3 R12, P2, PT, R17, R12, RZ ;  /* 0x0000000c110c7210 */ /* 0x000fe20007f5e0ff */
[----:B0-----:R-:W-:Y:S01]  /*0d10*/  FADD.FTZ R18, R13, R14 ;  /* 0x0000000e0d127221 */ /* 0x001fe20000010000 */
[----:B------:R-:W-:Y:S01]  /*0d20*/  ISETP.GT.U32.OR P0, PT, R4, 0x3f, P0 ;  /* 0x0000003f0400780c */ /* 0x000fe20000704470 */
[----:B--2---:R-:W-:Y:S01]  /*0d30*/  FADD.FTZ R19, R15, R16 ;  /* 0x000000100f137221 */ /* 0x004fe20000010000 */
[----:B------:R-:W-:Y:S02]  /*0d40*/  LEA.HI.X.SX32 R13, R17, RZ, 0x1, P2 ;  /* 0x000000ff110d7211 */ /* 0x000fe400010f0eff */
[----:B------:R-:W-:Y:S01]  /*0d50*/  SHF.R.S32.HI R20, RZ, 0x1f, R2 ;  /* 0x0000001fff147819 */ /* 0x000fe20000011402 */
[----:B-1----:R-:W-:Y:S08]  /*0d60*/  @P1 BRA `(.L_x_39) ;  /* 0x00000000004c1947 */ /* 0x002ff00003800000 */
[----:B------:R-:W0:Y:S01]  /*0d70*/  LDC.64 R16, c[0x0][0x3e8] ;  /* 0x0000fa00ff107b82 */ /* 0x000e220000000a00 */
[----:B------:R-:W1:Y:S01]  /*0d80*/  LDCU.64 UR8, c[0x0][0x3f0] ;  /* 0x00007e00ff0877ac */ /* 0x000e620008000a00 */
[----:B------:R-:W-:Y:S02]  /*0d90*/  IADD3 R14, P1, PT, R5, R2, RZ ;  /* 0x00000002050e7210 */ /* 0x000fe40007f3e0ff */
[----:B------:R-:W-:Y:S01]  /*0da0*/  ISETP.GE.AND P2, PT, R6, R7, PT ;  /* 0x000000070600720c */ /* 0x000fe20003f46270 */
[----:B------:R-:W2:Y:S01]  /*0db0*/  LDCU.64 UR10, c[0x0][0x3d0] ;  /* 0x00007a00ff0a77ac */ /* 0x000ea20008000a00 */
[----:B------:R-:W-:-:S03]  /*0dc0*/  IADD3.X R15, PT, PT, RZ, R20, RZ, P1, !PT ;  /* 0x00000014ff0f7210 */ /* 0x000fc60000ffe4ff */
[----:B0-----:R-:W-:-:S04]  /*0dd0*/  IMAD.WIDE.U32 R14, R16, UR6, R14 ;  /* 0x00000006100e7c25 */ /* 0x001fc8000f8e000e */
[----:B------:R-:W-:Y:S02]  /*0de0*/  IMAD R15, R17, UR6, R15 ;  /* 0x00000006110f7c24 */ /* 0x000fe4000f8e020f */
[----:B-1----:R-:W-:-:S04]  /*0df0*/  IMAD.WIDE.U32 R14, R25, UR8, R14 ;  /* 0x00000008190e7c25 */ /* 0x002fc8000f8e000e */
[----:B------:R-:W-:Y:S01]  /*0e00*/  IMAD R16, R25, UR9, R15 ;  /* 0x0000000919107c24 */ /* 0x000fe2000f8e020f */
[----:B------:R-:W-:-:S04]  /*0e10*/  IADD3 R15, P1, PT, R6, R14, RZ ;  /* 0x0000000e060f7210 */ /* 0x000fc80007f3e0ff */
[----:B------:R-:W-:Y:S02]  /*0e20*/  IADD3.X R16, PT, PT, RZ, R16, RZ, P1, !PT ;  /* 0x00000010ff107210 */ /* 0x000fe40000ffe4ff */
[C---:B--2---:R-:W-:Y:S02]  /*0e30*/  LEA R14, P3, R15.reuse, UR10, 0x2 ;  /* 0x0000000a0f0e7c11 */ /* 0x044fe4000f8610ff */
[----:B------:R-:W-:Y:S02]  /*0e40*/  ISETP.GE.AND P1, PT, R24, R7, PT ;  /* 0x000000071800720c */ /* 0x000fe40003f26270 */
[----:B------:R-:W-:Y:S02]  /*0e50*/  LEA.HI.X R15, R15, UR11, R16, 0x2, P3 ;  /* 0x0000000b0f0f7c11 */ /* 0x000fe400098f1410 */
[----:B------:R-:W-:Y:S02]  /*0e60*/  FSEL R7, R18, RZ, !P2 ;  /* 0x000000ff12077208 */ /* 0x000fe40005000000 */
[----:B------:R-:W-:-:S03]  /*0e70*/  FSEL R17, R19, RZ, !P1 ;  /* 0x000000ff13117208 */ /* 0x000fc60004800000 */
[----:B------:R0:W-:Y:S04]  /*0e80*/  STG.E desc[UR4][R14.64], R7 ;  /* 0x000000070e007986 */ /* 0x0001e8000c101904 */
[----:B------:R0:W-:Y:S02]  /*0e90*/  STG.E desc[UR4][R14.64+0x80], R17 ;  /* 0x000080110e007986 */ /* 0x0001e4000c101904 */
.L_x_39:
[----:B------:R-:W-:Y:S05]  /*0ea0*/  BSYNC.RECONVERGENT B0 ;  /* 0x0000000000007941 */ /* 0x000fea0003800200 */
.L_x_38:
[----:B------:R-:W-:Y:S04]  /*0eb0*/  BSSY.RECONVERGENT B0, `(.L_x_40) ;  /* 0x0000012000007945 */ /* 0x000fe80003800200 */
[----:B------:R-:W-:Y:S05]  /*0ec0*/  @P0 BRA `(.L_x_41) ;  /* 0x0000000000400947 */ /* 0x000fea0003800000 */
[----:B0-----:R-:W0:Y:S01]  /*0ed0*/  LDC.64 R14, c[0x0][0x418] ;  /* 0x00010600ff0e7b82 */ /* 0x001e220000000a00 */
[----:B------:R-:W-:Y:S01]  /*0ee0*/  IADD3 R5, PT, PT, R5, R4, RZ ;  /* 0x0000000405057210 */ /* 0x000fe20007ffe0ff */
[----:B------:R-:W1:Y:S03]  /*0ef0*/  LDCU.64 UR8, c[0x0][0x420] ;  /* 0x00008400ff0877ac */ /* 0x000e660008000a00 */
[----:B------:R-:W-:Y:S01]  /*0f00*/  IADD3 R6, P0, PT, R5, R2, RZ ;  /* 0x0000000205067210 */ /* 0x000fe20007f1e0ff */
[C---:B-----5:R-:W-:Y:S02]  /*0f10*/  FMUL.FTZ R2, R30.reuse, 1.4426950216293334961 ;  /* 0x3fb8aa3b1e027820 */ /* 0x060fe40000410000 */
[----:B------:R-:W2:Y:S01]  /*0f20*/  LDC.64 R16, c[0x0][0x410] ;  /* 0x00010400ff107b82 */ /* 0x000ea20000000a00 */
[----:B------:R-:W-:Y:S02]  /*0f30*/  IADD3.X R7, PT, PT, RZ, R20, RZ, P0, !PT ;  /* 0x00000014ff077210 */ /* 0x000fe400007fe4ff */
[----:B------:R-:W-:Y:S01]  /*0f40*/  FSETP.NEU.FTZ.AND P0, PT, R30, -INF , PT ;  /* 0xff8000001e00780b */ /* 0x000fe20003f1d000 */
[----:B0-----:R-:W-:-:S04]  /*0f50*/  IMAD.WIDE.U32 R6, R14, UR6, R6 ;  /* 0x000000060e067c25 */ /* 0x001fc8000f8e0006 */
[----:B------:R-:W-:Y:S02]  /*0f60*/  IMAD R7, R15, UR6, R7 ;  /* 0x000000060f077c24 */ /* 0x000fe4000f8e0207 */
[----:B-1----:R-:W-:-:S04]  /*0f70*/  IMAD.WIDE.U32 R6, R25, UR8, R6 ;  /* 0x0000000819067c25 */ /* 0x002fc8000f8e0006 */
[----:B------:R-:W-:Y:S01]  /*0f80*/  IMAD R5, R25, UR9, R7 ;  /* 0x0000000919057c24 */ /* 0x000fe2000f8e0207 */
[----:B--2---:R-:W-:-:S04]  /*0f90*/  LEA R14, P1, R6, R16, 0x2 ;  /* 0x00000010060e7211 */ /* 0x004fc800078210ff */
[----:B------:R-:W-:Y:S02]  /*0fa0*/  LEA.HI.X R15, R6, R17, R5, 0x2, P1 ;  /* 0x00000011060f7211 */ /* 0x000fe400008f1405 */
[----:B------:R-:W-:-:S05]  /*0fb0*/  FSEL R5, R2, RZ, P0 ;  /* 0x000000ff02057208 */ /* 0x000fca0000000000 */
[----:B------:R1:W-:Y:S02]  /*0fc0*/  STG.E desc[UR4][R14.64], R5 ;  /* 0x000000050e007986 */ /* 0x0003e4000c101904 */
.L_x_41:
[----:B------:R-:W-:Y:S05]  /*0fd0*/  BSYNC.RECONVERGENT B0 ;  /* 0x0000000000007941 */ /* 0x000fea0003800200 */
.L_x_40:
[----:B------:R-:W2:Y:S01]  /*0fe0*/  LDCU.64 UR10, c[0x0][0x458] ;  /* 0x00008b00ff0a77ac */ /* 0x000ea20008000a00 */
[----:B---3--:R-:W-:Y:S01]  /*0ff0*/  IMAD.WIDE.U32 R12, R8, UR6, R12 ;  /* 0x00000006080c7c25 */ /* 0x008fe2000f8e000c */
[----:B------:R-:W3:Y:S03]  /*1000*/  LDCU.64 UR8, c[0x0][0x428] ;  /* 0x00008500ff0877ac */ /* 0x000ee60008000a00 */
[----:B------:R-:W-:Y:S02]  /*1010*/  IMAD R13, R9, UR6, R13 ;  /* 0x00000006090d7c24 */ /* 0x000fe4000f8e020d */
[----:B0-----:R-:W-:-:S04]  /*1020*/  IMAD.WIDE.U32 R6, R25, R10, R12 ;  /* 0x0000000a19067225 */ /* 0x001fc800078e000c */
[----:B------:R-:W-:Y:S01]  /*1030*/  IMAD R11, R25, R11, R7 ;  /* 0x0000000b190b7224 */ /* 0x000fe200078e0207 */
[----:B--2---:R-:W-:-:S04]  /*1040*/  ISETP.NE.U32.AND P0, PT, RZ, UR10, PT ;  /* 0x0000000aff007c0c */ /* 0x004fc8000bf05070 */
[----:B------:R-:W-:Y:S02]  /*1050*/  ISETP.NE.AND.EX P0, PT, RZ, UR11, PT, P0 ;  /* 0x0000000bff007c0c */ /* 0x000fe4000bf05300 */
[----:B---3--:R-:W-:Y:S02]  /*1060*/  LEA R8, P1, R6, UR8, 0x2 ;  /* 0x0000000806087c11 */ /* 0x008fe4000f8210ff */
[----:B------:R-:W-:Y:S02]  /*1070*/  ISETP.NE.OR P0, PT, R4, RZ, !P0 ;  /* 0x000000ff0400720c */ /* 0x000fe40004705670 */
[----:B------:R-:W-:-:S05]  /*1080*/  LEA.HI.X R9, R6, UR9, R11, 0x2, P1 ;  /* 0x0000000906097c11 */ /* 0x000fca00088f140b */
[----:B------:R0:W-:Y:S04]  /*1090*/  STG.E.128 desc[UR4][R8.64], RZ ;  /* 0x000000ff08007986 */ /* 0x0001e8000c101d04 */
[----:B------:R0:W-:Y:S04]  /*10a0*/  STG.E.128 desc[UR4][R8.64+0x1000], RZ ;  /* 0x001000ff08007986 */ /* 0x0001e8000c101d04 */
[----:B------:R0:W-:Y:S04]  /*10b0*/  STG.E.128 desc[UR4][R8.64+0x2000], RZ ;  /* 0x002000ff08007986 */ /* 0x0001e8000c101d04 */
[----:B------:R0:W-:Y:S01]  /*10c0*/  STG.E.128 desc[UR4][R8.64+0x3000], RZ ;  /* 0x003000ff08007986 */ /* 0x0001e2000c101d04 */
[----:B------:R-:W-:Y:S05]  /*10d0*/  @P0 EXIT ;  /* 0x000000000000094d */ /* 0x000fea0003800000 */
[----:B------:R-:W2:Y:S01]  /*10e0*/  LDC R7, c[0x0][0x390] ;  /* 0x0000e400ff077b82 */ /* 0x000ea20000000800 */
[----:B------:R-:W3:Y:S07]  /*10f0*/  LDCU UR7, c[0x0][0x450] ;  /* 0x00008a00ff0777ac */ /* 0x000eee0008000800 */
[----:B-1----:R-:W1:Y:S01]  /*1100*/  LDC.64 R4, c[0x0][0x458] ;  /* 0x00011600ff047b82 */ /* 0x002e620000000a00 */
[----:B---3--:R-:W-:-:S04]  /*1110*/  IMAD R0, R0, UR7, R3 ;  /* 0x0000000700007c24 */ /* 0x008fc8000f8e0203 */
[----:B--2---:R-:W-:-:S04]  /*1120*/  IMAD R3, R0, R7, UR6 ;  /* 0x0000000600037e24 */ /* 0x004fc8000f8e0207 */
[----:B-1----:R-:W-:-:S05]  /*1130*/  IMAD.WIDE R2, R3, 0x4, R4 ;  /* 0x0000000403027825 */ /* 0x002fca00078e0204 */
[----:B------:R-:W-:Y:S01]  /*1140*/  STG.E desc[UR4][R2.64], RZ ;  /* 0x000000ff02007986 */ /* 0x000fe2000c101904 */
[----:B------:R-:W-:Y:S05]  /*1150*/  EXIT ;  /* 0x000000000000794d */ /* 0x000fea0003800000 */
.L_x_42:
        /* <DEDUP_REMOVED lines=10> */
.L_x_118:


//--------------------- .text._ZN7cutlass13device_kernelIN5flash19enable_sm80_to_sm89INS1_16FlashAttnBwdSm80INS1_25CollectiveMainloopBwdSm80ILi2ELi2EN4cute5tupleIJNS5_1CILi128EEES8_NS7_ILi64EEEEEENS_6half_tEfNS_4arch4Sm80ELb0ELb0ELb1ELb0ELb0ELb0ELb0ELb0ELi2ELi4ELi4ELi4ELb0EEENS1_21CollectiveEpilogueBwdISA_SB_SD_Li256ELb0ELb0ELi2EEENS1_19SingleTileSchedulerILb0ELb0ELb0ELi128EEEEEEEEEvNT_6ParamsE --------------------------
	.section	.text._ZN7cutlass13device_kernelIN5flash19enable_sm80_to_sm89INS1_16FlashAttnBwdSm80INS1_25CollectiveMainloopBwdSm80ILi2ELi2EN4cute5tupleIJNS5_1CILi128EEES8_NS7_ILi64EEEEEENS_6half_tEfNS_4arch4Sm80ELb0ELb0ELb1ELb0ELb0ELb0ELb0ELb0ELi2ELi4ELi4ELi4ELb0EEENS1_21CollectiveEpilogueBwdISA_SB_SD_Li256ELb0ELb0ELi2EEENS1_19SingleTileSchedulerILb0ELb0ELb0ELi128EEEEEEEEEvNT_6ParamsE,"ax",@progbits
	.align	128
.text._ZN7cutlass13device_kernelIN5flash19enable_sm80_to_sm89INS1_16FlashAttnBwdSm80INS1_25CollectiveMainloopBwdSm80ILi2ELi2EN4cute5tupleIJNS5_1CILi128EEES8_NS7_ILi64EEEEEENS_6half_tEfNS_4arch4Sm80ELb0ELb0ELb1ELb0ELb0ELb0ELb0ELb0ELi2ELi4ELi4ELi4ELb0EEENS1_21CollectiveEpilogueBwdISA_SB_SD_Li256ELb0ELb0ELi2EEENS1_19SingleTileSchedulerILb0ELb0ELb0ELi128EEEEEEEEEvNT_6ParamsE:
        .type           _ZN7cutlass13device_kernelIN5flash19enable_sm80_to_sm89INS1_16FlashAttnBwdSm80INS1_25CollectiveMainloopBwdSm80ILi2ELi2EN4cute5tupleIJNS5_1CILi128EEES8_NS7_ILi64EEEEEENS_6half_tEfNS_4arch4Sm80ELb0ELb0ELb1ELb0ELb0ELb0ELb0ELb0ELi2ELi4ELi4ELi4ELb0EEENS1_21CollectiveEpilogueBwdISA_SB_SD_Li256ELb0ELb0ELi2EEENS1_19SingleTileSchedulerILb0ELb0ELb0ELi128EEEEEEEEEvNT_6ParamsE,@function
        .size           _ZN7cutlass13device_kernelIN5flash19enable_sm80_to_sm89INS1_16FlashAttnBwdSm80INS1_25CollectiveMainloopBwdSm80ILi2ELi2EN4cute5tupleIJNS5_1CILi128EEES8_NS7_ILi64EEEEEENS_6half_tEfNS_4arch4Sm80ELb0ELb0ELb1ELb0ELb0ELb0ELb0ELb0ELi2ELi4ELi4ELi4ELb0EEENS1_21CollectiveEpilogueBwdISA_SB_SD_Li256ELb0ELb0ELi2EEENS1_19SingleTileSchedulerILb0ELb0ELb0ELi128EEEEEEEEEvNT_6ParamsE,(.L_x_119 - _ZN7cutlass13device_kernelIN5flash19enable_sm80_to_sm89INS1_16FlashAttnBwdSm80INS1_25CollectiveMainloopBwdSm80ILi2ELi2EN4cute5tupleIJNS5_1CILi128EEES8_NS7_ILi64EEEEEENS_6half_tEfNS_4arch4Sm80ELb0ELb0ELb1ELb0ELb0ELb0ELb0ELb0ELi2ELi4ELi4ELi4ELb0EEENS1_21CollectiveEpilogueBwdISA_SB_SD_Li256ELb0ELb0ELi2EEENS1_19SingleTileSchedulerILb0ELb0ELb0ELi128EEEEEEEEEvNT_6ParamsE)
        .other          _ZN7cutlass13device_kernelIN5flash19enable_sm80_to_sm89INS1_16FlashAttnBwdSm80INS1_25CollectiveMainloopBwdSm80ILi2ELi2EN4cute5tupleIJNS5_1CILi128EEES8_NS7_ILi64EEEEEENS_6half_tEfNS_4arch4Sm80ELb0ELb0ELb1ELb0ELb0ELb0ELb0ELb0ELi2ELi4ELi4ELi4ELb0EEENS1_21CollectiveEpilogueBwdISA_SB_SD_Li256ELb0ELb0ELi2EEENS1_19SingleTileSchedulerILb0ELb0ELb0ELi128EEEEEEEEEvNT_6ParamsE,@"STO_CUDA_ENTRY STV_DEFAULT"
_ZN7cutlass13device_kernelIN5flash19enable_sm80_to_sm89INS1_16FlashAttnBwdSm80INS1_25CollectiveMainloopBwdSm80ILi2ELi2EN4cute5tupleIJNS5_1CILi128EEES8_NS7_ILi64EEEEEENS_6half_tEfNS_4arch4Sm80ELb0ELb0ELb1ELb0ELb0ELb0ELb0ELb0ELi2ELi4ELi4ELi4ELb0EEENS1_21CollectiveEpilogueBwdISA_SB_SD_Li256ELb0ELb0ELi2EEENS1_19SingleTileSchedulerILb0ELb0ELb0ELi128EEEEEEEEEvNT_6ParamsE:
[----:B------:R-:W-:Y:S01]  /*0000*/  LDC R1, c[0x0][0x37c] ;  /* 0x0000df00ff017b82 */ /* 0x000fe20000000800 */
[----:B------:R-:W-:Y:S05]  /*0010*/  EXIT ;  /* 0x000000000000794d */ /* 0x000fea0003800000 */
.L_x_43:
        /* <DEDUP_REMOVED lines=14> */
.L_x_119:


//--------------------- .text._ZN7cutlass13device_kernelIN5flash19enable_sm80_to_sm89INS1_16FlashAttnBwdSm80INS1_25CollectiveMainloopBwdSm80ILi2ELi2EN4cute5tupleIJNS5_1CILi128EEES8_NS7_ILi64EEEEEENS_6half_tEfNS_4arch4Sm80ELb0ELb0ELb1ELb0ELb1ELb0ELb0ELb0ELi2ELi4ELi4ELi4ELb0EEENS1_21CollectiveEpilogueBwdISA_SB_SD_Li256ELb0ELb0ELi2EEENS1_19SingleTileSchedulerILb0ELb0ELb0ELi128EEEEEEEEEvNT_6ParamsE --------------------------
	.section	.text._ZN7cutlass13device_kernelIN5flash19enable_sm80_to_sm89INS1_16FlashAttnBwdSm80INS1_25CollectiveMainloopBwdSm80ILi2ELi2EN4cute5tupleIJNS5_1CILi128EEES8_NS7_ILi64EEEEEENS_6half_tEfNS_4arch4Sm80ELb0ELb0ELb1ELb0ELb1ELb0ELb0ELb0ELi2ELi4ELi4ELi4ELb0EEENS1_21CollectiveEpilogueBwdISA_SB_SD_Li256ELb0ELb0ELi2EEENS1_19SingleTileSchedulerILb0ELb0ELb0ELi128EEEEEEEEEvNT_6ParamsE,"ax",@progbits
	.align	128
.text._ZN7cutlass13device_kernelIN5flash19enable_sm80_to_sm89INS1_16FlashAttnBwdSm80INS1_25CollectiveMainloopBwdSm80ILi2ELi2EN4cute5tupleIJNS5_1CILi128EEES8_NS7_ILi64EEEEEENS_6half_tEfNS_4arch4Sm80ELb0ELb0ELb1ELb0ELb1ELb0ELb0ELb0ELi2ELi4ELi4ELi4ELb0EEENS1_21CollectiveEpilogueBwdISA_SB_SD_Li256ELb0ELb0ELi2EEENS1_19SingleTileSchedulerILb0ELb0ELb0ELi128EEEEEEEEEvNT_6ParamsE:
        .type           _ZN7cutlass13device_kernelIN5flash19enable_sm80_to_sm89INS1_16FlashAttnBwdSm80INS1_25CollectiveMainloopBwdSm80ILi2ELi2EN4cute5tupleIJNS5_1CILi128EEES8_NS7_ILi64EEEEEENS_6half_tEfNS_4arch4Sm80ELb0ELb0ELb1ELb0ELb1ELb0ELb0ELb0ELi2ELi4ELi4ELi4ELb0EEENS1_21CollectiveEpilogueBwdISA_SB_SD_Li256ELb0ELb0ELi2EEENS1_19SingleTileSchedulerILb0ELb0ELb0ELi128EEEEEEEEEvNT_6ParamsE,@function
        .size           _ZN7cutlass13device_kernelIN5flash19enable_sm80_to_sm89INS1_16FlashAttnBwdSm80INS1_25CollectiveMainloopBwdSm80ILi2ELi2EN4cute5tupleIJNS5_1CILi128EEES8_NS7_ILi64EEEEEENS_6half_tEfNS_4arch4Sm80ELb0ELb0ELb1ELb0ELb1ELb0ELb0ELb0ELi2ELi4ELi4ELi4ELb0EEENS1_21CollectiveEpilogueBwdISA_SB_SD_Li256ELb0ELb0ELi2EEENS1_19SingleTileSchedulerILb0ELb0ELb0ELi128EEEEEEEEEvNT_6ParamsE,(.L_x_120 - _ZN7cutlass13device_kernelIN5flash19enable_sm80_to_sm89INS1_16FlashAttnBwdSm80INS1_25CollectiveMainloopBwdSm80ILi2ELi2EN4cute5tupleIJNS5_1CILi128EEES8_NS7_ILi64EEEEEENS_6half_tEfNS_4arch4Sm80ELb0ELb0ELb1ELb0ELb1ELb0ELb0ELb0ELi2ELi4ELi4ELi4ELb0EEENS1_21CollectiveEpilogueBwdISA_SB_SD_Li256ELb0ELb0ELi2EEENS1_19SingleTileSchedulerILb0ELb0ELb0ELi128EEEEEEEEEvNT_6ParamsE)
        .other          _ZN7cutlass13device_kernelIN5flash19enable_sm80_to_sm89INS1_16FlashAttnBwdSm80INS1_25CollectiveMainloopBwdSm80ILi2ELi2EN4cute5tupleIJNS5_1CILi128EEES8_NS7_ILi64EEEEEENS_6half_tEfNS_4arch4Sm80ELb0ELb0ELb1ELb0ELb1ELb0ELb0ELb0ELi2ELi4ELi4ELi4ELb0EEENS1_21CollectiveEpilogueBwdISA_SB_SD_Li256ELb0ELb0ELi2EEENS1_19SingleTileSchedulerILb0ELb0ELb0ELi128EEEEEEEEEvNT_6ParamsE,@"STO_CUDA_ENTRY STV_DEFAULT"
_ZN7cutlass13device_kernelIN5flash19enable_sm80_to_sm89INS1_16FlashAttnBwdSm80INS1_25CollectiveMainloopBwdSm80ILi2ELi2EN4cute5tupleIJNS5_1CILi128EEES8_NS7_ILi64EEEEEENS_6half_tEfNS_4arch4Sm80ELb0ELb0ELb1ELb0ELb1ELb0ELb0ELb0ELi2ELi4ELi4ELi4ELb0EEENS1_21CollectiveEpilogueBwdISA_SB_SD_Li256ELb0ELb0ELi2EEENS1_19SingleTileSchedulerILb0ELb0ELb0ELi128EEEEEEEEEvNT_6ParamsE:
[----:B------:R-:W-:Y:S01]  /*0000*/  LDC R1, c[0x0][0x37c] ;  /* 0x0000df00ff017b82 */ /* 0x000fe20000000800 */
[----:B------:R-:W-:Y:S05]  /*0010*/  EXIT ;  /* 0x000000000000794d */ /* 0x000fea0003800000 */
.L_x_44:
        /* <DEDUP_REMOVED lines=14> */
.L_x_120:


//--------------------- .text._ZN7cutlass13device_kernelIN5flash19enable_sm80_to_sm89INS1_16FlashAttnBwdSm80INS1_25CollectiveMainloopBwdSm80ILi2ELi2EN4cute5tupleIJNS5_1CILi128EEES8_NS7_ILi64EEEEEENS_6half_tEfNS_4arch4Sm80ELb0ELb0ELb1ELb0ELb0ELb0ELb0ELb0ELi2ELi4ELi4ELi4ELb0EEENS1_24CollectiveEpilogueBwdGQAISA_fSD_Li256ELb0ELb0EEENS1_19SingleTileSchedulerILb0ELb0ELb0ELi128EEEEEEEEEvNT_6ParamsE --------------------------
	.section	.text._ZN7cutlass13device_kernelIN5flash19enable_sm80_to_sm89INS1_16FlashAttnBwdSm80INS1_25CollectiveMainloopBwdSm80ILi2ELi2EN4cute5tupleIJNS5_1CILi128EEES8_NS7_ILi64EEEEEENS_6half_tEfNS_4arch4Sm80ELb0ELb0ELb1ELb0ELb0ELb0ELb0ELb0ELi2ELi4ELi4ELi4ELb0EEENS1_24CollectiveEpilogueBwdGQAISA_fSD_Li256ELb0ELb0EEENS1_19SingleTileSchedulerILb0ELb0ELb0ELi128EEEEEEEEEvNT_6ParamsE,"ax",@progbits
	.align	128
.text._ZN7cutlass13device_kernelIN5flash19enable_sm80_to_sm89INS1_16FlashAttnBwdSm80INS1_25CollectiveMainloopBwdSm80ILi2ELi2EN4cute5tupleIJNS5_1CILi128EEES8_NS7_ILi64EEEEEENS_6half_tEfNS_4arch4Sm80ELb0ELb0ELb1ELb0ELb0ELb0ELb0ELb0ELi2ELi4ELi4ELi4ELb0EEENS1_24CollectiveEpilogueBwdGQAISA_fSD_Li256ELb0ELb0EEENS1_19SingleTileSchedulerILb0ELb0ELb0ELi128EEEEEEEEEvNT_6ParamsE:
        .type           _ZN7cutlass13device_kernelIN5flash19enable_sm80_to_sm89INS1_16FlashAttnBwdSm80INS1_25CollectiveMainloopBwdSm80ILi2ELi2EN4cute5tupleIJNS5_1CILi128EEES8_NS7_ILi64EEEEEENS_6half_tEfNS_4arch4Sm80ELb0ELb0ELb1ELb0ELb0ELb0ELb0ELb0ELi2ELi4ELi4ELi4ELb0EEENS1_24CollectiveEpilogueBwdGQAISA_fSD_Li256ELb0ELb0EEENS1_19SingleTileSchedulerILb0ELb0ELb0ELi128EEEEEEEEEvNT_6ParamsE,@function
        .size           _ZN7cutlass13device_kernelIN5flash19enable_sm80_to_sm89INS1_16FlashAttnBwdSm80INS1_25CollectiveMainloopBwdSm80ILi2ELi2EN4cute5tupleIJNS5_1CILi128EEES8_NS7_ILi64EEEEEENS_6half_tEfNS_4arch4Sm80ELb0ELb0ELb1ELb0ELb0ELb0ELb0ELb0ELi2ELi4ELi4ELi4ELb0EEENS1_24CollectiveEpilogueBwdGQAISA_fSD_Li256ELb0ELb0EEENS1_19SingleTileSchedulerILb0ELb0ELb0ELi128EEEEEEEEEvNT_6ParamsE,(.L_x_121 - _ZN7cutlass13device_kernelIN5flash19enable_sm80_to_sm89INS1_16FlashAttnBwdSm80INS1_25CollectiveMainloopBwdSm80ILi2ELi2EN4cute5tupleIJNS5_1CILi128EEES8_NS7_ILi64EEEEEENS_6half_tEfNS_4arch4Sm80ELb0ELb0ELb1ELb0ELb0ELb0ELb0ELb0ELi2ELi4ELi4ELi4ELb0EEENS1_24CollectiveEpilogueBwdGQAISA_fSD_Li256ELb0ELb0EEENS1_19SingleTileSchedulerILb0ELb0ELb0ELi128EEEEEEEEEvNT_6ParamsE)
        .other          _ZN7cutlass13device_kernelIN5flash19enable_sm80_to_sm89INS1_16FlashAttnBwdSm80INS1_25CollectiveMainloopBwdSm80ILi2ELi2EN4cute5tupleIJNS5_1CILi128EEES8_NS7_ILi64EEEEEENS_6half_tEfNS_4arch4Sm80ELb0ELb0ELb1ELb0ELb0ELb0ELb0ELb0ELi2ELi4ELi4ELi4ELb0EEENS1_24CollectiveEpilogueBwdGQAISA_fSD_Li256ELb0ELb0EEENS1_19SingleTileSchedulerILb0ELb0ELb0ELi128EEEEEEEEEvNT_6ParamsE,@"STO_CUDA_ENTRY STV_DEFAULT"
_ZN7cutlass13device_kernelIN5flash19enable_sm80_to_sm89INS1_16FlashAttnBwdSm80INS1_25CollectiveMainloopBwdSm80ILi2ELi2EN4cute5tupleIJNS5_1CILi128EEES8_NS7_ILi64EEEEEENS_6half_tEfNS_4arch4Sm80ELb0ELb0ELb1ELb0ELb0ELb0ELb0ELb0ELi2ELi4ELi4ELi4ELb0EEENS1_24CollectiveEpilogueBwdGQAISA_fSD_Li256ELb0ELb0EEENS1_19SingleTileSchedulerILb0ELb0ELb0ELi128EEEEEEEEEvNT_6ParamsE:
[----:B------:R-:W-:Y:S01]  /*0000*/  LDC R1, c[0x0][0x37c] ;  /* 0x0000df00ff017b82 */ /* 0x000fe20000000800 */
[----:B------:R-:W-:Y:S05]  /*0010*/  EXIT ;  /* 0x000000000000794d */ /* 0x000fea0003800000 */
.L_x_45:
        /* <DEDUP_REMOVED lines=14> */
.L_x_121:


//--------------------- .text._ZN7cutlass13device_kernelIN5flash19enable_sm80_to_sm89INS1_16FlashAttnBwdSm80INS1_25CollectiveMainloopBwdSm80ILi2ELi2EN4cute5tupleIJNS5_1CILi128EEES8_NS7_ILi64EEEEEENS_6half_tEfNS_4arch4Sm80ELb0ELb0ELb1ELb0ELb1ELb0ELb0ELb0ELi2ELi4ELi4ELi4ELb0EEENS1_24CollectiveEpilogueBwdGQAISA_fSD_Li256ELb0ELb1EEENS1_19SingleTileSchedulerILb0ELb0ELb0ELi128EEEEEEEEEvNT_6ParamsE --------------------------
	.section	.text._ZN7cutlass13device_kernelIN5flash19enable_sm80_to_sm89INS1_16FlashAttnBwdSm80INS1_25CollectiveMainloopBwdSm80ILi2ELi2EN4cute5tupleIJNS5_1CILi128EEES8_NS7_ILi64EEEEEENS_6half_tEfNS_4arch4Sm80ELb0ELb0ELb1ELb0ELb1ELb0ELb0ELb0ELi2ELi4ELi4ELi4ELb0EEENS1_24CollectiveEpilogueBwdGQAISA_fSD_Li256ELb0ELb1EEENS1_19SingleTileSchedulerILb0ELb0ELb0ELi128EEEEEEEEEvNT_6ParamsE,"ax",@progbits
	.align	128
.text._ZN7cutlass13device_kernelIN5flash19enable_sm80_to_sm89INS1_16FlashAttnBwdSm80INS1_25CollectiveMainloopBwdSm80ILi2ELi2EN4cute5tupleIJNS5_1CILi128EEES8_NS7_ILi64EEEEEENS_6half_tEfNS_4arch4Sm80ELb0ELb0ELb1ELb0ELb1ELb0ELb0ELb0ELi2ELi4ELi4ELi4ELb0EEENS1_24CollectiveEpilogueBwdGQAISA_fSD_Li256ELb0ELb1EEENS1_19SingleTileSchedulerILb0ELb0ELb0ELi128EEEEEEEEEvNT_6ParamsE:
        .type           _ZN7cutlass13device_kernelIN5flash19enable_sm80_to_sm89INS1_16FlashAttnBwdSm80INS1_25CollectiveMainloopBwdSm80ILi2ELi2EN4cute5tupleIJNS5_1CILi128EEES8_NS7_ILi64EEEEEENS_6half_tEfNS_4arch4Sm80ELb0ELb0ELb1ELb0ELb1ELb0ELb0ELb0ELi2ELi4ELi4ELi4ELb0EEENS1_24CollectiveEpilogueBwdGQAISA_fSD_Li256ELb0ELb1EEENS1_19SingleTileSchedulerILb0ELb0ELb0ELi128EEEEEEEEEvNT_6ParamsE,@function
        .size           _ZN7cutlass13device_kernelIN5flash19enable_sm80_to_sm89INS1_16FlashAttnBwdSm80INS1_25CollectiveMainloopBwdSm80ILi2ELi2EN4cute5tupleIJNS5_1CILi128EEES8_NS7_ILi64EEEEEENS_6half_tEfNS_4arch4Sm80ELb0ELb0ELb1ELb0ELb1ELb0ELb0ELb0ELi2ELi4ELi4ELi4ELb0EEENS1_24CollectiveEpilogueBwdGQAISA_fSD_Li256ELb0ELb1EEENS1_19SingleTileSchedulerILb0ELb0ELb0ELi128EEEEEEEEEvNT_6ParamsE,(.L_x_122 - _ZN7cutlass13device_kernelIN5flash19enable_sm80_to_sm89INS1_16FlashAttnBwdSm80INS1_25CollectiveMainloopBwdSm80ILi2ELi2EN4cute5tupleIJNS5_1CILi128EEES8_NS7_ILi64EEEEEENS_6half_tEfNS_4arch4Sm80ELb0ELb0ELb1ELb0ELb1ELb0ELb0ELb0ELi2ELi4ELi4ELi4ELb0EEENS1_24CollectiveEpilogueBwdGQAISA_fSD_Li256ELb0ELb1EEENS1_19SingleTileSchedulerILb0ELb0ELb0ELi128EEEEEEEEEvNT_6ParamsE)
        .other          _ZN7cutlass13device_kernelIN5flash19enable_sm80_to_sm89INS1_16FlashAttnBwdSm80INS1_25CollectiveMainloopBwdSm80ILi2ELi2EN4cute5tupleIJNS5_1CILi128EEES8_NS7_ILi64EEEEEENS_6half_tEfNS_4arch4Sm80ELb0ELb0ELb1ELb0ELb1ELb0ELb0ELb0ELi2ELi4ELi4ELi4ELb0EEENS1_24CollectiveEpilogueBwdGQAISA_fSD_Li256ELb0ELb1EEENS1_19SingleTileSchedulerILb0ELb0ELb0ELi128EEEEEEEEEvNT_6ParamsE,@"STO_CUDA_ENTRY STV_DEFAULT"
_ZN7cutlass13device_kernelIN5flash19enable_sm80_to_sm89INS1_16FlashAttnBwdSm80INS1_25CollectiveMainloopBwdSm80ILi2ELi2EN4cute5tupleIJNS5_1CILi128EEES8_NS7_ILi64EEEEEENS_6half_tEfNS_4arch4Sm80ELb0ELb0ELb1ELb0ELb1ELb0ELb0ELb0ELi2ELi4ELi4ELi4ELb0EEENS1_24CollectiveEpilogueBwdGQAISA_fSD_Li256ELb0ELb1EEENS1_19SingleTileSchedulerILb0ELb0ELb0ELi128EEEEEEEEEvNT_6ParamsE:
[----:B------:R-:W-:Y:S01]  /*0000*/  LDC R1, c[0x0][0x37c] ;  /* 0x0000df00ff017b82 */ /* 0x000fe20000000800 */
[----:B------:R-:W-:Y:S05]  /*0010*/  EXIT ;  /* 0x000000000000794d */ /* 0x000fea0003800000 */
.L_x_46:
        /* <DEDUP_REMOVED lines=14> */
.L_x_122:


//--------------------- .text._ZN7cutlass13device_kernelIN5flash19enable_sm80_to_sm89INS1_16FlashAttnBwdSm80INS1_25CollectiveMainloopBwdSm80ILi2ELi2EN4cute5tupleIJNS5_1CILi128EEES8_NS7_ILi64EEEEEENS_6half_tEfNS_4arch4Sm80ELb0ELb0ELb1ELb1ELb0ELb0ELb0ELb0ELi2ELi4ELi4ELi4ELb0EEENS1_21CollectiveEpilogueBwdISA_SB_SD_Li256ELb1ELb0ELi2EEENS1_19SingleTileSchedulerILb1ELb0ELb0ELi128EEEEEEEEEvNT_6ParamsE --------------------------
	.section	.text._ZN7cutlass13device_kernelIN5flash19enable_sm80_to_sm89INS1_16FlashAttnBwdSm80INS1_25CollectiveMainloopBwdSm80ILi2ELi2EN4cute5tupleIJNS5_1CILi128EEES8_NS7_ILi64EEEEEENS_6half_tEfNS_4arch4Sm80ELb0ELb0ELb1ELb1ELb0ELb0ELb0ELb0ELi2ELi4ELi4ELi4ELb0EEENS1_21CollectiveEpilogueBwdISA_SB_SD_Li256ELb1ELb0ELi2EEENS1_19SingleTileSchedulerILb1ELb0ELb0ELi128EEEEEEEEEvNT_6ParamsE,"ax",@progbits
	.align	128
.text._ZN7cutlass13device_kernelIN5flash19enable_sm80_to_sm89INS1_16FlashAttnBwdSm80INS1_25CollectiveMainloopBwdSm80ILi2ELi2EN4cute5tupleIJNS5_1CILi128EEES8_NS7_ILi64EEEEEENS_6half_tEfNS_4arch4Sm80ELb0ELb0ELb1ELb1ELb0ELb0ELb0ELb0ELi2ELi4ELi4ELi4ELb0EEENS1_21CollectiveEpilogueBwdISA_SB_SD_Li256ELb1ELb0ELi2EEENS1_19SingleTileSchedulerILb1ELb0ELb0ELi128EEEEEEEEEvNT_6ParamsE:
        .type           _ZN7cutlass13device_kernelIN5flash19enable_sm80_to_sm89INS1_16FlashAttnBwdSm80INS1_25CollectiveMainloopBwdSm80ILi2ELi2EN4cute5tupleIJNS5_1CILi128EEES8_NS7_ILi64EEEEEENS_6half_tEfNS_4arch4Sm80ELb0ELb0ELb1ELb1ELb0ELb0ELb0ELb0ELi2ELi4ELi4ELi4ELb0EEENS1_21CollectiveEpilogueBwdISA_SB_SD_Li256ELb1ELb0ELi2EEENS1_19SingleTileSchedulerILb1ELb0ELb0ELi128EEEEEEEEEvNT_6ParamsE,@function
        .size           _ZN7cutlass13device_kernelIN5flash19enable_sm80_to_sm89INS1_16FlashAttnBwdSm80INS1_25CollectiveMainloopBwdSm80ILi2ELi2EN4cute5tupleIJNS5_1CILi128EEES8_NS7_ILi64EEEEEENS_6half_tEfNS_4arch4Sm80ELb0ELb0ELb1ELb1ELb0ELb0ELb0ELb0ELi2ELi4ELi4ELi4ELb0EEENS1_21CollectiveEpilogueBwdISA_SB_SD_Li256ELb1ELb0ELi2EEENS1_19SingleTileSchedulerILb1ELb0ELb0ELi128EEEEEEEEEvNT_6ParamsE,(.L_x_123 - _ZN7cutlass13device_kernelIN5flash19enable_sm80_to_sm89INS1_16FlashAttnBwdSm80INS1_25CollectiveMainloopBwdSm80ILi2ELi2EN4cute5tupleIJNS5_1CILi128EEES8_NS7_ILi64EEEEEENS_6half_tEfNS_4arch4Sm80ELb0ELb0ELb1ELb1ELb0ELb0ELb0ELb0ELi2ELi4ELi4ELi4ELb0EEENS1_21CollectiveEpilogueBwdISA_SB_SD_Li256ELb1ELb0ELi2EEENS1_19SingleTileSchedulerILb1ELb0ELb0ELi128EEEEEEEEEvNT_6ParamsE)
        .other          _ZN7cutlass13device_kernelIN5flash19enable_sm80_to_sm89INS1_16FlashAttnBwdSm80INS1_25CollectiveMainloopBwdSm80ILi2ELi2EN4cute5tupleIJNS5_1CILi128EEES8_NS7_ILi64EEEEEENS_6half_tEfNS_4arch4Sm80ELb0ELb0ELb1ELb1ELb0ELb0ELb0ELb0ELi2ELi4ELi4ELi4ELb0EEENS1_21CollectiveEpilogueBwdISA_SB_SD_Li256ELb1ELb0ELi2EEENS1_19SingleTileSchedulerILb1ELb0ELb0ELi128EEEEEEEEEvNT_6ParamsE,@"STO_CUDA_ENTRY STV_DEFAULT"
_ZN7cutlass13device_kernelIN5flash19enable_sm80_to_sm89INS1_16FlashAttnBwdSm80INS1_25CollectiveMainloopBwdSm80ILi2ELi2EN4cute5tupleIJNS5_1CILi128EEES8_NS7_ILi64EEEEEENS_6half_tEfNS_4arch4Sm80ELb0ELb0ELb1ELb1ELb0ELb0ELb0ELb0ELi2ELi4ELi4ELi4ELb0EEENS1_21CollectiveEpilogueBwdISA_SB_SD_Li256ELb1ELb0ELi2EEENS1_19SingleTileSchedulerILb1ELb0ELb0ELi128EEEEEEEEEvNT_6ParamsE:
[----:B------:R-:W-:Y:S01]  /*0000*/  LDC R1, c[0x0][0x37c] ;  /* 0x0000df00ff017b82 */ /* 0x000fe20000000800 */
[----:B------:R-:W-:Y:S05]  /*0010*/  EXIT ;  /* 0x000000000000794d */ /* 0x000fea0003800000 */
.L_x_47:
        /* <DEDUP_REMOVED lines=14> */
.L_x_123:


//--------------------- .text._ZN7cutlass13device_kernelIN5flash19enable_sm80_to_sm89INS1_16FlashAttnBwdSm80INS1_25CollectiveMainloopBwdSm80ILi2ELi2EN4cute5tupleIJNS5_1CILi128EEES8_NS7_ILi64EEEEEENS_6half_tEfNS_4arch4Sm80ELb0ELb0ELb1ELb1ELb1ELb0ELb0ELb0ELi2ELi4ELi4ELi4ELb0EEENS1_21CollectiveEpilogueBwdISA_SB_SD_Li256ELb1ELb0ELi2EEENS1_19SingleTileSchedulerILb1ELb0ELb0ELi128EEEEEEEEEvNT_6ParamsE --------------------------
	.section	.text._ZN7cutlass13device_kernelIN5flash19enable_sm80_to_sm89INS1_16FlashAttnBwdSm80INS1_25CollectiveMainloopBwdSm80ILi2ELi2EN4cute5tupleIJNS5_1CILi128EEES8_NS7_ILi64EEEEEENS_6half_tEfNS_4arch4Sm80ELb0ELb0ELb1ELb1ELb1ELb0ELb0ELb0ELi2ELi4ELi4ELi4ELb0EEENS1_21CollectiveEpilogueBwdISA_SB_SD_Li256ELb1ELb0ELi2EEENS1_19SingleTileSchedulerILb1ELb0ELb0ELi128EEEEEEEEEvNT_6ParamsE,"ax",@progbits
	.align	128
.text._ZN7cutlass13device_kernelIN5flash19enable_sm80_to_sm89INS1_16FlashAttnBwdSm80INS1_25CollectiveMainloopBwdSm80ILi2ELi2EN4cute5tupleIJNS5_1CILi128EEES8_NS7_ILi64EEEEEENS_6half_tEfNS_4arch4Sm80ELb0ELb0ELb1ELb1ELb1ELb0ELb0ELb0ELi2ELi4ELi4ELi4ELb0EEENS1_21CollectiveEpilogueBwdISA_SB_SD_Li256ELb1ELb0ELi2EEENS1_19SingleTileSchedulerILb1ELb0ELb0ELi128EEEEEEEEEvNT_6ParamsE:
        .type           _ZN7cutlass13device_kernelIN5flash19enable_sm80_to_sm89INS1_16FlashAttnBwdSm80INS1_25CollectiveMainloopBwdSm80ILi2ELi2EN4cute5tupleIJNS5_1CILi128EEES8_NS7_ILi64EEEEEENS_6half_tEfNS_4arch4Sm80ELb0ELb0ELb1ELb1ELb1ELb0ELb0ELb0ELi2ELi4ELi4ELi4ELb0EEENS1_21CollectiveEpilogueBwdISA_SB_SD_Li256ELb1ELb0ELi2EEENS1_19SingleTileSchedulerILb1ELb0ELb0ELi128EEEEEEEEEvNT_6ParamsE,@function
        .size           _ZN7cutlass13device_kernelIN5flash19enable_sm80_to_sm89INS1_16FlashAttnBwdSm80INS1_25CollectiveMainloopBwdSm80ILi2ELi2EN4cute5tupleIJNS5_1CILi128EEES8_NS7_ILi64EEEEEENS_6half_tEfNS_4arch4Sm80ELb0ELb0ELb1ELb1ELb1ELb0ELb0ELb0ELi2ELi4ELi4ELi4ELb0EEENS1_21CollectiveEpilogueBwdISA_SB_SD_Li256ELb1ELb0ELi2EEENS1_19SingleTileSchedulerILb1ELb0ELb0ELi128EEEEEEEEEvNT_6ParamsE,(.L_x_124 - _ZN7cutlass13device_kernelIN5flash19enable_sm80_to_sm89INS1_16FlashAttnBwdSm80INS1_25CollectiveMainloopBwdSm80ILi2ELi2EN4cute5tupleIJNS5_1CILi128EEES8_NS7_ILi64EEEEEENS_6half_tEfNS_4arch4Sm80ELb0ELb0ELb1ELb1ELb1ELb0ELb0ELb0ELi2ELi4ELi4ELi4ELb0EEENS1_21CollectiveEpilogueBwdISA_SB_SD_Li256ELb1ELb0ELi2EEENS1_19SingleTileSchedulerILb1ELb0ELb0ELi128EEEEEEEEEvNT_6ParamsE)
        .other          _ZN7cutlass13device_kernelIN5flash19enable_sm80_to_sm89INS1_16FlashAttnBwdSm80INS1_25CollectiveMainloopBwdSm80ILi2ELi2EN4cute5tupleIJNS5_1CILi128EEES8_NS7_ILi64EEEEEENS_6half_tEfNS_4arch4Sm80ELb0ELb0ELb1ELb1ELb1ELb0ELb0ELb0ELi2ELi4ELi4ELi4ELb0EEENS1_21CollectiveEpilogueBwdISA_SB_SD_Li256ELb1ELb0ELi2EEENS1_19SingleTileSchedulerILb1ELb0ELb0ELi128EEEEEEEEEvNT_6ParamsE,@"STO_CUDA_ENTRY STV_DEFAULT"
_ZN7cutlass13device_kernelIN5flash19enable_sm80_to_sm89INS1_16FlashAttnBwdSm80INS1_25CollectiveMainloopBwdSm80ILi2ELi2EN4cute5tupleIJNS5_1CILi128EEES8_NS7_ILi64EEEEEENS_6half_tEfNS_4arch4Sm80ELb0ELb0ELb1ELb1ELb1ELb0ELb0ELb0ELi2ELi4ELi4ELi4ELb0EEENS1_21CollectiveEpilogueBwdISA_SB_SD_Li256ELb1ELb0ELi2EEENS1_19SingleTileSchedulerILb1ELb0ELb0ELi128EEEEEEEEEvNT_6ParamsE:
[----:B------:R-:W-:Y:S01]  /*0000*/  LDC R1, c[0x0][0x37c] ;  /* 0x0000df00ff017b82 */ /* 0x000fe20000000800 */
[----:B------:R-:W-:Y:S05]  /*0010*/  EXIT ;  /* 0x000000000000794d */ /* 0x000fea0003800000 */
.L_x_48:
        /* <DEDUP_REMOVED lines=14> */
.L_x_124:


//--------------------- .text._ZN7cutlass13device_kernelIN5flash19enable_sm80_to_sm89INS1_16FlashAttnBwdSm80INS1_25CollectiveMainloopBwdSm80ILi2ELi2EN4cute5tupleIJNS5_1CILi128EEES8_NS7_ILi64EEEEEENS_6half_tEfNS_4arch4Sm80ELb0ELb0ELb1ELb1ELb0ELb0ELb0ELb0ELi2ELi4ELi4ELi4ELb0EEENS1_24CollectiveEpilogueBwdGQAISA_fSD_Li256ELb1ELb0EEENS1_19SingleTileSchedulerILb1ELb0ELb0ELi128EEEEEEEEEvNT_6ParamsE --------------------------
	.section	.text._ZN7cutlass13device_kernelIN5flash19enable_sm80_to_sm89INS1_16FlashAttnBwdSm80INS1_25CollectiveMainloopBwdSm80ILi2ELi2EN4cute5tupleIJNS5_1CILi128EEES8_NS7_ILi64EEEEEENS_6half_tEfNS_4arch4Sm80ELb0ELb0ELb1ELb1ELb0ELb0ELb0ELb0ELi2ELi4ELi4ELi4ELb0EEENS1_24CollectiveEpilogueBwdGQAISA_fSD_Li256ELb1ELb0EEENS1_19SingleTileSchedulerILb1ELb0ELb0ELi128EEEEEEEEEvNT_6ParamsE,"ax",@progbits
	.align	128
.text._ZN7cutlass13device_kernelIN5flash19enable_sm80_to_sm89INS1_16FlashAttnBwdSm80INS1_25CollectiveMainloopBwdSm80ILi2ELi2EN4cute5tupleIJNS5_1CILi128EEES8_NS7_ILi64EEEEEENS_6half_tEfNS_4arch4Sm80ELb0ELb0ELb1ELb1ELb0ELb0ELb0ELb0ELi2ELi4ELi4ELi4ELb0EEENS1_24CollectiveEpilogueBwdGQAISA_fSD_Li256ELb1ELb0EEENS1_19SingleTileSchedulerILb1ELb0ELb0ELi128EEEEEEEEEvNT_6ParamsE:
        .type           _ZN7cutlass13device_kernelIN5flash19enable_sm80_to_sm89INS1_16FlashAttnBwdSm80INS1_25CollectiveMainloopBwdSm80ILi2ELi2EN4cute5tupleIJNS5_1CILi128EEES8_NS7_ILi64EEEEEENS_6half_tEfNS_4arch4Sm80ELb0ELb0ELb1ELb1ELb0ELb0ELb0ELb0ELi2ELi4ELi4ELi4ELb0EEENS1_24CollectiveEpilogueBwdGQAISA_fSD_Li256ELb1ELb0EEENS1_19SingleTileSchedulerILb1ELb0ELb0ELi128EEEEEEEEEvNT_6ParamsE,@function
        .size           _ZN7cutlass13device_kernelIN5flash19enable_sm80_to_sm89INS1_16FlashAttnBwdSm80INS1_25CollectiveMainloopBwdSm80ILi2ELi2EN4cute5tupleIJNS5_1CILi128EEES8_NS7_ILi64EEEEEENS_6half_tEfNS_4arch4Sm80ELb0ELb0ELb1ELb1ELb0ELb0ELb0ELb0ELi2ELi4ELi4ELi4ELb0EEENS1_24CollectiveEpilogueBwdGQAISA_fSD_Li256ELb1ELb0EEENS1_19SingleTileSchedulerILb1ELb0ELb0ELi128EEEEEEEEEvNT_6ParamsE,(.L_x_125 - _ZN7cutlass13device_kernelIN5flash19enable_sm80_to_sm89INS1_16FlashAttnBwdSm80INS1_25CollectiveMainloopBwdSm80ILi2ELi2EN4cute5tupleIJNS5_1CILi128EEES8_NS7_ILi64EEEEEENS_6half_tEfNS_4arch4Sm80ELb0ELb0ELb1ELb1ELb0ELb0ELb0ELb0ELi2ELi4ELi4ELi4ELb0EEENS1_24CollectiveEpilogueBwdGQAISA_fSD_Li256ELb1ELb0EEENS1_19SingleTileSchedulerILb1ELb0ELb0ELi128EEEEEEEEEvNT_6ParamsE)
        .other          _ZN7cutlass13device_kernelIN5flash19enable_sm80_to_sm89INS1_16FlashAttnBwdSm80INS1_25CollectiveMainloopBwdSm80ILi2ELi2EN4cute5tupleIJNS5_1CILi128EEES8_NS7_ILi64EEEEEENS_6half_tEfNS_4arch4Sm80ELb0ELb0ELb1ELb1ELb0ELb0ELb0ELb0ELi2ELi4ELi4ELi4ELb0EEENS1_24CollectiveEpilogueBwdGQAISA_fSD_Li256ELb1ELb0EEENS1_19SingleTileSchedulerILb1ELb0ELb0ELi128EEEEEEEEEvNT_6ParamsE,@"STO_CUDA_ENTRY STV_DEFAULT"
_ZN7cutlass13device_kernelIN5flash19enable_sm80_to_sm89INS1_16FlashAttnBwdSm80INS1_25CollectiveMainloopBwdSm80ILi2ELi2EN4cute5tupleIJNS5_1CILi128EEES8_NS7_ILi64EEEEEENS_6half_tEfNS_4arch4Sm80ELb0ELb0ELb1ELb1ELb0ELb0ELb0ELb0ELi2ELi4ELi4ELi4ELb0EEENS1_24CollectiveEpilogueBwdGQAISA_fSD_Li256ELb1ELb0EEENS1_19SingleTileSchedulerILb1ELb0ELb0ELi128EEEEEEEEEvNT_6ParamsE:
[----:B------:R-:W-:Y:S01]  /*0000*/  LDC R1, c[0x0][0x37c] ;  /* 0x0000df00ff017b82 */ /* 0x000fe20000000800 */
[----:B------:R-:W-:Y:S05]  /*0010*/  EXIT ;  /* 0x000000000000794d */ /* 0x000fea0003800000 */
.L_x_49:
        /* <DEDUP_REMOVED lines=14> */
.L_x_125:


//--------------------- .text._ZN7cutlass13device_kernelIN5flash19enable_sm80_to_sm89INS1_16FlashAttnBwdSm80INS1_25CollectiveMainloopBwdSm80ILi2ELi2EN4cute5tupleIJNS5_1CILi128EEES8_NS7_ILi64EEEEEENS_6half_tEfNS_4arch4Sm80ELb0ELb0ELb1ELb1ELb1ELb0ELb0ELb0ELi2ELi4ELi4ELi4ELb0EEENS1_24CollectiveEpilogueBwdGQAISA_fSD_Li256ELb1ELb1EEENS1_19SingleTileSchedulerILb1ELb0ELb0ELi128EEEEEEEEEvNT_6ParamsE --------------------------
	.section	.text._ZN7cutlass13device_kernelIN5flash19enable_sm80_to_sm89INS1_16FlashAttnBwdSm80INS1_25CollectiveMainloopBwdSm80ILi2ELi2EN4cute5tupleIJNS5_1CILi128EEES8_NS7_ILi64EEEEEENS_6half_tEfNS_4arch4Sm80ELb0ELb0ELb1ELb1ELb1ELb0ELb0ELb0ELi2ELi4ELi4ELi4ELb0EEENS1_24CollectiveEpilogueBwdGQAISA_fSD_Li256ELb1ELb1EEENS1_19SingleTileSchedulerILb1ELb0ELb0ELi128EEEEEEEEEvNT_6ParamsE,"ax",@progbits
	.align	128
.text._ZN7cutlass13device_kernelIN5flash19enable_sm80_to_sm89INS1_16FlashAttnBwdSm80INS1_25CollectiveMainloopBwdSm80ILi2ELi2EN4cute5tupleIJNS5_1CILi128EEES8_NS7_ILi64EEEEEENS_6half_tEfNS_4arch4Sm80ELb0ELb0ELb1ELb1ELb1ELb0ELb0ELb0ELi2ELi4ELi4ELi4ELb0EEENS1_24CollectiveEpilogueBwdGQAISA_fSD_Li256ELb1ELb1EEENS1_19SingleTileSchedulerILb1ELb0ELb0ELi128EEEEEEEEEvNT_6ParamsE:
        .type           _ZN7cutlass13device_kernelIN5flash19enable_sm80_to_sm89INS1_16FlashAttnBwdSm80INS1_25CollectiveMainloopBwdSm80ILi2ELi2EN4cute5tupleIJNS5_1CILi128EEES8_NS7_ILi64EEEEEENS_6half_tEfNS_4arch4Sm80ELb0ELb0ELb1ELb1ELb1ELb0ELb0ELb0ELi2ELi4ELi4ELi4ELb0EEENS1_24CollectiveEpilogueBwdGQAISA_fSD_Li256ELb1ELb1EEENS1_19SingleTileSchedulerILb1ELb0ELb0ELi128EEEEEEEEEvNT_6ParamsE,@function
        .size           _ZN7cutlass13device_kernelIN5flash19enable_sm80_to_sm89INS1_16FlashAttnBwdSm80INS1_25CollectiveMainloopBwdSm80ILi2ELi2EN4cute5tupleIJNS5_1CILi128EEES8_NS7_ILi64EEEEEENS_6half_tEfNS_4arch4Sm80ELb0ELb0ELb1ELb1ELb1ELb0ELb0ELb0ELi2ELi4ELi4ELi4ELb0EEENS1_24CollectiveEpilogueBwdGQAISA_fSD_Li256ELb1ELb1EEENS1_19SingleTileSchedulerILb1ELb0ELb0ELi128EEEEEEEEEvNT_6ParamsE,(.L_x_126 - _ZN7cutlass13device_kernelIN5flash19enable_sm80_to_sm89INS1_16FlashAttnBwdSm80INS1_25CollectiveMainloopBwdSm80ILi2ELi2EN4cute5tupleIJNS5_1CILi128EEES8_NS7_ILi64EEEEEENS_6half_tEfNS_4arch4Sm80ELb0ELb0ELb1ELb1ELb1ELb0ELb0ELb0ELi2ELi4ELi4ELi4ELb0EEENS1_24CollectiveEpilogueBwdGQAISA_fSD_Li256ELb1ELb1EEENS1_19SingleTileSchedulerILb1ELb0ELb0ELi128EEEEEEEEEvNT_6ParamsE)
        .other          _ZN7cutlass13device_kernelIN5flash19enable_sm80_to_sm89INS1_16FlashAttnBwdSm80INS1_25CollectiveMainloopBwdSm80ILi2ELi2EN4cute5tupleIJNS5_1CILi128EEES8_NS7_ILi64EEEEEENS_6half_tEfNS_4arch4Sm80ELb0ELb0ELb1ELb1ELb1ELb0ELb0ELb0ELi2ELi4ELi4ELi4ELb0EEENS1_24CollectiveEpilogueBwdGQAISA_fSD_Li256ELb1ELb1EEENS1_19SingleTileSchedulerILb1ELb0ELb0ELi128EEEEEEEEEvNT_6ParamsE,@"STO_CUDA_ENTRY STV_DEFAULT"
_ZN7cutlass13device_kernelIN5flash19enable_sm80_to_sm89INS1_16FlashAttnBwdSm80INS1_25CollectiveMainloopBwdSm80ILi2ELi2EN4cute5tupleIJNS5_1CILi128EEES8_NS7_ILi64EEEEEENS_6half_tEfNS_4arch4Sm80ELb0ELb0ELb1ELb1ELb1ELb0ELb0ELb0ELi2ELi4ELi4ELi4ELb0EEENS1_24CollectiveEpilogueBwdGQAISA_fSD_Li256ELb1ELb1EEENS1_19SingleTileSchedulerILb1ELb0ELb0ELi128EEEEEEEEEvNT_6ParamsE:
[----:B------:R-:W-:Y:S01]  /*0000*/  LDC R1, c[0x0][0x37c] ;  /* 0x0000df00ff017b82 */ /* 0x000fe20000000800 */
[----:B------:R-:W-:Y:S05]  /*0010*/  EXIT ;  /* 0x000000000000794d */ /* 0x000fea0003800000 */
.L_x_50:
        /* <DEDUP_REMOVED lines=14> */
.L_x_126:


//--------------------- .text._ZN7cutlass13device_kernelIN5flash19enable_sm80_to_sm89INS1_16FlashAttnBwdSm80INS1_25CollectiveMainloopBwdSm80ILi2ELi2EN4cute5tupleIJNS5_1CILi128EEES8_NS7_ILi64EEEEEENS_6half_tEfNS_4arch4Sm80ELb0ELb1ELb1ELb0ELb0ELb0ELb0ELb0ELi2ELi4ELi4ELi4ELb0EEENS1_21CollectiveEpilogueBwdISA_SB_SD_Li256ELb0ELb0ELi2EEENS1_19SingleTileSchedulerILb0ELb0ELb0ELi128EEEEEEEEEvNT_6ParamsE --------------------------
	.section	.text._ZN7cutlass13device_kernelIN5flash19enable_sm80_to_sm89INS1_16FlashAttnBwdSm80INS1_25CollectiveMainloopBwdSm80ILi2ELi2EN4cute5tupleIJNS5_1CILi128EEES8_NS7_ILi64EEEEEENS_6half_tEfNS_4arch4Sm80ELb0ELb1ELb1ELb0ELb0ELb0ELb0ELb0ELi2ELi4ELi4ELi4ELb0EEENS1_21CollectiveEpilogueBwdISA_SB_SD_Li256ELb0ELb0ELi2EEENS1_19SingleTileSchedulerILb0ELb0ELb0ELi128EEEEEEEEEvNT_6ParamsE,"ax",@progbits
	.align	128
.text._ZN7cutlass13device_kernelIN5flash19enable_sm80_to_sm89INS1_16FlashAttnBwdSm80INS1_25CollectiveMainloopBwdSm80ILi2ELi2EN4cute5tupleIJNS5_1CILi128EEES8_NS7_ILi64EEEEEENS_6half_tEfNS_4arch4Sm80ELb0ELb1ELb1ELb0ELb0ELb0ELb0ELb0ELi2ELi4ELi4ELi4ELb0EEENS1_21CollectiveEpilogueBwdISA_SB_SD_Li256ELb0ELb0ELi2EEENS1_19SingleTileSchedulerILb0ELb0ELb0ELi128EEEEEEEEEvNT_6ParamsE:
        .type           _ZN7cutlass13device_kernelIN5flash19enable_sm80_to_sm89INS1_16FlashAttnBwdSm80INS1_25CollectiveMainloopBwdSm80ILi2ELi2EN4cute5tupleIJNS5_1CILi128EEES8_NS7_ILi64EEEEEENS_6half_tEfNS_4arch4Sm80ELb0ELb1ELb1ELb0ELb0ELb0ELb0ELb0ELi2ELi4ELi4ELi4ELb0EEENS1_21CollectiveEpilogueBwdISA_SB_SD_Li256ELb0ELb0ELi2EEENS1_19SingleTileSchedulerILb0ELb0ELb0ELi128EEEEEEEEEvNT_6ParamsE,@function
        .size           _ZN7cutlass13device_kernelIN5flash19enable_sm80_to_sm89INS1_16FlashAttnBwdSm80INS1_25CollectiveMainloopBwdSm80ILi2ELi2EN4cute5tupleIJNS5_1CILi128EEES8_NS7_ILi64EEEEEENS_6half_tEfNS_4arch4Sm80ELb0ELb1ELb1ELb0ELb0ELb0ELb0ELb0ELi2ELi4ELi4ELi4ELb0EEENS1_21CollectiveEpilogueBwdISA_SB_SD_Li256ELb0ELb0ELi2EEENS1_19SingleTileSchedulerILb0ELb0ELb0ELi128EEEEEEEEEvNT_6ParamsE,(.L_x_127 - _ZN7cutlass13device_kernelIN5flash19enable_sm80_to_sm89INS1_16FlashAttnBwdSm80INS1_25CollectiveMainloopBwdSm80ILi2ELi2EN4cute5tupleIJNS5_1CILi128EEES8_NS7_ILi64EEEEEENS_6half_tEfNS_4arch4Sm80ELb0ELb1ELb1ELb0ELb0ELb0ELb0ELb0ELi2ELi4ELi4ELi4ELb0EEENS1_21CollectiveEpilogueBwdISA_SB_SD_Li256ELb0ELb0ELi2EEENS1_19SingleTileSchedulerILb0ELb0ELb0ELi128EEEEEEEEEvNT_6ParamsE)
        .other          _ZN7cutlass13device_kernelIN5flash19enable_sm80_to_sm89INS1_16FlashAttnBwdSm80INS1_25CollectiveMainloopBwdSm80ILi2ELi2EN4cute5tupleIJNS5_1CILi128EEES8_NS7_ILi64EEEEEENS_6half_tEfNS_4arch4Sm80ELb0ELb1ELb1ELb0ELb0ELb0ELb0ELb0ELi2ELi4ELi4ELi4ELb0EEENS1_21CollectiveEpilogueBwdISA_SB_SD_Li256ELb0ELb0ELi2EEENS1_19SingleTileSchedulerILb0ELb0ELb0ELi128EEEEEEEEEvNT_6ParamsE,@"STO_CUDA_ENTRY STV_DEFAULT"
_ZN7cutlass13device_kernelIN5flash19enable_sm80_to_sm89INS1_16FlashAttnBwdSm80INS1_25CollectiveMainloopBwdSm80ILi2ELi2EN4cute5tupleIJNS5_1CILi128EEES8_NS7_ILi64EEEEEENS_6half_tEfNS_4arch4Sm80ELb0ELb1ELb1ELb0ELb0ELb0ELb0ELb0ELi2ELi4ELi4ELi4ELb0EEENS1_21CollectiveEpilogueBwdISA_SB_SD_Li256ELb0ELb0ELi2EEENS1_19SingleTileSchedulerILb0ELb0ELb0ELi128EEEEEEEEEvNT_6ParamsE:
[----:B------:R-:W-:Y:S01]  /*0000*/  LDC R1, c[0x0][0x37c] ;  /* 0x0000df00ff017b82 */ /* 0x000fe20000000800 */
[----:B------:R-:W-:Y:S05]  /*0010*/  EXIT ;  /* 0x000000000000794d */ /* 0x000fea0003800000 */
.L_x_51:
        /* <DEDUP_REMOVED lines=14> */
.L_x_127:


//--------------------- .text._ZN7cutlass13device_kernelIN5flash19enable_sm80_to_sm89INS1_16FlashAttnBwdSm80INS1_25CollectiveMainloopBwdSm80ILi2ELi2EN4cute5tupleIJNS5_1CILi128EEES8_NS7_ILi64EEEEEENS_6half_tEfNS_4arch4Sm80ELb0ELb1ELb1ELb0ELb1ELb0ELb0ELb0ELi2ELi4ELi4ELi4ELb0EEENS1_21CollectiveEpilogueBwdISA_SB_SD_Li256ELb0ELb0ELi2EEENS1_19SingleTileSchedulerILb0ELb0ELb0ELi128EEEEEEEEEvNT_6ParamsE --------------------------
	.section	.text._ZN7cutlass13device_kernelIN5flash19enable_sm80_to_sm89INS1_16FlashAttnBwdSm80INS1_25CollectiveMainloopBwdSm80ILi2ELi2EN4cute5tupleIJNS5_1CILi128EEES8_NS7_ILi64EEEEEENS_6half_tEfNS_4arch4Sm80ELb0ELb1ELb1ELb0ELb1ELb0ELb0ELb0ELi2ELi4ELi4ELi4ELb0EEENS1_21CollectiveEpilogueBwdISA_SB_SD_Li256ELb0ELb0ELi2EEENS1_19SingleTileSchedulerILb0ELb0ELb0ELi128EEEEEEEEEvNT_6ParamsE,"ax",@progbits
	.align	128
.text._ZN7cutlass13device_kernelIN5flash19enable_sm80_to_sm89INS1_16FlashAttnBwdSm80INS1_25CollectiveMainloopBwdSm80ILi2ELi2EN4cute5tupleIJNS5_1CILi128EEES8_NS7_ILi64EEEEEENS_6half_tEfNS_4arch4Sm80ELb0ELb1ELb1ELb0ELb1ELb0ELb0ELb0ELi2ELi4ELi4ELi4ELb0EEENS1_21CollectiveEpilogueBwdISA_SB_SD_Li256ELb0ELb0ELi2EEENS1_19SingleTileSchedulerILb0ELb0ELb0ELi128EEEEEEEEEvNT_6ParamsE:
        .type           _ZN7cutlass13device_kernelIN5flash19enable_sm80_to_sm89INS1_16FlashAttnBwdSm80INS1_25CollectiveMainloopBwdSm80ILi2ELi2EN4cute5tupleIJNS5_1CILi128EEES8_NS7_ILi64EEEEEENS_6half_tEfNS_4arch4Sm80ELb0ELb1ELb1ELb0ELb1ELb0ELb0ELb0ELi2ELi4ELi4ELi4ELb0EEENS1_21CollectiveEpilogueBwdISA_SB_SD_Li256ELb0ELb0ELi2EEENS1_19SingleTileSchedulerILb0ELb0ELb0ELi128EEEEEEEEEvNT_6ParamsE,@function
        .size           _ZN7cutlass13device_kernelIN5flash19enable_sm80_to_sm89INS1_16FlashAttnBwdSm80INS1_25CollectiveMainloopBwdSm80ILi2ELi2EN4cute5tupleIJNS5_1CILi128EEES8_NS7_ILi64EEEEEENS_6half_tEfNS_4arch4Sm80ELb0ELb1ELb1ELb0ELb1ELb0ELb0ELb0ELi2ELi4ELi4ELi4ELb0EEENS1_21CollectiveEpilogueBwdISA_SB_SD_Li256ELb0ELb0ELi2EEENS1_19SingleTileSchedulerILb0ELb0ELb0ELi128EEEEEEEEEvNT_6ParamsE,(.L_x_128 - _ZN7cutlass13device_kernelIN5flash19enable_sm80_to_sm89INS1_16FlashAttnBwdSm80INS1_25CollectiveMainloopBwdSm80ILi2ELi2EN4cute5tupleIJNS5_1CILi128EEES8_NS7_ILi64EEEEEENS_6half_tEfNS_4arch4Sm80ELb0ELb1ELb1ELb0ELb1ELb0ELb0ELb0ELi2ELi4ELi4ELi4ELb0EEENS1_21CollectiveEpilogueBwdISA_SB_SD_Li256ELb0ELb0ELi2EEENS1_19SingleTileSchedulerILb0ELb0ELb0ELi128EEEEEEEEEvNT_6ParamsE)
        .other          _ZN7cutlass13device_kernelIN5flash19enable_sm80_to_sm89INS1_16FlashAttnBwdSm80INS1_25CollectiveMainloopBwdSm80ILi2ELi2EN4cute5tupleIJNS5_1CILi128EEES8_NS7_ILi64EEEEEENS_6half_tEfNS_4arch4Sm80ELb0ELb1ELb1ELb0ELb1ELb0ELb0ELb0ELi2ELi4ELi4ELi4ELb0EEENS1_21CollectiveEpilogueBwdISA_SB_SD_Li256ELb0ELb0ELi2EEENS1_19SingleTileSchedulerILb0ELb0ELb0ELi128EEEEEEEEEvNT_6ParamsE,@"STO_CUDA_ENTRY STV_DEFAULT"
_ZN7cutlass13device_kernelIN5flash19enable_sm80_to_sm89INS1_16FlashAttnBwdSm80INS1_25CollectiveMainloopBwdSm80ILi2ELi2EN4cute5tupleIJNS5_1CILi128EEES8_NS7_ILi64EEEEEENS_6half_tEfNS_4arch4Sm80ELb0ELb1ELb1ELb0ELb1ELb0ELb0ELb0ELi2ELi4ELi4ELi4ELb0EEENS1_21CollectiveEpilogueBwdISA_SB_SD_Li256ELb0ELb0ELi2EEENS1_19SingleTileSchedulerILb0ELb0ELb0ELi128EEEEEEEEEvNT_6ParamsE:
[----:B------:R-:W-:Y:S01]  /*0000*/  LDC R1, c[0x0][0x37c] ;  /* 0x0000df00ff017b82 */ /* 0x000fe20000000800 */
[----:B------:R-:W-:Y:S05]  /*0010*/  EXIT ;  /* 0x000000000000794d */ /* 0x000fea0003800000 */
.L_x_52:
        /* <DEDUP_REMOVED lines=14> */
.L_x_128:


//--------------------- .text._ZN7cutlass13device_kernelIN5flash19enable_sm80_to_sm89INS1_16FlashAttnBwdSm80INS1_25CollectiveMainloopBwdSm80ILi2ELi2EN4cute5tupleIJNS5_1CILi128EEES8_NS7_ILi64EEEEEENS_6half_tEfNS_4arch4Sm80ELb0ELb1ELb1ELb0ELb0ELb0ELb0ELb0ELi2ELi4ELi4ELi4ELb0EEENS1_24CollectiveEpilogueBwdGQAISA_fSD_Li256ELb0ELb0EEENS1_19SingleTileSchedulerILb0ELb0ELb0ELi128EEEEEEEEEvNT_6ParamsE --------------------------
	.section	.text._ZN7cutlass13device_kernelIN5flash19enable_sm80_to_sm89INS1_16FlashAttnBwdSm80INS1_25CollectiveMainloopBwdSm80ILi2ELi2EN4cute5tupleIJNS5_1CILi128EEES8_NS7_ILi64EEEEEENS_6half_tEfNS_4arch4Sm80ELb0ELb1ELb1ELb0ELb0ELb0ELb0ELb0ELi2ELi4ELi4ELi4ELb0EEENS1_24CollectiveEpilogueBwdGQAISA_fSD_Li256ELb0ELb0EEENS1_19SingleTileSchedulerILb0ELb0ELb0ELi128EEEEEEEEEvNT_6ParamsE,"ax",@progbits
	.align	128
.text._ZN7cutlass13device_kernelIN5flash19enable_sm80_to_sm89INS1_16FlashAttnBwdSm80INS1_25CollectiveMainloopBwdSm80ILi2ELi2EN4cute5tupleIJNS5_1CILi128EEES8_NS7_ILi64EEEEEENS_6half_tEfNS_4arch4Sm80ELb0ELb1ELb1ELb0ELb0ELb0ELb0ELb0ELi2ELi4ELi4ELi4ELb0EEENS1_24CollectiveEpilogueBwdGQAISA_fSD_Li256ELb0ELb0EEENS1_19SingleTileSchedulerILb0ELb0ELb0ELi128EEEEEEEEEvNT_6ParamsE:
        .type           _ZN7cutlass13device_kernelIN5flash19enable_sm80_to_sm89INS1_16FlashAttnBwdSm80INS1_25CollectiveMainloopBwdSm80ILi2ELi2EN4cute5tupleIJNS5_1CILi128EEES8_NS7_ILi64EEEEEENS_6half_tEfNS_4arch4Sm80ELb0ELb1ELb1ELb0ELb0ELb0ELb0ELb0ELi2ELi4ELi4ELi4ELb0EEENS1_24CollectiveEpilogueBwdGQAISA_fSD_Li256ELb0ELb0EEENS1_19SingleTileSchedulerILb0ELb0ELb0ELi128EEEEEEEEEvNT_6ParamsE,@function
        .size           _ZN7cutlass13device_kernelIN5flash19enable_sm80_to_sm89INS1_16FlashAttnBwdSm80INS1_25CollectiveMainloopBwdSm80ILi2ELi2EN4cute5tupleIJNS5_1CILi128EEES8_NS7_ILi64EEEEEENS_6half_tEfNS_4arch4Sm80ELb0ELb1ELb1ELb0ELb0ELb0ELb0ELb0ELi2ELi4ELi4ELi4ELb0EEENS1_24CollectiveEpilogueBwdGQAISA_fSD_Li256ELb0ELb0EEENS1_19SingleTileSchedulerILb0ELb0ELb0ELi128EEEEEEEEEvNT_6ParamsE,(.L_x_129 - _ZN7cutlass13device_kernelIN5flash19enable_sm80_to_sm89INS1_16FlashAttnBwdSm80INS1_25CollectiveMainloopBwdSm80ILi2ELi2EN4cute5tupleIJNS5_1CILi128EEES8_NS7_ILi64EEEEEENS_6half_tEfNS_4arch4Sm80ELb0ELb1ELb1ELb0ELb0ELb0ELb0ELb0ELi2ELi4ELi4ELi4ELb0EEENS1_24CollectiveEpilogueBwdGQAISA_fSD_Li256ELb0ELb0EEENS1_19SingleTileSchedulerILb0ELb0ELb0ELi128EEEEEEEEEvNT_6ParamsE)
        .other          _ZN7cutlass13device_kernelIN5flash19enable_sm80_to_sm89INS1_16FlashAttnBwdSm80INS1_25CollectiveMainloopBwdSm80ILi2ELi2EN4cute5tupleIJNS5_1CILi128EEES8_NS7_ILi64EEEEEENS_6half_tEfNS_4arch4Sm80ELb0ELb1ELb1ELb0ELb0ELb0ELb0ELb0ELi2ELi4ELi4ELi4ELb0EEENS1_24CollectiveEpilogueBwdGQAISA_fSD_Li256ELb0ELb0EEENS1_19SingleTileSchedulerILb0ELb0ELb0ELi128EEEEEEEEEvNT_6ParamsE,@"STO_CUDA_ENTRY STV_DEFAULT"
_ZN7cutlass13device_kernelIN5flash19enable_sm80_to_sm89INS1_16FlashAttnBwdSm80INS1_25CollectiveMainloopBwdSm80ILi2ELi2EN4cute5tupleIJNS5_1CILi128EEES8_NS7_ILi64EEEEEENS_6half_tEfNS_4arch4Sm80ELb0ELb1ELb1ELb0ELb0ELb0ELb0ELb0ELi2ELi4ELi4ELi4ELb0EEENS1_24CollectiveEpilogueBwdGQAISA_fSD_Li256ELb0ELb0EEENS1_19SingleTileSchedulerILb0ELb0ELb0ELi128EEEEEEEEEvNT_6ParamsE:
[----:B------:R-:W-:Y:S01]  /*0000*/  LDC R1, c[0x0][0x37c] ;  /* 0x0000df00ff017b82 */ /* 0x000fe20000000800 */
[----:B------:R-:W-:Y:S05]  /*0010*/  EXIT ;  /* 0x000000000000794d */ /* 0x000fea0003800000 */
.L_x_53:
        /* <DEDUP_REMOVED lines=14> */
.L_x_129:


//--------------------- .text._ZN7cutlass13device_kernelIN5flash19enable_sm80_to_sm89INS1_16FlashAttnBwdSm80INS1_25CollectiveMainloopBwdSm80ILi2ELi2EN4cute5tupleIJNS5_1CILi128EEES8_NS7_ILi64EEEEEENS_6half_tEfNS_4arch4Sm80ELb0ELb1ELb1ELb0ELb1ELb0ELb0ELb0ELi2ELi4ELi4ELi4ELb0EEENS1_24CollectiveEpilogueBwdGQAISA_fSD_Li256ELb0ELb1EEENS1_19SingleTileSchedulerILb0ELb0ELb0ELi128EEEEEEEEEvNT_6ParamsE --------------------------
	.section	.text._ZN7cutlass13device_kernelIN5flash19enable_sm80_to_sm89INS1_16FlashAttnBwdSm80INS1_25CollectiveMainloopBwdSm80ILi2ELi2EN4cute5tupleIJNS5_1CILi128EEES8_NS7_ILi64EEEEEENS_6half_tEfNS_4arch4Sm80ELb0ELb1ELb1ELb0ELb1ELb0ELb0ELb0ELi2ELi4ELi4ELi4ELb0EEENS1_24CollectiveEpilogueBwdGQAISA_fSD_Li256ELb0ELb1EEENS1_19SingleTileSchedulerILb0ELb0ELb0ELi128EEEEEEEEEvNT_6ParamsE,"ax",@progbits
	.align	128
.text._ZN7cutlass13device_kernelIN5flash19enable_sm80_to_sm89INS1_16FlashAttnBwdSm80INS1_25CollectiveMainloopBwdSm80ILi2ELi2EN4cute5tupleIJNS5_1CILi128EEES8_NS7_ILi64EEEEEENS_6half_tEfNS_4arch4Sm80ELb0ELb1ELb1ELb0ELb1ELb0ELb0ELb0ELi2ELi4ELi4ELi4ELb0EEENS1_24CollectiveEpilogueBwdGQAISA_fSD_Li256ELb0ELb1EEENS1_19SingleTileSchedulerILb0ELb0ELb0ELi128EEEEEEEEEvNT_6ParamsE:
        .type           _ZN7cutlass13device_kernelIN5flash19enable_sm80_to_sm89INS1_16FlashAttnBwdSm80INS1_25CollectiveMainloopBwdSm80ILi2ELi2EN4cute5tupleIJNS5_1CILi128EEES8_NS7_ILi64EEEEEENS_6half_tEfNS_4arch4Sm80ELb0ELb1ELb1ELb0ELb1ELb0ELb0ELb0ELi2ELi4ELi4ELi4ELb0EEENS1_24CollectiveEpilogueBwdGQAISA_fSD_Li256ELb0ELb1EEENS1_19SingleTileSchedulerILb0ELb0ELb0ELi128EEEEEEEEEvNT_6ParamsE,@function
        .size           _ZN7cutlass13device_kernelIN5flash19enable_sm80_to_sm89INS1_16FlashAttnBwdSm80INS1_25CollectiveMainloopBwdSm80ILi2ELi2EN4cute5tupleIJNS5_1CILi128EEES8_NS7_ILi64EEEEEENS_6half_tEfNS_4arch4Sm80ELb0ELb1ELb1ELb0ELb1ELb0ELb0ELb0ELi2ELi4ELi4ELi4ELb0EEENS1_24CollectiveEpilogueBwdGQAISA_fSD_Li256ELb0ELb1EEENS1_19SingleTileSchedulerILb0ELb0ELb0ELi128EEEEEEEEEvNT_6ParamsE,(.L_x_130 - _ZN7cutlass13device_kernelIN5flash19enable_sm80_to_sm89INS1_16FlashAttnBwdSm80INS1_25CollectiveMainloopBwdSm80ILi2ELi2EN4cute5tupleIJNS5_1CILi128EEES8_NS7_ILi64EEEEEENS_6half_tEfNS_4arch4Sm80ELb0ELb1ELb1ELb0ELb1ELb0ELb0ELb0ELi2ELi4ELi4ELi4ELb0EEENS1_24CollectiveEpilogueBwdGQAISA_fSD_Li256ELb0ELb1EEENS1_19SingleTileSchedulerILb0ELb0ELb0ELi128EEEEEEEEEvNT_6ParamsE)
        .other          _ZN7cutlass13device_kernelIN5flash19enable_sm80_to_sm89INS1_16FlashAttnBwdSm80INS1_25CollectiveMainloopBwdSm80ILi2ELi2EN4cute5tupleIJNS5_1CILi128EEES8_NS7_ILi64EEEEEENS_6half_tEfNS_4arch4Sm80ELb0ELb1ELb1ELb0ELb1ELb0ELb0ELb0ELi2ELi4ELi4ELi4ELb0EEENS1_24CollectiveEpilogueBwdGQAISA_fSD_Li256ELb0ELb1EEENS1_19SingleTileSchedulerILb0ELb0ELb0ELi128EEEEEEEEEvNT_6ParamsE,@"STO_CUDA_ENTRY STV_DEFAULT"
_ZN7cutlass13device_kernelIN5flash19enable_sm80_to_sm89INS1_16FlashAttnBwdSm80INS1_25CollectiveMainloopBwdSm80ILi2ELi2EN4cute5tupleIJNS5_1CILi128EEES8_NS7_ILi64EEEEEENS_6half_tEfNS_4arch4Sm80ELb0ELb1ELb1ELb0ELb1ELb0ELb0ELb0ELi2ELi4ELi4ELi4ELb0EEENS1_24CollectiveEpilogueBwdGQAISA_fSD_Li256ELb0ELb1EEENS1_19SingleTileSchedulerILb0ELb0ELb0ELi128EEEEEEEEEvNT_6ParamsE:
[----:B------:R-:W-:Y:S01]  /*0000*/  LDC R1, c[0x0][0x37c] ;  /* 0x0000df00ff017b82 */ /* 0x000fe20000000800 */
[----:B------:R-:W-:Y:S05]  /*0010*/  EXIT ;  /* 0x000000000000794d */ /* 0x000fea0003800000 */
.L_x_54:
        /* <DEDUP_REMOVED lines=14> */
.L_x_130:


//--------------------- .text._ZN7cutlass13device_kernelIN5flash19enable_sm80_to_sm89INS1_16FlashAttnBwdSm80INS1_25CollectiveMainloopBwdSm80ILi2ELi2EN4cute5tupleIJNS5_1CILi128EEES8_NS7_ILi64EEEEEENS_6half_tEfNS_4arch4Sm80ELb0ELb1ELb1ELb1ELb0ELb0ELb0ELb0ELi2ELi4ELi4ELi4ELb0EEENS1_21CollectiveEpilogueBwdISA_SB_SD_Li256ELb1ELb0ELi2EEENS1_19SingleTileSchedulerILb1ELb0ELb0ELi128EEEEEEEEEvNT_6ParamsE --------------------------
	.section	.text._ZN7cutlass13device_kernelIN5flash19enable_sm80_to_sm89INS1_16FlashAttnBwdSm80INS1_25CollectiveMainloopBwdSm80ILi2ELi2EN4cute5tupleIJNS5_1CILi128EEES8_NS7_ILi64EEEEEENS_6half_tEfNS_4arch4Sm80ELb0ELb1ELb1ELb1ELb0ELb0ELb0ELb0ELi2ELi4ELi4ELi4ELb0EEENS1_21CollectiveEpilogueBwdISA_SB_SD_Li256ELb1ELb0ELi2EEENS1_19SingleTileSchedulerILb1ELb0ELb0ELi128EEEEEEEEEvNT_6ParamsE,"ax",@progbits
	.align	128
.text._ZN7cutlass13device_kernelIN5flash19enable_sm80_to_sm89INS1_16FlashAttnBwdSm80INS1_25CollectiveMainloopBwdSm80ILi2ELi2EN4cute5tupleIJNS5_1CILi128EEES8_NS7_ILi64EEEEEENS_6half_tEfNS_4arch4Sm80ELb0ELb1ELb1ELb1ELb0ELb0ELb0ELb0ELi2ELi4ELi4ELi4ELb0EEENS1_21CollectiveEpilogueBwdISA_SB_SD_Li256ELb1ELb0ELi2EEENS1_19SingleTileSchedulerILb1ELb0ELb0ELi128EEEEEEEEEvNT_6ParamsE:
        .type           _ZN7cutlass13device_kernelIN5flash19enable_sm80_to_sm89INS1_16FlashAttnBwdSm80INS1_25CollectiveMainloopBwdSm80ILi2ELi2EN4cute5tupleIJNS5_1CILi128EEES8_NS7_ILi64EEEEEENS_6half_tEfNS_4arch4Sm80ELb0ELb1ELb1ELb1ELb0ELb0ELb0ELb0ELi2ELi4ELi4ELi4ELb0EEENS1_21CollectiveEpilogueBwdISA_SB_SD_Li256ELb1ELb0ELi2EEENS1_19SingleTileSchedulerILb1ELb0ELb0ELi128EEEEEEEEEvNT_6ParamsE,@function
        .size           _ZN7cutlass13device_kernelIN5flash19enable_sm80_to_sm89INS1_16FlashAttnBwdSm80INS1_25CollectiveMainloopBwdSm80ILi2ELi2EN4cute5tupleIJNS5_1CILi128EEES8_NS7_ILi64EEEEEENS_6half_tEfNS_4arch4Sm80ELb0ELb1ELb1ELb1ELb0ELb0ELb0ELb0ELi2ELi4ELi4ELi4ELb0EEENS1_21CollectiveEpilogueBwdISA_SB_SD_Li256ELb1ELb0ELi2EEENS1_19SingleTileSchedulerILb1ELb0ELb0ELi128EEEEEEEEEvNT_6ParamsE,(.L_x_131 - _ZN7cutlass13device_kernelIN5flash19enable_sm80_to_sm89INS1_16FlashAttnBwdSm80INS1_25CollectiveMainloopBwdSm80ILi2ELi2EN4cute5tupleIJNS5_1CILi128EEES8_NS7_ILi64EEEEEENS_6half_tEfNS_4arch4Sm80ELb0ELb1ELb1ELb1ELb0ELb0ELb0ELb0ELi2ELi4ELi4ELi4ELb0EEENS1_21CollectiveEpilogueBwdISA_SB_SD_Li256ELb1ELb0ELi2EEENS1_19SingleTileSchedulerILb1ELb0ELb0ELi128EEEEEEEEEvNT_6ParamsE)
        .other          _ZN7cutlass13device_kernelIN5flash19enable_sm80_to_sm89INS1_16FlashAttnBwdSm80INS1_25CollectiveMainloopBwdSm80ILi2ELi2EN4cute5tupleIJNS5_1CILi128EEES8_NS7_ILi64EEEEEENS_6half_tEfNS_4arch4Sm80ELb0ELb1ELb1ELb1ELb0ELb0ELb0ELb0ELi2ELi4ELi4ELi4ELb0EEENS1_21CollectiveEpilogueBwdISA_SB_SD_Li256ELb1ELb0ELi2EEENS1_19SingleTileSchedulerILb1ELb0ELb0ELi128EEEEEEEEEvNT_6ParamsE,@"STO_CUDA_ENTRY STV_DEFAULT"
_ZN7cutlass13device_kernelIN5flash19enable_sm80_to_sm89INS1_16FlashAttnBwdSm80INS1_25CollectiveMainloopBwdSm80ILi2ELi2EN4cute5tupleIJNS5_1CILi128EEES8_NS7_ILi64EEEEEENS_6half_tEfNS_4arch4Sm80ELb0ELb1ELb1ELb1ELb0ELb0ELb0ELb0ELi2ELi4ELi4ELi4ELb0EEENS1_21CollectiveEpilogueBwdISA_SB_SD_Li256ELb1ELb0ELi2EEENS1_19SingleTileSchedulerILb1ELb0ELb0ELi128EEEEEEEEEvNT_6ParamsE:
[----:B------:R-:W-:Y:S01]  /*0000*/  LDC R1, c[0x0][0x37c] ;  /* 0x0000df00ff017b82 */ /* 0x000fe20000000800 */
[----:B------:R-:W-:Y:S05]  /*0010*/  EXIT ;  /* 0x000000000000794d */ /* 0x000fea0003800000 */
.L_x_55:
        /* <DEDUP_REMOVED lines=14> */
.L_x_131:


//--------------------- .text._ZN7cutlass13device_kernelIN5flash19enable_sm80_to_sm89INS1_16FlashAttnBwdSm80INS1_25CollectiveMainloopBwdSm80ILi2ELi2EN4cute5tupleIJNS5_1CILi128EEES8_NS7_ILi64EEEEEENS_6half_tEfNS_4arch4Sm80ELb0ELb1ELb1ELb1ELb1ELb0ELb0ELb0ELi2ELi4ELi4ELi4ELb0EEENS1_21CollectiveEpilogueBwdISA_SB_SD_Li256ELb1ELb0ELi2EEENS1_19SingleTileSchedulerILb1ELb0ELb0ELi128EEEEEEEEEvNT_6ParamsE --------------------------
	.section	.text._ZN7cutlass13device_kernelIN5flash19enable_sm80_to_sm89INS1_16FlashAttnBwdSm80INS1_25CollectiveMainloopBwdSm80ILi2ELi2EN4cute5tupleIJNS5_1CILi128EEES8_NS7_ILi64EEEEEENS_6half_tEfNS_4arch4Sm80ELb0ELb1ELb1ELb1ELb1ELb0ELb0ELb0ELi2ELi4ELi4ELi4ELb0EEENS1_21CollectiveEpilogueBwdISA_SB_SD_Li256ELb1ELb0ELi2EEENS1_19SingleTileSchedulerILb1ELb0ELb0ELi128EEEEEEEEEvNT_6ParamsE,"ax",@progbits
	.align	128
.text._ZN7cutlass13device_kernelIN5flash19enable_sm80_to_sm89INS1_16FlashAttnBwdSm80INS1_25CollectiveMainloopBwdSm80ILi2ELi2EN4cute5tupleIJNS5_1CILi128EEES8_NS7_ILi64EEEEEENS_6half_tEfNS_4arch4Sm80ELb0ELb1ELb1ELb1ELb1ELb0ELb0ELb0ELi2ELi4ELi4ELi4ELb0EEENS1_21CollectiveEpilogueBwdISA_SB_SD_Li256ELb1ELb0ELi2EEENS1_19SingleTileSchedulerILb1ELb0ELb0ELi128EEEEEEEEEvNT_6ParamsE:
        .type           _ZN7cutlass13device_kernelIN5flash19enable_sm80_to_sm89INS1_16FlashAttnBwdSm80INS1_25CollectiveMainloopBwdSm80ILi2ELi2EN4cute5tupleIJNS5_1CILi128EEES8_NS7_ILi64EEEEEENS_6half_tEfNS_4arch4Sm80ELb0ELb1ELb1ELb1ELb1ELb0ELb0ELb0ELi2ELi4ELi4ELi4ELb0EEENS1_21CollectiveEpilogueBwdISA_SB_SD_Li256ELb1ELb0ELi2EEENS1_19SingleTileSchedulerILb1ELb0ELb0ELi128EEEEEEEEEvNT_6ParamsE,@function
        .size           _ZN7cutlass13device_kernelIN5flash19enable_sm80_to_sm89INS1_16FlashAttnBwdSm80INS1_25CollectiveMainloopBwdSm80ILi2ELi2EN4cute5tupleIJNS5_1CILi128EEES8_NS7_ILi64EEEEEENS_6half_tEfNS_4arch4Sm80ELb0ELb1ELb1ELb1ELb1ELb0ELb0ELb0ELi2ELi4ELi4ELi4ELb0EEENS1_21CollectiveEpilogueBwdISA_SB_SD_Li256ELb1ELb0ELi2EEENS1_19SingleTileSchedulerILb1ELb0ELb0ELi128EEEEEEEEEvNT_6ParamsE,(.L_x_132 - _ZN7cutlass13device_kernelIN5flash19enable_sm80_to_sm89INS1_16FlashAttnBwdSm80INS1_25CollectiveMainloopBwdSm80ILi2ELi2EN4cute5tupleIJNS5_1CILi128EEES8_NS7_ILi64EEEEEENS_6half_tEfNS_4arch4Sm80ELb0ELb1ELb1ELb1ELb1ELb0ELb0ELb0ELi2ELi4ELi4ELi4ELb0EEENS1_21CollectiveEpilogueBwdISA_SB_SD_Li256ELb1ELb0ELi2EEENS1_19SingleTileSchedulerILb1ELb0ELb0ELi128EEEEEEEEEvNT_6ParamsE)
        .other          _ZN7cutlass13device_kernelIN5flash19enable_sm80_to_sm89INS1_16FlashAttnBwdSm80INS1_25CollectiveMainloopBwdSm80ILi2ELi2EN4cute5tupleIJNS5_1CILi128EEES8_NS7_ILi64EEEEEENS_6half_tEfNS_4arch4Sm80ELb0ELb1ELb1ELb1ELb1ELb0ELb0ELb0ELi2ELi4ELi4ELi4ELb0EEENS1_21CollectiveEpilogueBwdISA_SB_SD_Li256ELb1ELb0ELi2EEENS1_19SingleTileSchedulerILb1ELb0ELb0ELi128EEEEEEEEEvNT_6ParamsE,@"STO_CUDA_ENTRY STV_DEFAULT"
_ZN7cutlass13device_kernelIN5flash19enable_sm80_to_sm89INS1_16FlashAttnBwdSm80INS1_25CollectiveMainloopBwdSm80ILi2ELi2EN4cute5tupleIJNS5_1CILi128EEES8_NS7_ILi64EEEEEENS_6half_tEfNS_4arch4Sm80ELb0ELb1ELb1ELb1ELb1ELb0ELb0ELb0ELi2ELi4ELi4ELi4ELb0EEENS1_21CollectiveEpilogueBwdISA_SB_SD_Li256ELb1ELb0ELi2EEENS1_19SingleTileSchedulerILb1ELb0ELb0ELi128EEEEEEEEEvNT_6ParamsE:
[----:B------:R-:W-:Y:S01]  /*0000*/  LDC R1, c[0x0][0x37c] ;  /* 0x0000df00ff017b82 */ /* 0x000fe20000000800 */
[----:B------:R-:W-:Y:S05]  /*0010*/  EXIT ;  /* 0x000000000000794d */ /* 0x000fea0003800000 */
.L_x_56:
        /* <DEDUP_REMOVED lines=14> */
.L_x_132:


//--------------------- .text._ZN7cutlass13device_kernelIN5flash19enable_sm80_to_sm89INS1_16FlashAttnBwdSm80INS1_25CollectiveMainloopBwdSm80ILi2ELi2EN4cute5tupleIJNS5_1CILi128EEES8_NS7_ILi64EEEEEENS_6half_tEfNS_4arch4Sm80ELb0ELb1ELb1ELb1ELb0ELb0ELb0ELb0ELi2ELi4ELi4ELi4ELb0EEENS1_24CollectiveEpilogueBwdGQAISA_fSD_Li256ELb1ELb0EEENS1_19SingleTileSchedulerILb1ELb0ELb0ELi128EEEEEEEEEvNT_6ParamsE --------------------------
	.section	.text._ZN7cutlass13device_kernelIN5flash19enable_sm80_to_sm89INS1_16FlashAttnBwdSm80INS1_25CollectiveMainloopBwdSm80ILi2ELi2EN4cute5tupleIJNS5_1CILi128EEES8_NS7_ILi64EEEEEENS_6half_tEfNS_4arch4Sm80ELb0ELb1ELb1ELb1ELb0ELb0ELb0ELb0ELi2ELi4ELi4ELi4ELb0EEENS1_24CollectiveEpilogueBwdGQAISA_fSD_Li256ELb1ELb0EEENS1_19SingleTileSchedulerILb1ELb0ELb0ELi128EEEEEEEEEvNT_6ParamsE,"ax",@progbits
	.align	128
.text._ZN7cutlass13device_kernelIN5flash19enable_sm80_to_sm89INS1_16FlashAttnBwdSm80INS1_25CollectiveMainloopBwdSm80ILi2ELi2EN4cute5tupleIJNS5_1CILi128EEES8_NS7_ILi64EEEEEENS_6half_tEfNS_4arch4Sm80ELb0ELb1ELb1ELb1ELb0ELb0ELb0ELb0ELi2ELi4ELi4ELi4ELb0EEENS1_24CollectiveEpilogueBwdGQAISA_fSD_Li256ELb1ELb0EEENS1_19SingleTileSchedulerILb1ELb0ELb0ELi128EEEEEEEEEvNT_6ParamsE:
        .type           _ZN7cutlass13device_kernelIN5flash19enable_sm80_to_sm89INS1_16FlashAttnBwdSm80INS1_25CollectiveMainloopBwdSm80ILi2ELi2EN4cute5tupleIJNS5_1CILi128EEES8_NS7_ILi64EEEEEENS_6half_tEfNS_4arch4Sm80ELb0ELb1ELb1ELb1ELb0ELb0ELb0ELb0ELi2ELi4ELi4ELi4ELb0EEENS1_24CollectiveEpilogueBwdGQAISA_fSD_Li256ELb1ELb0EEENS1_19SingleTileSchedulerILb1ELb0ELb0ELi128EEEEEEEEEvNT_6ParamsE,@function
        .size           _ZN7cutlass13device_kernelIN5flash19enable_sm80_to_sm89INS1_16FlashAttnBwdSm80INS1_25CollectiveMainloopBwdSm80ILi2ELi2EN4cute5tupleIJNS5_1CILi128EEES8_NS7_ILi64EEEEEENS_6half_tEfNS_4arch4Sm80ELb0ELb1ELb1ELb1ELb0ELb0ELb0ELb0ELi2ELi4ELi4ELi4ELb0EEENS1_24CollectiveEpilogueBwdGQAISA_fSD_Li256ELb1ELb0EEENS1_19SingleTileSchedulerILb1ELb0ELb0ELi128EEEEEEEEEvNT_6ParamsE,(.L_x_133 - _ZN7cutlass13device_kernelIN5flash19enable_sm80_to_sm89INS1_16FlashAttnBwdSm80INS1_25CollectiveMainloopBwdSm80ILi2ELi2EN4cute5tupleIJNS5_1CILi128EEES8_NS7_ILi64EEEEEENS_6half_tEfNS_4arch4Sm80ELb0ELb1ELb1ELb1ELb0ELb0ELb0ELb0ELi2ELi4ELi4ELi4ELb0EEENS1_24CollectiveEpilogueBwdGQAISA_fSD_Li256ELb1ELb0EEENS1_19SingleTileSchedulerILb1ELb0ELb0ELi128EEEEEEEEEvNT_6ParamsE)
        .other          _ZN7cutlass13device_kernelIN5flash19enable_sm80_to_sm89INS1_16FlashAttnBwdSm80INS1_25CollectiveMainloopBwdSm80ILi2ELi2EN4cute5tupleIJNS5_1CILi128EEES8_NS7_ILi64EEEEEENS_6half_tEfNS_4arch4Sm80ELb0ELb1ELb1ELb1ELb0ELb0ELb0ELb0ELi2ELi4ELi4ELi4ELb0EEENS1_24CollectiveEpilogueBwdGQAISA_fSD_Li256ELb1ELb0EEENS1_19SingleTileSchedulerILb1ELb0ELb0ELi128EEEEEEEEEvNT_6ParamsE,@"STO_CUDA_ENTRY STV_DEFAULT"
_ZN7cutlass13device_kernelIN5flash19enable_sm80_to_sm89INS1_16FlashAttnBwdSm80INS1_25CollectiveMainloopBwdSm80ILi2ELi2EN4cute5tupleIJNS5_1CILi128EEES8_NS7_ILi64EEEEEENS_6half_tEfNS_4arch4Sm80ELb0ELb1ELb1ELb1ELb0ELb0ELb0ELb0ELi2ELi4ELi4ELi4ELb0EEENS1_24CollectiveEpilogueBwdGQAISA_fSD_Li256ELb1ELb0EEENS1_19SingleTileSchedulerILb1ELb0ELb0ELi128EEEEEEEEEvNT_6ParamsE:
[----:B------:R-:W-:Y:S01]  /*0000*/  LDC R1, c[0x0][0x37c] ;  /* 0x0000df00ff017b82 */ /* 0x000fe20000000800 */
[----:B------:R-:W-:Y:S05]  /*0010*/  EXIT ;  /* 0x000000000000794d */ /* 0x000fea0003800000 */
.L_x_57:
        /* <DEDUP_REMOVED lines=14> */
.L_x_133:


//--------------------- .text._ZN7cutlass13device_kernelIN5flash19enable_sm80_to_sm89INS1_16FlashAttnBwdSm80INS1_25CollectiveMainloopBwdSm80ILi2ELi2EN4cute5tupleIJNS5_1CILi128EEES8_NS7_ILi64EEEEEENS_6half_tEfNS_4arch4Sm80ELb0ELb1ELb1ELb1ELb1ELb0ELb0ELb0ELi2ELi4ELi4ELi4ELb0EEENS1_24CollectiveEpilogueBwdGQAISA_fSD_Li256ELb1ELb1EEENS1_19SingleTileSchedulerILb1ELb0ELb0ELi128EEEEEEEEEvNT_6ParamsE --------------------------
	.section	.text._ZN7cutlass13device_kernelIN5flash19enable_sm80_to_sm89INS1_16FlashAttnBwdSm80INS1_25CollectiveMainloopBwdSm80ILi2ELi2EN4cute5tupleIJNS5_1CILi128EEES8_NS7_ILi64EEEEEENS_6half_tEfNS_4arch4Sm80ELb0ELb1ELb1ELb1ELb1ELb0ELb0ELb0ELi2ELi4ELi4ELi4ELb0EEENS1_24CollectiveEpilogueBwdGQAISA_fSD_Li256ELb1ELb1EEENS1_19SingleTileSchedulerILb1ELb0ELb0ELi128EEEEEEEEEvNT_6ParamsE,"ax",@progbits
	.align	128
.text._ZN7cutlass13device_kernelIN5flash19enable_sm80_to_sm89INS1_16FlashAttnBwdSm80INS1_25CollectiveMainloopBwdSm80ILi2ELi2EN4cute5tupleIJNS5_1CILi128EEES8_NS7_ILi64EEEEEENS_6half_tEfNS_4arch4Sm80ELb0ELb1ELb1ELb1ELb1ELb0ELb0ELb0ELi2ELi4ELi4ELi4ELb0EEENS1_24CollectiveEpilogueBwdGQAISA_fSD_Li256ELb1ELb1EEENS1_19SingleTileSchedulerILb1ELb0ELb0ELi128EEEEEEEEEvNT_6ParamsE:
        .type           _ZN7cutlass13device_kernelIN5flash19enable_sm80_to_sm89INS1_16FlashAttnBwdSm80INS1_25CollectiveMainloopBwdSm80ILi2ELi2EN4cute5tupleIJNS5_1CILi128EEES8_NS7_ILi64EEEEEENS_6half_tEfNS_4arch4Sm80ELb0ELb1ELb1ELb1ELb1ELb0ELb0ELb0ELi2ELi4ELi4ELi4ELb0EEENS1_24CollectiveEpilogueBwdGQAISA_fSD_Li256ELb1ELb1EEENS1_19SingleTileSchedulerILb1ELb0ELb0ELi128EEEEEEEEEvNT_6ParamsE,@function
        .size           _ZN7cutlass13device_kernelIN5flash19enable_sm80_to_sm89INS1_16FlashAttnBwdSm80INS1_25CollectiveMainloopBwdSm80ILi2ELi2EN4cute5tupleIJNS5_1CILi128EEES8_NS7_ILi64EEEEEENS_6half_tEfNS_4arch4Sm80ELb0ELb1ELb1ELb1ELb1ELb0ELb0ELb0ELi2ELi4ELi4ELi4ELb0EEENS1_24CollectiveEpilogueBwdGQAISA_fSD_Li256ELb1ELb1EEENS1_19SingleTileSchedulerILb1ELb0ELb0ELi128EEEEEEEEEvNT_6ParamsE,(.L_x_134 - _ZN7cutlass13device_kernelIN5flash19enable_sm80_to_sm89INS1_16FlashAttnBwdSm80INS1_25CollectiveMainloopBwdSm80ILi2ELi2EN4cute5tupleIJNS5_1CILi128EEES8_NS7_ILi64EEEEEENS_6half_tEfNS_4arch4Sm80ELb0ELb1ELb1ELb1ELb1ELb0ELb0ELb0ELi2ELi4ELi4ELi4ELb0EEENS1_24CollectiveEpilogueBwdGQAISA_fSD_Li256ELb1ELb1EEENS1_19SingleTileSchedulerILb1ELb0ELb0ELi128EEEEEEEEEvNT_6ParamsE)
        .other          _ZN7cutlass13device_kernelIN5flash19enable_sm80_to_sm89INS1_16FlashAttnBwdSm80INS1_25CollectiveMainloopBwdSm80ILi2ELi2EN4cute5tupleIJNS5_1CILi128EEES8_NS7_ILi64EEEEEENS_6half_tEfNS_4arch4Sm80ELb0ELb1ELb1ELb1ELb1ELb0ELb0ELb0ELi2ELi4ELi4ELi4ELb0EEENS1_24CollectiveEpilogueBwdGQAISA_fSD_Li256ELb1ELb1EEENS1_19SingleTileSchedulerILb1ELb0ELb0ELi128EEEEEEEEEvNT_6ParamsE,@"STO_CUDA_ENTRY STV_DEFAULT"
_ZN7cutlass13device_kernelIN5flash19enable_sm80_to_sm89INS1_16FlashAttnBwdSm80INS1_25CollectiveMainloopBwdSm80ILi2ELi2EN4cute5tupleIJNS5_1CILi128EEES8_NS7_ILi64EEEEEENS_6half_tEfNS_4arch4Sm80ELb0ELb1ELb1ELb1ELb1ELb0ELb0ELb0ELi2ELi4ELi4ELi4ELb0EEENS1_24CollectiveEpilogueBwdGQAISA_fSD_Li256ELb1ELb1EEENS1_19SingleTileSchedulerILb1ELb0ELb0ELi128EEEEEEEEEvNT_6ParamsE:
[----:B------:R-:W-:Y:S01]  /*0000*/  LDC R1, c[0x0][0x37c] ;  /* 0x0000df00ff017b82 */ /* 0x000fe20000000800 */
[----:B------:R-:W-:Y:S05]  /*0010*/  EXIT ;  /* 0x000000000000794d */ /* 0x000fea0003800000 */
.L_x_58:
        /* <DEDUP_REMOVED lines=14> */
.L_x_134:


//--------------------- .text._ZN7cutlass13device_kernelIN5flash19enable_sm80_to_sm89INS1_16FlashAttnBwdSm80INS1_25CollectiveMainloopBwdSm80ILi2ELi2EN4cute5tupleIJNS5_1CILi128EEES8_NS7_ILi64EEEEEENS_6half_tEfNS_4arch4Sm80ELb1ELb0ELb1ELb0ELb0ELb0ELb0ELb0ELi2ELi4ELi4ELi4ELb0EEENS1_21CollectiveEpilogueBwdISA_SB_SD_Li256ELb0ELb0ELi2EEENS1_25SingleTileBwdLPTSchedulerILb0ELi128ELb0EEEEEEEEEvNT_6ParamsE --------------------------
	.section	.text._ZN7cutlass13device_kernelIN5flash19enable_sm80_to_sm89INS1_16FlashAttnBwdSm80INS1_25CollectiveMainloopBwdSm80ILi2ELi2EN4cute5tupleIJNS5_1CILi128EEES8_NS7_ILi64EEEEEENS_6half_tEfNS_4arch4Sm80ELb1ELb0ELb1ELb0ELb0ELb0ELb0ELb0ELi2ELi4ELi4ELi4ELb0EEENS1_21CollectiveEpilogueBwdISA_SB_SD_Li256ELb0ELb0ELi2EEENS1_25SingleTileBwdLPTSchedulerILb0ELi128ELb0EEEEEEEEEvNT_6ParamsE,"ax",@progbits
	.align	128
.text._ZN7cutlass13device_kernelIN5flash19enable_sm80_to_sm89INS1_16FlashAttnBwdSm80INS1_25CollectiveMainloopBwdSm80ILi2ELi2EN4cute5tupleIJNS5_1CILi128EEES8_NS7_ILi64EEEEEENS_6half_tEfNS_4arch4Sm80ELb1ELb0ELb1ELb0ELb0ELb0ELb0ELb0ELi2ELi4ELi4ELi4ELb0EEENS1_21CollectiveEpilogueBwdISA_SB_SD_Li256ELb0ELb0ELi2EEENS1_25SingleTileBwdLPTSchedulerILb0ELi128ELb0EEEEEEEEEvNT_6ParamsE:
        .type           _ZN7cutlass13device_kernelIN5flash19enable_sm80_to_sm89INS1_16FlashAttnBwdSm80INS1_25CollectiveMainloopBwdSm80ILi2ELi2EN4cute5tupleIJNS5_1CILi128EEES8_NS7_ILi64EEEEEENS_6half_tEfNS_4arch4Sm80ELb1ELb0ELb1ELb0ELb0ELb0ELb0ELb0ELi2ELi4ELi4ELi4ELb0EEENS1_21CollectiveEpilogueBwdISA_SB_SD_Li256ELb0ELb0ELi2EEENS1_25SingleTileBwdLPTSchedulerILb0ELi128ELb0EEEEEEEEEvNT_6ParamsE,@function
        .size           _ZN7cutlass13device_kernelIN5flash19enable_sm80_to_sm89INS1_16FlashAttnBwdSm80INS1_25CollectiveMainloopBwdSm80ILi2ELi2EN4cute5tupleIJNS5_1CILi128EEES8_NS7_ILi64EEEEEENS_6half_tEfNS_4arch4Sm80ELb1ELb0ELb1ELb0ELb0ELb0ELb0ELb0ELi2ELi4ELi4ELi4ELb0EEENS1_21CollectiveEpilogueBwdISA_SB_SD_Li256ELb0ELb0ELi2EEENS1_25SingleTileBwdLPTSchedulerILb0ELi128ELb0EEEEEEEEEvNT_6ParamsE,(.L_x_135 - _ZN7cutlass13device_kernelIN5flash19enable_sm80_to_sm89INS1_16FlashAttnBwdSm80INS1_25CollectiveMainloopBwdSm80ILi2ELi2EN4cute5tupleIJNS5_1CILi128EEES8_NS7_ILi64EEEEEENS_6half_tEfNS_4arch4Sm80ELb1ELb0ELb1ELb0ELb0ELb0ELb0ELb0ELi2ELi4ELi4ELi4ELb0EEENS1_21CollectiveEpilogueBwdISA_SB_SD_Li256ELb0ELb0ELi2EEENS1_25SingleTileBwdLPTSchedulerILb0ELi128ELb0EEEEEEEEEvNT_6ParamsE)
        .other          _ZN7cutlass13device_kernelIN5flash19enable_sm80_to_sm89INS1_16FlashAttnBwdSm80INS1_25CollectiveMainloopBwdSm80ILi2ELi2EN4cute5tupleIJNS5_1CILi128EEES8_NS7_ILi64EEEEEENS_6half_tEfNS_4arch4Sm80ELb1ELb0ELb1ELb0ELb0ELb0ELb0ELb0ELi2ELi4ELi4ELi4ELb0EEENS1_21CollectiveEpilogueBwdISA_SB_SD_Li256ELb0ELb0ELi2EEENS1_25SingleTileBwdLPTSchedulerILb0ELi128ELb0EEEEEEEEEvNT_6ParamsE,@"STO_CUDA_ENTRY STV_DEFAULT"
_ZN7cutlass13device_kernelIN5flash19enable_sm80_to_sm89INS1_16FlashAttnBwdSm80INS1_25CollectiveMainloopBwdSm80ILi2ELi2EN4cute5tupleIJNS5_1CILi128EEES8_NS7_ILi64EEEEEENS_6half_tEfNS_4arch4Sm80ELb1ELb0ELb1ELb0ELb0ELb0ELb0ELb0ELi2ELi4ELi4ELi4ELb0EEENS1_21CollectiveEpilogueBwdISA_SB_SD_Li256ELb0ELb0ELi2EEENS1_25SingleTileBwdLPTSchedulerILb0ELi128ELb0EEEEEEEEEvNT_6ParamsE:
[----:B------:R-:W-:Y:S01]  /*0000*/  LDC R1, c[0x0][0x37c] ;  /* 0x0000df00ff017b82 */ /* 0x000fe20000000800 */
[----:B------:R-:W-:Y:S05]  /*0010*/  EXIT ;  /* 0x000000000000794d */ /* 0x000fea0003800000 */
.L_x_59:
        /* <DEDUP_REMOVED lines=14> */
.L_x_135:


//--------------------- .text._ZN7cutlass13device_kernelIN5flash19enable_sm80_to_sm89INS1_16FlashAttnBwdSm80INS1_25CollectiveMainloopBwdSm80ILi2ELi2EN4cute5tupleIJNS5_1CILi128EEES8_NS7_ILi64EEEEEENS_6half_tEfNS_4arch4Sm80ELb1ELb0ELb1ELb0ELb1ELb0ELb0ELb0ELi2ELi4ELi4ELi4ELb0EEENS1_21CollectiveEpilogueBwdISA_SB_SD_Li256ELb0ELb0ELi2EEENS1_25SingleTileBwdLPTSchedulerILb0ELi128ELb1EEEEEEEEEvNT_6ParamsE --------------------------
	.section	.text._ZN7cutlass13device_kernelIN5flash19enable_sm80_to_sm89INS1_16FlashAttnBwdSm80INS1_25CollectiveMainloopBwdSm80ILi2ELi2EN4cute5tupleIJNS5_1CILi128EEES8_NS7_ILi64EEEEEENS_6half_tEfNS_4arch4Sm80ELb1ELb0ELb1ELb0ELb1ELb0ELb0ELb0ELi2ELi4ELi4ELi4ELb0EEENS1_21CollectiveEpilogueBwdISA_SB_SD_Li256ELb0ELb0ELi2EEENS1_25SingleTileBwdLPTSchedulerILb0ELi128ELb1EEEEEEEEEvNT_6ParamsE,"ax",@progbits
	.align	128
.text._ZN7cutlass13device_kernelIN5flash19enable_sm80_to_sm89INS1_16FlashAttnBwdSm80INS1_25CollectiveMainloopBwdSm80ILi2ELi2EN4cute5tupleIJNS5_1CILi128EEES8_NS7_ILi64EEEEEENS_6half_tEfNS_4arch4Sm80ELb1ELb0ELb1ELb0ELb1ELb0ELb0ELb0ELi2ELi4ELi4ELi4ELb0EEENS1_21CollectiveEpilogueBwdISA_SB_SD_Li256ELb0ELb0ELi2EEENS1_25SingleTileBwdLPTSchedulerILb0ELi128ELb1EEEEEEEEEvNT_6ParamsE:
        .type           _ZN7cutlass13device_kernelIN5flash19enable_sm80_to_sm89INS1_16FlashAttnBwdSm80INS1_25CollectiveMainloopBwdSm80ILi2ELi2EN4cute5tupleIJNS5_1CILi128EEES8_NS7_ILi64EEEEEENS_6half_tEfNS_4arch4Sm80ELb1ELb0ELb1ELb0ELb1ELb0ELb0ELb0ELi2ELi4ELi4ELi4ELb0EEENS1_21CollectiveEpilogueBwdISA_SB_SD_Li256ELb0ELb0ELi2EEENS1_25SingleTileBwdLPTSchedulerILb0ELi128ELb1EEEEEEEEEvNT_6ParamsE,@function
        .size           _ZN7cutlass13device_kernelIN5flash19enable_sm80_to_sm89INS1_16FlashAttnBwdSm80INS1_25CollectiveMainloopBwdSm80ILi2ELi2EN4cute5tupleIJNS5_1CILi128EEES8_NS7_ILi64EEEEEENS_6half_tEfNS_4arch4Sm80ELb1ELb0ELb1ELb0ELb1ELb0ELb0ELb0ELi2ELi4ELi4ELi4ELb0EEENS1_21CollectiveEpilogueBwdISA_SB_SD_Li256ELb0ELb0ELi2EEENS1_25SingleTileBwdLPTSchedulerILb0ELi128ELb1EEEEEEEEEvNT_6ParamsE,(.L_x_136 - _ZN7cutlass13device_kernelIN5flash19enable_sm80_to_sm89INS1_16FlashAttnBwdSm80INS1_25CollectiveMainloopBwdSm80ILi2ELi2EN4cute5tupleIJNS5_1CILi128EEES8_NS7_ILi64EEEEEENS_6half_tEfNS_4arch4Sm80ELb1ELb0ELb1ELb0ELb1ELb0ELb0ELb0ELi2ELi4ELi4ELi4ELb0EEENS1_21CollectiveEpilogueBwdISA_SB_SD_Li256ELb0ELb0ELi2EEENS1_25SingleTileBwdLPTSchedulerILb0ELi128ELb1EEEEEEEEEvNT_6ParamsE)
        .other          _ZN7cutlass13device_kernelIN5flash19enable_sm80_to_sm89INS1_16FlashAttnBwdSm80INS1_25CollectiveMainloopBwdSm80ILi2ELi2EN4cute5tupleIJNS5_1CILi128EEES8_NS7_ILi64EEEEEENS_6half_tEfNS_4arch4Sm80ELb1ELb0ELb1ELb0ELb1ELb0ELb0ELb0ELi2ELi4ELi4ELi4ELb0EEENS1_21CollectiveEpilogueBwdISA_SB_SD_Li256ELb0ELb0ELi2EEENS1_25SingleTileBwdLPTSchedulerILb0ELi128ELb1EEEEEEEEEvNT_6ParamsE,@"STO_CUDA_ENTRY STV_DEFAULT"
_ZN7cutlass13device_kernelIN5flash19enable_sm80_to_sm89INS1_16FlashAttnBwdSm80INS1_25CollectiveMainloopBwdSm80ILi2ELi2EN4cute5tupleIJNS5_1CILi128EEES8_NS7_ILi64EEEEEENS_6half_tEfNS_4arch4Sm80ELb1ELb0ELb1ELb0ELb1ELb0ELb0ELb0ELi2ELi4ELi4ELi4ELb0EEENS1_21CollectiveEpilogueBwdISA_SB_SD_Li256ELb0ELb0ELi2EEENS1_25SingleTileBwdLPTSchedulerILb0ELi128ELb1EEEEEEEEEvNT_6ParamsE:
[----:B------:R-:W-:Y:S01]  /*0000*/  LDC R1, c[0x0][0x37c] ;  /* 0x0000df00ff017b82 */ /* 0x000fe20000000800 */
[----:B------:R-:W-:Y:S05]  /*0010*/  EXIT ;  /* 0x000000000000794d */ /* 0x000fea0003800000 */
.L_x_60:
        /* <DEDUP_REMOVED lines=14> */
.L_x_136:


//--------------------- .text._ZN7cutlass13device_kernelIN5flash19enable_sm80_to_sm89INS1_16FlashAttnBwdSm80INS1_25CollectiveMainloopBwdSm80ILi2ELi2EN4cute5tupleIJNS5_1CILi128EEES8_NS7_ILi64EEEEEENS_6half_tEfNS_4arch4Sm80ELb1ELb0ELb1ELb0ELb0ELb0ELb0ELb0ELi2ELi4ELi4ELi4ELb0EEENS1_24CollectiveEpilogueBwdGQAISA_fSD_Li256ELb0ELb0EEENS1_25SingleTileBwdLPTSchedulerILb0ELi128ELb0EEEEEEEEEvNT_6ParamsE --------------------------
	.section	.text._ZN7cutlass13device_kernelIN5flash19enable_sm80_to_sm89INS1_16FlashAttnBwdSm80INS1_25CollectiveMainloopBwdSm80ILi2ELi2EN4cute5tupleIJNS5_1CILi128EEES8_NS7_ILi64EEEEEENS_6half_tEfNS_4arch4Sm80ELb1ELb0ELb1ELb0ELb0ELb0ELb0ELb0ELi2ELi4ELi4ELi4ELb0EEENS1_24CollectiveEpilogueBwdGQAISA_fSD_Li256ELb0ELb0EEENS1_25SingleTileBwdLPTSchedulerILb0ELi128ELb0EEEEEEEEEvNT_6ParamsE,"ax",@progbits
	.align	128
.text._ZN7cutlass13device_kernelIN5flash19enable_sm80_to_sm89INS1_16FlashAttnBwdSm80INS1_25CollectiveMainloopBwdSm80ILi2ELi2EN4cute5tupleIJNS5_1CILi128EEES8_NS7_ILi64EEEEEENS_6half_tEfNS_4arch4Sm80ELb1ELb0ELb1ELb0ELb0ELb0ELb0ELb0ELi2ELi4ELi4ELi4ELb0EEENS1_24CollectiveEpilogueBwdGQAISA_fSD_Li256ELb0ELb0EEENS1_25SingleTileBwdLPTSchedulerILb0ELi128ELb0EEEEEEEEEvNT_6ParamsE:
        .type           _ZN7cutlass13device_kernelIN5flash19enable_sm80_to_sm89INS1_16FlashAttnBwdSm80INS1_25CollectiveMainloopBwdSm80ILi2ELi2EN4cute5tupleIJNS5_1CILi128EEES8_NS7_ILi64EEEEEENS_6half_tEfNS_4arch4Sm80ELb1ELb0ELb1ELb0ELb0ELb0ELb0ELb0ELi2ELi4ELi4ELi4ELb0EEENS1_24CollectiveEpilogueBwdGQAISA_fSD_Li256ELb0ELb0EEENS1_25SingleTileBwdLPTSchedulerILb0ELi128ELb0EEEEEEEEEvNT_6ParamsE,@function
        .size           _ZN7cutlass13device_kernelIN5flash19enable_sm80_to_sm89INS1_16FlashAttnBwdSm80INS1_25CollectiveMainloopBwdSm80ILi2ELi2EN4cute5tupleIJNS5_1CILi128EEES8_NS7_ILi64EEEEEENS_6half_tEfNS_4arch4Sm80ELb1ELb0ELb1ELb0ELb0ELb0ELb0ELb0ELi2ELi4ELi4ELi4ELb0EEENS1_24CollectiveEpilogueBwdGQAISA_fSD_Li256ELb0ELb0EEENS1_25SingleTileBwdLPTSchedulerILb0ELi128ELb0EEEEEEEEEvNT_6ParamsE,(.L_x_137 - _ZN7cutlass13device_kernelIN5flash19enable_sm80_to_sm89INS1_16FlashAttnBwdSm80INS1_25CollectiveMainloopBwdSm80ILi2ELi2EN4cute5tupleIJNS5_1CILi128EEES8_NS7_ILi64EEEEEENS_6half_tEfNS_4arch4Sm80ELb1ELb0ELb1ELb0ELb0ELb0ELb0ELb0ELi2ELi4ELi4ELi4ELb0EEENS1_24CollectiveEpilogueBwdGQAISA_fSD_Li256ELb0ELb0EEENS1_25SingleTileBwdLPTSchedulerILb0ELi128ELb0EEEEEEEEEvNT_6ParamsE)
        .other          _ZN7cutlass13device_kernelIN5flash19enable_sm80_to_sm89INS1_16FlashAttnBwdSm80INS1_25CollectiveMainloopBwdSm80ILi2ELi2EN4cute5tupleIJNS5_1CILi128EEES8_NS7_ILi64EEEEEENS_6half_tEfNS_4arch4Sm80ELb1ELb0ELb1ELb0ELb0ELb0ELb0ELb0ELi2ELi4ELi4ELi4ELb0EEENS1_24CollectiveEpilogueBwdGQAISA_fSD_Li256ELb0ELb0EEENS1_25SingleTileBwdLPTSchedulerILb0ELi128ELb0EEEEEEEEEvNT_6ParamsE,@"STO_CUDA_ENTRY STV_DEFAULT"
_ZN7cutlass13device_kernelIN5flash19enable_sm80_to_sm89INS1_16FlashAttnBwdSm80INS1_25CollectiveMainloopBwdSm80ILi2ELi2EN4cute5tupleIJNS5_1CILi128EEES8_NS7_ILi64EEEEEENS_6half_tEfNS_4arch4Sm80ELb1ELb0ELb1ELb0ELb0ELb0ELb0ELb0ELi2ELi4ELi4ELi4ELb0EEENS1_24CollectiveEpilogueBwdGQAISA_fSD_Li256ELb0ELb0EEENS1_25SingleTileBwdLPTSchedulerILb0ELi128ELb0EEEEEEEEEvNT_6ParamsE:
[----:B------:R-:W-:Y:S01]  /*0000*/  LDC R1, c[0x0][0x37c] ;  /* 0x0000df00ff017b82 */ /* 0x000fe20000000800 */
[----:B------:R-:W-:Y:S05]  /*0010*/  EXIT ;  /* 0x000000000000794d */ /* 0x000fea0003800000 */
.L_x_61:
        /* <DEDUP_REMOVED lines=14> */
.L_x_137:


//--------------------- .text._ZN7cutlass13device_kernelIN5flash19enable_sm80_to_sm89INS1_16FlashAttnBwdSm80INS1_25CollectiveMainloopBwdSm80ILi2ELi2EN4cute5tupleIJNS5_1CILi128EEES8_NS7_ILi64EEEEEENS_6half_tEfNS_4arch4Sm80ELb1ELb0ELb1ELb0ELb1ELb0ELb0ELb0ELi2ELi4ELi4ELi4ELb0EEENS1_24CollectiveEpilogueBwdGQAISA_fSD_Li256ELb0ELb1EEENS1_25SingleTileBwdLPTSchedulerILb0ELi128ELb1EEEEEEEEEvNT_6ParamsE --------------------------
	.section	.text._ZN7cutlass13device_kernelIN5flash19enable_sm80_to_sm89INS1_16FlashAttnBwdSm80INS1_25CollectiveMainloopBwdSm80ILi2ELi2EN4cute5tupleIJNS5_1CILi128EEES8_NS7_ILi64EEEEEENS_6half_tEfNS_4arch4Sm80ELb1ELb0ELb1ELb0ELb1ELb0ELb0ELb0ELi2ELi4ELi4ELi4ELb0EEENS1_24CollectiveEpilogueBwdGQAISA_fSD_Li256ELb0ELb1EEENS1_25SingleTileBwdLPTSchedulerILb0ELi128ELb1EEEEEEEEEvNT_6ParamsE,"ax",@progbits
	.align	128
.text._ZN7cutlass13device_kernelIN5flash19enable_sm80_to_sm89INS1_16FlashAttnBwdSm80INS1_25CollectiveMainloopBwdSm80ILi2ELi2EN4cute5tupleIJNS5_1CILi128EEES8_NS7_ILi64EEEEEENS_6half_tEfNS_4arch4Sm80ELb1ELb0ELb1ELb0ELb1ELb0ELb0ELb0ELi2ELi4ELi4ELi4ELb0EEENS1_24CollectiveEpilogueBwdGQAISA_fSD_Li256ELb0ELb1EEENS1_25SingleTileBwdLPTSchedulerILb0ELi128ELb1EEEEEEEEEvNT_6ParamsE:
        .type           _ZN7cutlass13device_kernelIN5flash19enable_sm80_to_sm89INS1_16FlashAttnBwdSm80INS1_25CollectiveMainloopBwdSm80ILi2ELi2EN4cute5tupleIJNS5_1CILi128EEES8_NS7_ILi64EEEEEENS_6half_tEfNS_4arch4Sm80ELb1ELb0ELb1ELb0ELb1ELb0ELb0ELb0ELi2ELi4ELi4ELi4ELb0EEENS1_24CollectiveEpilogueBwdGQAISA_fSD_Li256ELb0ELb1EEENS1_25SingleTileBwdLPTSchedulerILb0ELi128ELb1EEEEEEEEEvNT_6ParamsE,@function
        .size           _ZN7cutlass13device_kernelIN5flash19enable_sm80_to_sm89INS1_16FlashAttnBwdSm80INS1_25CollectiveMainloopBwdSm80ILi2ELi2EN4cute5tupleIJNS5_1CILi128EEES8_NS7_ILi64EEEEEENS_6half_tEfNS_4arch4Sm80ELb1ELb0ELb1ELb0ELb1ELb0ELb0ELb0ELi2ELi4ELi4ELi4ELb0EEENS1_24CollectiveEpilogueBwdGQAISA_fSD_Li256ELb0ELb1EEENS1_25SingleTileBwdLPTSchedulerILb0ELi128ELb1EEEEEEEEEvNT_6ParamsE,(.L_x_138 - _ZN7cutlass13device_kernelIN5flash19enable_sm80_to_sm89INS1_16FlashAttnBwdSm80INS1_25CollectiveMainloopBwdSm80ILi2ELi2EN4cute5tupleIJNS5_1CILi128EEES8_NS7_ILi64EEEEEENS_6half_tEfNS_4arch4Sm80ELb1ELb0ELb1ELb0ELb1ELb0ELb0ELb0ELi2ELi4ELi4ELi4ELb0EEENS1_24CollectiveEpilogueBwdGQAISA_fSD_Li256ELb0ELb1EEENS1_25SingleTileBwdLPTSchedulerILb0ELi128ELb1EEEEEEEEEvNT_6ParamsE)
        .other          _ZN7cutlass13device_kernelIN5flash19enable_sm80_to_sm89INS1_16FlashAttnBwdSm80INS1_25CollectiveMainloopBwdSm80ILi2ELi2EN4cute5tupleIJNS5_1CILi128EEES8_NS7_ILi64EEEEEENS_6half_tEfNS_4arch4Sm80ELb1ELb0ELb1ELb0ELb1ELb0ELb0ELb0ELi2ELi4ELi4ELi4ELb0EEENS1_24CollectiveEpilogueBwdGQAISA_fSD_Li256ELb0ELb1EEENS1_25SingleTileBwdLPTSchedulerILb0ELi128ELb1EEEEEEEEEvNT_6ParamsE,@"STO_CUDA_ENTRY STV_DEFAULT"
_ZN7cutlass13device_kernelIN5flash19enable_sm80_to_sm89INS1_16FlashAttnBwdSm80INS1_25CollectiveMainloopBwdSm80ILi2ELi2EN4cute5tupleIJNS5_1CILi128EEES8_NS7_ILi64EEEEEENS_6half_tEfNS_4arch4Sm80ELb1ELb0ELb1ELb0ELb1ELb0ELb0ELb0ELi2ELi4ELi4ELi4ELb0EEENS1_24CollectiveEpilogueBwdGQAISA_fSD_Li256ELb0ELb1EEENS1_25SingleTileBwdLPTSchedulerILb0ELi128ELb1EEEEEEEEEvNT_6ParamsE:
[----:B------:R-:W-:Y:S01]  /*0000*/  LDC R1, c[0x0][0x37c] ;  /* 0x0000df00ff017b82 */ /* 0x000fe20000000800 */
[----:B------:R-:W-:Y:S05]  /*0010*/  EXIT ;  /* 0x000000000000794d */ /* 0x000fea0003800000 */
.L_x_62:
        /* <DEDUP_REMOVED lines=14> */
.L_x_138:


//--------------------- .text._ZN7cutlass13device_kernelIN5flash22FlashAttnBwdPreprocessIN4cute5tupleIJNS3_1CILi128EEENS5_ILi64EEEEEENS_6half_tEfNS_4arch4Sm80ELb1ELb0EEEEEvNT_6ParamsE --------------------------
	.section	.text._ZN7cutlass13device_kernelIN5flash22FlashAttnBwdPreprocessIN4cute5tupleIJNS3_1CILi128EEENS5_ILi64EEEEEENS_6half_tEfNS_4arch4Sm80ELb1ELb0EEEEEvNT_6ParamsE,"ax",@progbits
	.align	128
.text._ZN7cutlass13device_kernelIN5flash22FlashAttnBwdPreprocessIN4cute5tupleIJNS3_1CILi128EEENS5_ILi64EEEEEENS_6half_tEfNS_4arch4Sm80ELb1ELb0EEEEEvNT_6ParamsE:
        .type           _ZN7cutlass13device_kernelIN5flash22FlashAttnBwdPreprocessIN4cute5tupleIJNS3_1CILi128EEENS5_ILi64EEEEEENS_6half_tEfNS_4arch4Sm80ELb1ELb0EEEEEvNT_6ParamsE,@function
        .size           _ZN7cutlass13device_kernelIN5flash22FlashAttnBwdPreprocessIN4cute5tupleIJNS3_1CILi128EEENS5_ILi64EEEEEENS_6half_tEfNS_4arch4Sm80ELb1ELb0EEEEEvNT_6ParamsE,(.L_x_139 - _ZN7cutlass13device_kernelIN5flash22FlashAttnBwdPreprocessIN4cute5tupleIJNS3_1CILi128EEENS5_ILi64EEEEEENS_6half_tEfNS_4arch4Sm80ELb1ELb0EEEEEvNT_6ParamsE)
        .other          _ZN7cutlass13device_kernelIN5flash22FlashAttnBwdPreprocessIN4cute5tupleIJNS3_1CILi128EEENS5_ILi64EEEEEENS_6half_tEfNS_4arch4Sm80ELb1ELb0EEEEEvNT_6ParamsE,@"STO_CUDA_ENTRY STV_DEFAULT"
_ZN7cutlass13device_kernelIN5flash22FlashAttnBwdPreprocessIN4cute5tupleIJNS3_1CILi128EEENS5_ILi64EEEEEENS_6half_tEfNS_4arch4Sm80ELb1ELb0EEEEEvNT_6ParamsE:
[----:B------:R-:W-:Y:S01]  /*0000*/  LDC R1, c[0x0][0x37c] ;  /* 0x0000df00ff017b82 */ /* 0x000fe20000000800 */
[----:B------:R-:W0:Y:S07]  /*0010*/  S2R R0, SR_TID.X ;  /* 0x0000000000007919 */ /* 0x000e2e0000002100 */
[----:B------:R-:W1:Y:S01]  /*0020*/  S2UR UR11, SR_CTAID.X ;  /* 0x00000000000b79c3 */ /* 0x000e620000002500 */
[----:B------:R-:W2:Y:S01]  /*0030*/  LDCU UR7, c[0x0][0x388] ;  /* 0x00007100ff0777ac */ /* 0x000ea20008000800 */
[----:B------:R-:W-:Y:S01]  /*0040*/  HFMA2 R41, -RZ, RZ, 0, 0 ;  /* 0x00000000ff297431 */ /* 0x000fe200000001ff */
[----:B------:R-:W3:Y:S01]  /*0050*/  S2R R4, SR_CTAID.Z ;  /* 0x0000000000047919 */ /* 0x000ee20000002700 */
[----:B------:R-:W4:Y:S04]  /*0060*/  LDCU UR4, c[0x0][0x38c] ;  /* 0x00007180ff0477ac */ /* 0x000f280008000800 */
[----:B------:R-:W3:Y:S01]  /*0070*/  S2UR UR14, SR_CTAID.Y ;  /* 0x00000000000e79c3 */ /* 0x000ee20000002600 */
[----:B------:R-:W3:Y:S07]  /*0080*/  LDCU.64 UR12, c[0x0][0x358] ;  /* 0x00006b00ff0c77ac */ /* 0x000eee0008000a00 */
[----:B------:R-:W3:Y:S01]  /*0090*/  LDC.64 R14, c[0x0][0x3a0] ;  /* 0x0000e800ff0e7b82 */ /* 0x000ee20000000a00 */
[----:B-1----:R-:W-:-:S07]  /*00a0*/  USHF.L.U32 UR6, UR11, 0x7, URZ ;  /* 0x000000070b067899 */ /* 0x002fce00080006ff */
[----:B------:R-:W1:Y:S01]  /*00b0*/  LDC.64 R22, c[0x0][0x3a8] ;  /* 0x0000ea00ff167b82 */ /* 0x000e620000000a00 */
[----:B--2---:R-:W-:Y:S01]  /*00c0*/  UIADD3 UR10, UPT, UPT, -UR6, UR7, URZ ;  /* 0x00000007060a7290 */ /* 0x004fe2000fffe1ff */
[----:B0-----:R-:W-:Y:S02]  /*00d0*/  SHF.L.U32 R40, R0, 0x3, RZ ;  /* 0x0000000300287819 */ /* 0x001fe400000006ff */
[----:B------:R-:W-:-:S04]  /*00e0*/  SHF.R.U32.HI R2, RZ, 0x3, R0 ;  /* 0x00000003ff027819 */ /* 0x000fc80000011600 */
[----:B------:R-:W0:Y:S01]  /*00f0*/  LDC.64 R20, c[0x0][0x3c0] ;  /* 0x0000f000ff147b82 */ /* 0x000e220000000a00 */
[----:B------:R-:W-:Y:S02]  /*0100*/  LOP3.LUT R40, R40, 0x38, RZ, 0xc0, !PT ;  /* 0x0000003828287812 */ /* 0x000fe400078ec0ff */
[----:B------:R-:W-:Y:S02]  /*0110*/  IADD3 R3, PT, PT, R2, 0x20, RZ ;  /* 0x0000002002037810 */ /* 0x000fe40007ffe0ff */
[----:B----4-:R-:W-:Y:S01]  /*0120*/  ISETP.GE.AND P0, PT, R40, UR4, PT ;  /* 0x0000000428007c0c */ /* 0x010fe2000bf06270 */
[----:B------:R-:W-:Y:S01]  /*0130*/  UIMAD.WIDE.U32 UR4, UR11, 0x80, URZ ;  /* 0x000000800b0478a5 */ /* 0x000fe2000f8e00ff */
[----:B---3--:R-:W-:Y:S01]  /*0140*/  IMAD.WIDE.U32 R8, R14, UR14, R40 ;  /* 0x0000000e0e087c25 */ /* 0x008fe2000f8e0028 */
[----:B------:R-:W2:Y:S01]  /*0150*/  LDC.64 R12, c[0x0][0x3c8] ;  /* 0x0000f200ff0c7b82 */ /* 0x000ea20000000a00 */
[----:B------:R-:W-:Y:S02]  /*0160*/  ISETP.GE.OR P1, PT, R3, UR10, P0 ;  /* 0x0000000a03007c0c */ /* 0x000fe40008726670 */
[C---:B------:R-:W-:Y:S01]  /*0170*/  ISETP.GE.OR P2, PT, R2.reuse, UR10, P0 ;  /* 0x0000000a02007c0c */ /* 0x040fe20008746670 */
[----:B------:R-:W-:Y:S01]  /*0180*/  IMAD R9, R15, UR14, R9 ;  /* 0x0000000e0f097c24 */ /* 0x000fe2000f8e0209 */
[----:B------:R-:W-:-:S02]  /*0190*/  LOP3.LUT R7, R2, UR4, RZ, 0xfc, !PT ;  /* 0x0000000402077c12 */ /* 0x000fc4000f8efcff */
[----:B------:R-:W-:Y:S01]  /*01a0*/  IADD3 R6, PT, PT, R2, 0x60, RZ ;  /* 0x0000006002067810 */ /* 0x000fe20007ffe0ff */
[----:B------:R-:W3:Y:S01]  /*01b0*/  LDC.64 R14, c[0x0][0x3b8] ;  /* 0x0000ee00ff0e7b82 */ /* 0x000ee20000000a00 */
[----:B-1----:R-:W-:-:S04]  /*01c0*/  IMAD.WIDE.U32 R28, R4, R22, R8 ;  /* 0x00000016041c7225 */ /* 0x002fc800078e0008 */
[----:B------:R-:W-:Y:S01]  /*01d0*/  IMAD R29, R4, R23, R29 ;  /* 0x00000017041d7224 */ /* 0x000fe200078e021d */
[C---:B------:R-:W-:Y:S02]  /*01e0*/  @!P1 IADD3 R19, P3, PT, R7.reuse, 0x20, RZ ;  /* 0x0000002007139810 */ /* 0x040fe40007f7e0ff */
[----:B------:R-:W1:Y:S01]  /*01f0*/  @!P1 LDC.64 R16, c[0x0][0x398] ;  /* 0x0000e600ff109b82 */ /* 0x000e620000000a00 */
[----:B0-----:R-:W-:Y:S01]  /*0200*/  IMAD.WIDE.U32 R10, R20, UR14, R40 ;  /* 0x0000000e140a7c25 */ /* 0x001fe2000f8e0028 */
[----:B------:R-:W-:Y:S02]  /*0210*/  @!P1 IADD3.X R5, PT, PT, RZ, UR5, RZ, P3, !PT ;  /* 0x00000005ff059c10 */ /* 0x000fe40009ffe4ff */
[----:B------:R-:W-:Y:S01]  /*0220*/  @!P1 IADD3 R25, P4, PT, R7, 0x20, RZ ;  /* 0x0000002007199810 */ /* 0x000fe20007f9e0ff */
[----:B------:R-:W-:-:S03]  /*0230*/  IMAD R11, R21, UR14, R11 ;  /* 0x0000000e150b7c24 */ /* 0x000fc6000f8e020b */
[----:B------:R-:W0:Y:S01]  /*0240*/  @!P1 LDC.64 R52, c[0x0][0x380] ;  /* 0x0000e000ff349b82 */ /* 0x000e220000000a00 */
[C---:B--2---:R-:W-:Y:S01]  /*0250*/  IMAD.WIDE.U32 R26, R4.reuse, R12, R10 ;  /* 0x0000000c041a7225 */ /* 0x044fe200078e000a */
[----:B------:R-:W-:Y:S02]  /*0260*/  @!P1 IADD3.X R23, PT, PT, RZ, UR5, RZ, P4, !PT ;  /* 0x00000005ff179c10 */ /* 0x000fe4000a7fe4ff */
[----:B------:R-:W-:Y:S01]  /*0270*/  @!P2 MOV R12, R28 ;  /* 0x0000001c000ca202 */ /* 0x000fe20000000f00 */
[----:B------:R-:W-:Y:S01]  /*0280*/  IMAD R27, R4, R13, R27 ;  /* 0x0000000d041b7224 */ /* 0x000fe200078e021b */
[----:B------:R-:W-:Y:S02]  /*0290*/  @!P2 MOV R13, R29 ;  /* 0x0000001d000da202 */ /* 0x000fe40000000f00 */
[----:B------:R-:W2:Y:S01]  /*02a0*/  LDC.64 R50, c[0x0][0x3b0] ;  /* 0x0000ec00ff327b82 */ /* 0x000ea20000000a00 */
[----:B---3--:R-:W-:Y:S02]  /*02b0*/  @!P1 IMAD R18, R23, R14, RZ ;  /* 0x0000000e17129224 */ /* 0x008fe400078e02ff */
[----:B-1----:R-:W-:Y:S01]  /*02c0*/  @!P1 IMAD R8, R5, R16, RZ ;  /* 0x0000001005089224 */ /* 0x002fe200078e02ff */
[----:B------:R-:W-:-:S04]  /*02d0*/  IADD3 R5, PT, PT, R2, 0x40, RZ ;  /* 0x0000004002057810 */ /* 0x000fc80007ffe0ff */
[----:B------:R-:W1:Y:S01]  /*02e0*/  LDC.64 R10, c[0x0][0x3b8] ;  /* 0x0000ee00ff0a7b82 */ /* 0x000e620000000a00 */
[----:B------:R-:W-:Y:S01]  /*02f0*/  @!P1 IMAD R21, R19, R17, R8 ;  /* 0x0000001113159224 */ /* 0x000fe200078e0208 */
[----:B------:R-:W-:Y:S01]  /*0300*/  ISETP.GE.OR P3, PT, R5, UR10, P0 ;  /* 0x0000000a05007c0c */ /* 0x000fe20008766670 */
[----:B------:R-:W-:Y:S01]  /*0310*/  @!P1 IMAD.WIDE.U32 R16, R19, R16, R28 ;  /* 0x0000001013109225 */ /* 0x000fe200078e001c */
[----:B------:R-:W-:-:S04]  /*0320*/  ISETP.GE.OR P0, PT, R6, UR10, P0 ;  /* 0x0000000a06007c0c */ /* 0x000fc80008706670 */
[----:B------:R-:W3:Y:S01]  /*0330*/  @!P2 LDC.64 R8, c[0x0][0x398] ;  /* 0x0000e600ff08ab82 */ /* 0x000ee20000000a00 */
[----:B------:R-:W-:Y:S01]  /*0340*/  @!P1 IMAD R19, R25, R15, R18 ;  /* 0x0000000f19139224 */ /* 0x000fe200078e0212 */
[----:B------:R-:W-:Y:S01]  /*0350*/  @!P1 IADD3 R17, PT, PT, R17, R21, RZ ;  /* 0x0000001511119210 */ /* 0x000fe20007ffe0ff */
[----:B------:R-:W-:Y:S01]  /*0360*/  @!P1 IMAD.WIDE.U32 R14, R25, R14, R26 ;  /* 0x0000000e190e9225 */ /* 0x000fe200078e001a */
[----:B0-----:R-:W-:-:S04]  /*0370*/  @!P1 LEA R52, P4, R16, R52, 0x1 ;  /* 0x0000003410349211 */ /* 0x001fc800078808ff */
[----:B------:R-:W0:Y:S01]  /*0380*/  @!P2 LDC.64 R44, c[0x0][0x380] ;  /* 0x0000e000ff2cab82 */ /* 0x000e220000000a00 */
[----:B------:R-:W-:Y:S02]  /*0390*/  @!P1 LEA.HI.X R53, R16, R53, R17, 0x1, P4 ;  /* 0x0000003510359211 */ /* 0x000fe400020f0c11 */
[----:B------:R-:W-:Y:S02]  /*03a0*/  @!P1 IADD3 R15, PT, PT, R15, R19, RZ ;  /* 0x000000130f0f9210 */ /* 0x000fe40007ffe0ff */
[----:B--2---:R-:W-:Y:S02]  /*03b0*/  @!P1 LEA R50, P4, R14, R50, 0x1 ;  /* 0x000000320e329211 */ /* 0x004fe400078808ff */
[----:B------:R-:W-:Y:S01]  /*03c0*/  @!P2 MOV R16, R26 ;  /* 0x0000001a0010a202 */ /* 0x000fe20000000f00 */
[----:B------:R-:W2:Y:S01]  /*03d0*/  LDC.64 R22, c[0x0][0x3b0] ;  /* 0x0000ec00ff167b82 */ /* 0x000ea20000000a00 */
[----:B------:R-:W-:Y:S01]  /*03e0*/  @!P2 MOV R17, R27 ;  /* 0x0000001b0011a202 */ /* 0x000fe20000000f00 */
[----:B-1----:R-:W-:Y:S01]  /*03f0*/  @!P2 IMAD R20, R10, UR5, RZ ;  /* 0x000000050a14ac24 */ /* 0x002fe2000f8e02ff */
[----:B------:R-:W-:-:S02]  /*0400*/  @!P1 LEA.HI.X R51, R14, R51, R15, 0x1, P4 ;  /* 0x000000330e339211 */ /* 0x000fc400020f0c0f */
[C---:B------:R-:W-:Y:S01]  /*0410*/  @!P3 IADD3 R15, P4, PT, R7.reuse, 0x40, RZ ;  /* 0x00000040070fb810 */ /* 0x040fe20007f9e0ff */
[C---:B------:R-:W-:Y:S01]  /*0420*/  @!P2 IMAD R31, R7.reuse, R11, R20 ;  /* 0x0000000b071fa224 */ /* 0x040fe200078e0214 */
[----:B------:R-:W-:Y:S01]  /*0430*/  @!P3 MOV R32, R28 ;  /* 0x0000001c0020b202 */ /* 0x000fe20000000f00 */
[----:B------:R-:W1:Y:S01]  /*0440*/  @!P3 LDC.64 R38, c[0x0][0x398] ;  /* 0x0000e600ff26bb82 */ /* 0x000e620000000a00 */
[----:B---3--:R-:W-:Y:S01]  /*0450*/  @!P2 IMAD R18, R8, UR5, RZ ;  /* 0x000000050812ac24 */ /* 0x008fe2000f8e02ff */
[----:B------:R-:W-:Y:S01]  /*0460*/  @!P3 IADD3.X R19, PT, PT, RZ, UR5, RZ, P4, !PT ;  /* 0x00000005ff13bc10 */ /* 0x000fe2000a7fe4ff */
[C---:B------:R-:W-:Y:S01]  /*0470*/  @!P2 IMAD.WIDE.U32 R12, R7.reuse, R8, R12 ;  /* 0x00000008070ca225 */ /* 0x040fe200078e000c */
[----:B------:R-:W-:Y:S02]  /*0480*/  @!P3 MOV R33, R29 ;  /* 0x0000001d0021b202 */ /* 0x000fe40000000f00 */
[----:B------:R-:W-:Y:S01]  /*0490*/  @!P3 MOV R24, R26 ;  /* 0x0000001a0018b202 */ /* 0x000fe20000000f00 */
[C---:B------:R-:W-:Y:S01]  /*04a0*/  @!P2 IMAD R21, R7.reuse, R9, R18 ;  /* 0x000000090715a224 */ /* 0x040fe200078e0212 */
[----:B------:R-:W3:Y:S01]  /*04b0*/  @!P0 LDC.64 R36, c[0x0][0x398] ;  /* 0x0000e600ff248b82 */ /* 0x000ee20000000a00 */
[C---:B------:R-:W-:Y:S01]  /*04c0*/  @!P0 IADD3 R9, P5, PT, R7.reuse, 0x60, RZ ;  /* 0x0000006007098810 */ /* 0x040fe20007fbe0ff */
[----:B------:R-:W-:Y:S01]  /*04d0*/  @!P2 IMAD.WIDE.U32 R16, R7, R10, R16 ;  /* 0x0000000a0710a225 */ /* 0x000fe200078e0010 */
[----:B0-----:R-:W-:-:S02]  /*04e0*/  @!P2 LEA R44, P4, R12, R44, 0x1 ;  /* 0x0000002c0c2ca211 */ /* 0x001fc400078808ff */
[----:B------:R-:W-:Y:S02]  /*04f0*/  @!P0 IADD3.X R11, PT, PT, RZ, UR5, RZ, P5, !PT ;  /* 0x00000005ff0b8c10 */ /* 0x000fe4000affe4ff */
[----:B------:R-:W-:Y:S01]  /*0500*/  @!P2 IADD3 R10, PT, PT, R13, R21, RZ ;  /* 0x000000150d0aa210 */ /* 0x000fe20007ffe0ff */
[----:B------:R-:W0:Y:S01]  /*0510*/  @!P3 LDC.64 R46, c[0x0][0x380] ;  /* 0x0000e000ff2ebb82 */ /* 0x000e220000000a00 */
[----:B------:R-:W-:Y:S02]  /*0520*/  @!P2 IADD3 R8, PT, PT, R17, R31, RZ ;  /* 0x0000001f1108a210 */ /* 0x000fe40007ffe0ff */
[----:B------:R-:W-:Y:S02]  /*0530*/  @!P2 LEA.HI.X R45, R12, R45, R10, 0x1, P4 ;  /* 0x0000002d0c2da211 */ /* 0x000fe400020f0c0a */
[----:B------:R-:W-:Y:S02]  /*0540*/  CS2R R12, SRZ ;  /* 0x00000000000c7805 */ /* 0x000fe4000001ff00 */
[----:B--2---:R-:W-:-:S02]  /*0550*/  @!P2 LEA R22, P5, R16, R22, 0x1 ;  /* 0x000000161016a211 */ /* 0x004fc400078a08ff */
[----:B------:R-:W-:Y:S01]  /*0560*/  @!P3 MOV R25, R27 ;  /* 0x0000001b0019b202 */ /* 0x000fe20000000f00 */
[-C--:B-1----:R-:W-:Y:S01]  /*0570*/  @!P3 IMAD R14, R19, R38.reuse, RZ ;  /* 0x00000026130eb224 */ /* 0x082fe200078e02ff */
[----:B------:R-:W1:Y:S01]  /*0580*/  LDC.64 R34, c[0x0][0x3b8] ;  /* 0x0000ee00ff227b82 */ /* 0x000e620000000a00 */
[----:B------:R-:W-:Y:S01]  /*0590*/  @!P2 LEA.HI.X R23, R16, R23, R8, 0x1, P5 ;  /* 0x000000171017a211 */ /* 0x000fe200028f0c08 */
[----:B------:R-:W-:-:S04]  /*05a0*/  @!P3 IMAD.WIDE.U32 R32, R15, R38, R32 ;  /* 0x000000260f20b225 */ /* 0x000fc800078e0020 */
[----:B------:R-:W-:Y:S01]  /*05b0*/  @!P3 IMAD R39, R15, R39, R14 ;  /* 0x000000270f27b224 */ /* 0x000fe200078e020e */
[----:B------:R-:W-:Y:S01]  /*05c0*/  CS2R R14, SRZ ;  /* 0x00000000000e7805 */ /* 0x000fe2000001ff00 */
[-C--:B---3--:R-:W-:Y:S01]  /*05d0*/  @!P0 IMAD R10, R11, R36.reuse, RZ ;  /* 0x000000240b0a8224 */ /* 0x088fe200078e02ff */
[----:B------:R-:W2:Y:S01]  /*05e0*/  LDC.64 R30, c[0x0][0x3b8] ;  /* 0x0000ee00ff1e7b82 */ /* 0x000ea20000000a00 */
[----:B------:R-:W-:-:S03]  /*05f0*/  @!P0 IMAD.WIDE.U32 R28, R9, R36, R28 ;  /* 0x00000024091c8225 */ /* 0x000fc600078e001c */
[----:B------:R3:W4:Y:S01]  /*0600*/  @!P2 LDG.E.128 R12, desc[UR12][R22.64] ;  /* 0x0000000c160ca981 */ /* 0x000722000c1e1d00 */
[----:B------:R-:W-:Y:S01]  /*0610*/  @!P0 IMAD R37, R9, R37, R10 ;  /* 0x0000002509258224 */ /* 0x000fe200078e020a */
[----:B------:R-:W-:Y:S02]  /*0620*/  CS2R R8, SRZ ;  /* 0x0000000000087805 */ /* 0x000fe4000001ff00 */
[----:B------:R-:W-:Y:S01]  /*0630*/  CS2R R10, SRZ ;  /* 0x00000000000a7805 */ /* 0x000fe2000001ff00 */
[----:B------:R-:W2:Y:S01]  /*0640*/  @!P0 LDC.64 R42, c[0x0][0x380] ;  /* 0x0000e000ff2a8b82 */ /* 0x000ea20000000a00 */
[----:B------:R-:W-:Y:S02]  /*0650*/  CS2R R16, SRZ ;  /* 0x0000000000107805 */ /* 0x000fe4000001ff00 */
[----:B------:R-:W-:Y:S02]  /*0660*/  CS2R R18, SRZ ;  /* 0x0000000000127805 */ /* 0x000fe4000001ff00 */
[----:B------:R0:W4:Y:S03]  /*0670*/  @!P2 LDG.E.128 R8, desc[UR12][R44.64] ;  /* 0x0000000c2c08a981 */ /* 0x000126000c1e1d00 */
[----:B------:R-:W2:Y:S01]  /*0680*/  LDC.64 R48, c[0x0][0x3b0] ;  /* 0x0000ec00ff307b82 */ /* 0x000ea20000000a00 */
[----:B------:R-:W-:-:S02]  /*0690*/  @!P3 IADD3 R41, P2, PT, R7, 0x40, RZ ;  /* 0x000000400729b810 */ /* 0x000fc40007f5e0ff */
[----:B------:R-:W-:Y:S02]  /*06a0*/  CS2R R20, SRZ ;  /* 0x0000000000147805 */ /* 0x000fe4000001ff00 */
[----:B---3--:R-:W-:Y:S01]  /*06b0*/  CS2R R22, SRZ ;  /* 0x0000000000167805 */ /* 0x008fe2000001ff00 */
[----:B------:R-:W3:Y:S02]  /*06c0*/  @!P1 LDG.E.128 R16, desc[UR12][R52.64] ;  /* 0x0000000c34109981 */ /* 0x000ee4000c1e1d00 */
[----:B0-----:R-:W0:Y:S01]  /*06d0*/  LDC.64 R44, c[0x0][0x3b0] ;  /* 0x0000ec00ff2c7b82 */ /* 0x001e220000000a00 */
[----:B------:R-:W-:Y:S02]  /*06e0*/  @!P3 IADD3.X R36, PT, PT, RZ, UR5, RZ, P2, !PT ;  /* 0x00000005ff24bc10 */ /* 0x000fe400097fe4ff */
[----:B------:R1:W3:Y:S01]  /*06f0*/  @!P1 LDG.E.128 R20, desc[UR12][R50.64] ;  /* 0x0000000c32149981 */ /* 0x0002e2000c1e1d00 */
[----:B------:R-:W-:Y:S02]  /*0700*/  @!P0 IADD3 R7, P2, PT, R7, 0x60, RZ ;  /* 0x0000006007078810 */ /* 0x000fe40007f5e0ff */
[----:B------:R-:W-:-:S02]  /*0710*/  @!P3 IADD3 R33, PT, PT, R33, R39, RZ ;  /* 0x000000272121b210 */ /* 0x000fc40007ffe0ff */
[----:B------:R-:W-:Y:S02]  /*0720*/  @!P3 LEA R46, P1, R32, R46, 0x1 ;  /* 0x0000002e202eb211 */ /* 0x000fe400078208ff */
[----:B------:R-:W-:Y:S01]  /*0730*/  @!P0 IADD3.X R39, PT, PT, RZ, UR5, RZ, P2, !PT ;  /* 0x00000005ff278c10 */ /* 0x000fe200097fe4ff */
[-C--:B-1----:R-:W-:Y:S01]  /*0740*/  @!P3 IMAD R36, R36, R34.reuse, RZ ;  /* 0x000000222424b224 */ /* 0x082fe200078e02ff */
[----:B------:R-:W-:Y:S01]  /*0750*/  @!P3 LEA.HI.X R47, R32, R47, R33, 0x1, P1 ;  /* 0x0000002f202fb211 */ /* 0x000fe200008f0c21 */
[----:B------:R-:W-:Y:S01]  /*0760*/  @!P3 IMAD.WIDE.U32 R24, R41, R34, R24 ;  /* 0x000000222918b225 */ /* 0x000fe200078e0018 */
[----:B------:R-:W-:Y:S01]  /*0770*/  @!P0 IADD3 R37, PT, PT, R29, R37, RZ ;  /* 0x000000251d258210 */ /* 0x000fe20007ffe0ff */
[----:B------:R-:W1:Y:S02]  /*0780*/  LDC.64 R50, c[0x0][0x400] ;  /* 0x00010000ff327b82 */ /* 0x000e640000000a00 */
[----:B--2---:R-:W-:Y:S02]  /*0790*/  @!P0 IMAD R32, R39, R30, RZ ;  /* 0x0000001e27208224 */ /* 0x004fe400078e02ff */
[----:B------:R-:W-:Y:S01]  /*07a0*/  @!P3 IMAD R35, R41, R35, R36 ;  /* 0x000000232923b224 */ /* 0x000fe200078e0224 */
[----:B------:R-:W-:Y:S01]  /*07b0*/  @!P0 LEA R42, P1, R28, R42, 0x1 ;  /* 0x0000002a1c2a8211 */ /* 0x000fe200078208ff */
[----:B------:R-:W-:-:S02]  /*07c0*/  @!P0 IMAD R31, R7, R31, R32 ;  /* 0x0000001f071f8224 */ /* 0x000fc400078e0220 */
[----:B------:R-:W-:Y:S01]  /*07d0*/  @!P0 IMAD.WIDE.U32 R32, R7, R30, R26 ;  /* 0x0000001e07208225 */ /* 0x000fe200078e001a */
[----:B------:R-:W-:Y:S02]  /*07e0*/  @!P3 IADD3 R35, PT, PT, R25, R35, RZ ;  /* 0x000000231923b210 */ /* 0x000fe40007ffe0ff */
[----:B------:R-:W-:Y:S02]  /*07f0*/  @!P3 LEA R48, P2, R24, R48, 0x1 ;  /* 0x000000301830b211 */ /* 0x000fe400078408ff */
[----:B------:R-:W-:Y:S02]  /*0800*/  @!P0 LEA.HI.X R43, R28, R43, R37, 0x1, P1 ;  /* 0x0000002b1c2b8211 */ /* 0x000fe400008f0c25 */
[----:B------:R-:W-:Y:S02]  /*0810*/  @!P0 IADD3 R7, PT, PT, R33, R31, RZ ;  /* 0x0000001f21078210 */ /* 0x000fe40007ffe0ff */
[----:B0-----:R-:W-:Y:S02]  /*0820*/  @!P0 LEA R44, P1, R32, R44, 0x1 ;  /* 0x0000002c202c8211 */ /* 0x001fe400078208ff */
[----:B------:R-:W-:-:S02]  /*0830*/  CS2R R26, SRZ ;  /* 0x00000000001a7805 */ /* 0x000fc4000001ff00 */
[----:B------:R-:W-:Y:S02]  /*0840*/  @!P3 LEA.HI.X R49, R24, R49, R35, 0x1, P2 ;  /* 0x000000311831b211 */ /* 0x000fe400010f0c23 */
[----:B------:R-:W-:Y:S02]  /*0850*/  CS2R R24, SRZ ;  /* 0x0000000000187805 */ /* 0x000fe4000001ff00 */
[----:B------:R-:W-:Y:S02]  /*0860*/  CS2R R28, SRZ ;  /* 0x00000000001c7805 */ /* 0x000fe4000001ff00 */
[----:B------:R-:W-:Y:S02]  /*0870*/  CS2R R30, SRZ ;  /* 0x00000000001e7805 */ /* 0x000fe4000001ff00 */
[----:B------:R-:W-:Y:S02]  /*0880*/  @!P0 LEA.HI.X R45, R32, R45, R7, 0x1, P1 ;  /* 0x0000002d202d8211 */ /* 0x000fe400008f0c07 */
[----:B------:R-:W-:-:S02]  /*0890*/  CS2R R32, SRZ ;  /* 0x0000000000207805 */ /* 0x000fc4000001ff00 */
[----:B------:R-:W-:Y:S02]  /*08a0*/  CS2R R34, SRZ ;  /* 0x0000000000227805 */ /* 0x000fe4000001ff00 */
[----:B------:R-:W-:Y:S02]  /*08b0*/  CS2R R36, SRZ ;  /* 0x0000000000247805 */ /* 0x000fe4000001ff00 */
[----:B------:R-:W-:Y:S01]  /*08c0*/  CS2R R38, SRZ ;  /* 0x0000000000267805 */ /* 0x000fe2000001ff00 */
[----:B------:R-:W2:Y:S04]  /*08d0*/  @!P3 LDG.E.128 R24, desc[UR12][R46.64] ;  /* 0x0000000c2e18b981 */ /* 0x000ea8000c1e1d00 */
[----:B------:R0:W2:Y:S04]  /*08e0*/  @!P3 LDG.E.128 R28, desc[UR12][R48.64] ;  /* 0x0000000c301cb981 */ /* 0x0000a8000c1e1d00 */
[----:B------:R1:W2:Y:S04]  /*08f0*/  @!P0 LDG.E.128 R32, desc[UR12][R42.64] ;  /* 0x0000000c2a208981 */ /* 0x0002a8000c1e1d00 */
[----:B------:R4:W2:Y:S01]  /*0900*/  @!P0 LDG.E.128 R36, desc[UR12][R44.64] ;  /* 0x0000000c2c248981 */ /* 0x0008a2000c1e1d00 */
[C---:B------:R-:W-:Y:S01]  /*0910*/  ISETP.GE.AND P0, PT, R0.reuse, UR10, PT ;  /* 0x0000000a00007c0c */ /* 0x040fe2000bf06270 */
[----:B0-----:R-:W0:Y:S03]  /*0920*/  LDC.64 R48, c[0x0][0x408] ;  /* 0x00010200ff307b82 */ /* 0x001e260000000a00 */
[----:B------:R-:W-:-:S13]  /*0930*/  ISETP.GT.U32.OR P0, PT, R0, 0x7f, P0 ;  /* 0x0000007f0000780c */ /* 0x000fda0000704470 */
[----:B------:R-:W0:Y:S01]  /*0940*/  @!P0 LDC.64 R46, c[0x0][0x3f8] ;  /* 0x0000fe00ff2e8b82 */ /* 0x000e220000000a00 */
[----:B------:R-:W-:Y:S02]  /*0950*/  @!P0 IADD3 R52, PT, PT, R0, UR6, RZ ;  /* 0x0000000600348c10 */ /* 0x000fe4000fffe0ff */
[----:B------:R-:W-:-:S03]  /*0960*/  @!P0 MOV R53, RZ ;  /* 0x000000ff00358202 */ /* 0x000fc60000000f00 */
[----:B-1----:R-:W-:-:S04]  /*0970*/  @!P0 IMAD.WIDE.U32 R52, R50, UR14, R52 ;  /* 0x0000000e32348c25 */ /* 0x002fc8000f8e0034 */
[----:B------:R-:W-:Y:S02]  /*0980*/  @!P0 IMAD R53, R51, UR14, R53 ;  /* 0x0000000e33358c24 */ /* 0x000fe4000f8e0235 */
[----:B0-----:R-:W-:-:S04]  /*0990*/  @!P0 IMAD.WIDE.U32 R42, R4, R48, R52 ;  /* 0x00000030042a8225 */ /* 0x001fc800078e0034 */
[----:B------:R-:W-:Y:S01]  /*09a0*/  @!P0 IMAD R49, R4, R49, R43 ;  /* 0x0000003104318224 */ /* 0x000fe200078e022b */
[----:B------:R-:W-:Y:S02]  /*09b0*/  MOV R48, 0x7f800000 ;  /* 0x7f80000000307802 */ /* 0x000fe40000000f00 */
[----:B------:R-:W-:-:S04]  /*09c0*/  @!P0 LEA R46, P1, R42, R46, 0x2 ;  /* 0x0000002e2a2e8211 */ /* 0x000fc800078210ff */
[----:B------:R-:W-:-:S05]  /*09d0*/  @!P0 LEA.HI.X R47, R42, R47, R49, 0x2, P1 ;  /* 0x0000002f2a2f8211 */ /* 0x000fca00008f1431 */
[----:B------:R0:W5:Y:S01]  /*09e0*/  @!P0 LDG.E R48, desc[UR12][R46.64] ;  /* 0x0000000c2e308981 */ /* 0x000162000c1e1900 */
[----:B------:R-:W-:Y:S01]  /*09f0*/  ISETP.NE.AND P0, PT, R40, RZ, PT ;  /* 0x000000ff2800720c */ /* 0x000fe20003f05270 */
[----:B------:R-:W-:Y:S01]  /*0a00*/  BSSY.RECONVERGENT B0, `(.L_x_63) ;  /* 0x0000093000007945 */ /* 0x000fe20003800200 */
[--C-:B----4-:R-:W-:Y:S02]  /*0a10*/  HADD2.F32 R45, -RZ, R12.reuse.H1_H1 ;  /* 0x3000000cff2d7230 */ /* 0x110fe40000004100 */
[----:B------:R-:W-:Y:S02]  /*0a20*/  HADD2.F32 R44, -RZ, R12.H0_H0 ;  /* 0x2000000cff2c7230 */ /* 0x000fe40000004100 */
[----:B0-----:R-:W-:Y:S02]  /*0a30*/  HADD2.F32 R46, -RZ, R14.H0_H0 ;  /* 0x2000000eff2e7230 */ /* 0x001fe40000004100 */
[--C-:B------:R-:W-:Y:S02]  /*0a40*/  HADD2.F32 R7, -RZ, R8.reuse.H0_H0 ;  /* 0x20000008ff077230 */ /* 0x100fe40000004100 */
[----:B------:R-:W-:-:S02]  /*0a50*/  HADD2.F32 R8, -RZ, R8.H1_H1 ;  /* 0x30000008ff087230 */ /* 0x000fc40000004100 */
[----:B------:R-:W-:Y:S02]  /*0a60*/  HADD2.F32 R50, -RZ, R14.H1_H1 ;  /* 0x3000000eff327230 */ /* 0x000fe40000004100 */
[----:B---3--:R-:W-:Y:S02]  /*0a70*/  HADD2.F32 R49, -RZ, R16.H1_H1 ;  /* 0x30000010ff317230 */ /* 0x008fe40000004100 */
[----:B------:R-:W-:Y:S01]  /*0a80*/  FMUL.FTZ R8, R8, R45 ;  /* 0x0000002d08087220 */ /* 0x000fe20000410000 */
[--C-:B------:R-:W-:Y:S02]  /*0a90*/  HADD2.F32 R47, -RZ, R15.reuse.H0_H0 ;  /* 0x2000000fff2f7230 */ /* 0x100fe40000004100 */
[----:B------:R-:W-:Y:S02]  /*0aa0*/  HADD2.F32 R52, -RZ, R20.H1_H1 ;  /* 0x30000014ff347230 */ /* 0x000fe40000004100 */
[----:B------:R-:W-:Y:S02]  /*0ab0*/  HADD2.F32 R14, -RZ, R15.H1_H1 ;  /* 0x3000000fff0e7230 */ /* 0x000fe40000004100 */
[----:B------:R-:W-:-:S02]  /*0ac0*/  HADD2.F32 R16, -RZ, R16.H0_H0 ;  /* 0x20000010ff107230 */ /* 0x000fc40000004100 */
[----:B------:R-:W-:Y:S01]  /*0ad0*/  FMUL.FTZ R49, R49, R52 ;  /* 0x0000003431317220 */ /* 0x000fe20000410000 */
[----:B------:R-:W-:Y:S02]  /*0ae0*/  HADD2.F32 R15, -RZ, R20.H0_H0 ;  /* 0x20000014ff0f7230 */ /* 0x000fe40000004100 */
        /* <DEDUP_REMOVED lines=17> */
[----:B------:R-:W-:Y:S01]  /*0c00*/  FFMA.FTZ R42, R9, R46, R42 ;  /* 0x0000002e092a7223 */ /* 0x000fe2000001002a */
[----:B------:R-:W-:Y:S02]  /*0c10*/  HADD2.F32 R43, -RZ, R10.H1_H1 ;  /* 0x3000000aff2b7230 */ /* 0x000fe40000004100 */
[----:B------:R-:W-:Y:S01]  /*0c20*/  FFMA.FTZ R13, R7, R8, R12 ;  /* 0x00000008070d7223 */ /* 0x000fe2000001000c */
[--C-:B------:R-:W-:Y:S02]  /*0c30*/  HADD2.F32 R7, -RZ, R23.reuse.H0_H0 ;  /* 0x20000017ff077230 */ /* 0x100fe40000004100 */
[----:B------:R-:W-:Y:S01]  /*0c40*/  FFMA.FTZ R43, R43, R50, R42 ;  /* 0x000000322b2b7223 */ /* 0x000fe2000001002a */
[----:B------:R-:W-:-:S02]  /*0c50*/  HADD2.F32 R8, -RZ, R23.H1_H1 ;  /* 0x30000017ff087230 */ /* 0x000fc40000004100 */
[--C-:B--2---:R-:W-:Y:S02]  /*0c60*/  HADD2.F32 R17, -RZ, R24.reuse.H0_H0 ;  /* 0x20000018ff117230 */ /* 0x104fe40000004100 */
[----:B------:R-:W-:Y:S02]  /*0c70*/  HADD2.F32 R24, -RZ, R24.H1_H1 ;  /* 0x30000018ff187230 */ /* 0x000fe40000004100 */
[--C-:B------:R-:W-:Y:S02]  /*0c80*/  HADD2.F32 R23, -RZ, R28.reuse.H1_H1 ;  /* 0x3000001cff177230 */ /* 0x100fe40000004100 */
[----:B------:R-:W-:Y:S02]  /*0c90*/  HADD2.F32 R42, -RZ, R28.H0_H0 ;  /* 0x2000001cff2a7230 */ /* 0x000fe40000004100 */
[----:B------:R-:W-:Y:S02]  /*0ca0*/  HADD2.F32 R21, -RZ, R32.H1_H1 ;  /* 0x30000020ff157230 */ /* 0x000fe40000004100 */
[----:B------:R-:W-:Y:S01]  /*0cb0*/  FMUL.FTZ R24, R24, R23 ;  /* 0x0000001718187220 */ /* 0x000fe20000410000 */
[----:B------:R-:W-:-:S02]  /*0cc0*/  HADD2.F32 R28, -RZ, R36.H1_H1 ;  /* 0x30000024ff1c7230 */ /* 0x000fc40000004100 */
[----:B------:R-:W-:Y:S02]  /*0cd0*/  HADD2.F32 R18, -RZ, R18.H1_H1 ;  /* 0x30000012ff127230 */ /* 0x000fe40000004100 */
[----:B------:R-:W-:Y:S02]  /*0ce0*/  HADD2.F32 R9, -RZ, R22.H1_H1 ;  /* 0x30000016ff097230 */ /* 0x000fe40000004100 */
[----:B------:R-:W-:Y:S01]  /*0cf0*/  FMUL.FTZ R21, R21, R28 ;  /* 0x0000001c15157220 */ /* 0x000fe20000410000 */
[----:B------:R-:W-:Y:S02]  /*0d00*/  HADD2.F32 R32, -RZ, R32.H0_H0 ;  /* 0x20000020ff207230 */ /* 0x000fe40000004100 */
[----:B------:R-:W-:Y:S02]  /*0d10*/  HADD2.F32 R23, -RZ, R36.H0_H0 ;  /* 0x20000024ff177230 */ /* 0x000fe40000004100 */
[----:B------:R-:W-:Y:S01]  /*0d20*/  FFMA.FTZ R42, R17, R42, R24 ;  /* 0x0000002a112a7223 */ /* 0x000fe20000010018 */
[----:B------:R-:W-:-:S02]  /*0d30*/  HADD2.F32 R15, -RZ, R25.H0_H0 ;  /* 0x20000019ff0f7230 */ /* 0x000fc40000004100 */
[----:B------:R-:W-:Y:S02]  /*0d40*/  HADD2.F32 R44, -RZ, R29.H0_H0 ;  /* 0x2000001dff2c7230 */ /* 0x000fe40000004100 */
[----:B------:R-:W-:Y:S01]  /*0d50*/  FFMA.FTZ R9, R18, R9, R13 ;  /* 0x0000000912097223 */ /* 0x000fe2000001000d */
[----:B------:R-:W-:Y:S02]  /*0d60*/  HADD2.F32 R12, -RZ, R19.H0_H0 ;  /* 0x20000013ff0c7230 */ /* 0x000fe40000004100 */
[----:B------:R-:W-:Y:S01]  /*0d70*/  FFMA.FTZ R32, R32, R23, R21 ;  /* 0x0000001720207223 */ /* 0x000fe20000010015 */
[----:B------:R-:W-:Y:S02]  /*0d80*/  HADD2.F32 R17, -RZ, R33.H0_H0 ;  /* 0x20000021ff117230 */ /* 0x000fe40000004100 */
[----:B------:R-:W-:Y:S02]  /*0d90*/  HADD2.F32 R24, -RZ, R37.H0_H0 ;  /* 0x20000025ff187230 */ /* 0x000fe40000004100 */
[----:B------:R-:W-:Y:S01]  /*0da0*/  FFMA.FTZ R42, R15, R44, R42 ;  /* 0x0000002c0f2a7223 */ /* 0x000fe2000001002a */
[----:B------:R-:W-:-:S02]  /*0db0*/  HADD2.F32 R25, -RZ, R25.H1_H1 ;  /* 0x30000019ff197230 */ /* 0x000fc40000004100 */
[----:B------:R-:W-:Y:S02]  /*0dc0*/  HADD2.F32 R22, -RZ, R29.H1_H1 ;  /* 0x3000001dff167230 */ /* 0x000fe40000004100 */
[----:B------:R-:W-:Y:S01]  /*0dd0*/  FFMA.FTZ R12, R12, R7, R9 ;  /* 0x000000070c0c7223 */ /* 0x000fe20000010009 */
        /* <DEDUP_REMOVED lines=21> */
[----:B------:R-:W-:Y:S02]  /*0f30*/  HADD2.F32 R20, -RZ, R39.H0_H0 ;  /* 0x20000027ff147230 */ /* 0x000fe40000004100 */
[----:B------:R-:W-:Y:S01]  /*0f40*/  FFMA.FTZ R26, R7, R18, R26 ;  /* 0x00000012071a7223 */ /* 0x000fe2000001001a */
[----:B------:R-:W-:Y:S02]  /*0f50*/  HADD2.F32 R11, -RZ, R11.H1_H1 ;  /* 0x3000000bff0b7230 */ /* 0x000fe40000004100 */
[----:B------:R-:W-:Y:S01]  /*0f60*/  FFMA.FTZ R10, R10, R47, R43 ;  /* 0x0000002f0a0a7223 */ /* 0x000fe2000001002b */
[----:B------:R-:W-:Y:S02]  /*0f70*/  HADD2.F32 R19, -RZ, R19.H1_H1 ;  /* 0x30000013ff137230 */ /* 0x000fe40000004100 */
[----:B------:R-:W-:Y:S01]  /*0f80*/  FFMA.FTZ R20, R9, R20, R34 ;  /* 0x0000001409147223 */ /* 0x000fe20000010022 */
[----:B------:R-:W-:Y:S02]  /*0f90*/  HADD2.F32 R27, -RZ, R27.H1_H1 ;  /* 0x3000001bff1b7230 */ /* 0x000fe40000004100 */
[----:B------:R-:W-:-:S02]  /*0fa0*/  HADD2.F32 R16, -RZ, R31.H1_H1 ;  /* 0x3000001fff107230 */ /* 0x000fc40000004100 */
[----:B------:R-:W-:Y:S02]  /*0fb0*/  HADD2.F32 R35, -RZ, R35.H1_H1 ;  /* 0x30000023ff237230 */ /* 0x000fe40000004100 */
[----:B------:R-:W-:Y:S02]  /*0fc0*/  HADD2.F32 R18, -RZ, R39.H1_H1 ;  /* 0x30000027ff127230 */ /* 0x000fe40000004100 */
[----:B------:R-:W-:Y:S01]  /*0fd0*/  FFMA.FTZ R10, R11, R14, R10 ;  /* 0x0000000e0b0a7223 */ /* 0x000fe2000001000a */
[----:B------:R-:W-:Y:S01]  /*0fe0*/  FFMA.FTZ R12, R19, R8, R12 ;  /* 0x00000008130c7223 */ /* 0x000fe2000001000c */
[----:B------:R-:W-:Y:S01]  /*0ff0*/  FFMA.FTZ R16, R27, R16, R26 ;  /* 0x000000101b107223 */ /* 0x000fe2000001001a */
[----:B------:R-:W-:Y:S02]  /*1000*/  FFMA.FTZ R20, R35, R18, R20 ;  /* 0x0000001223147223 */ /* 0x000fe40000010014 */
[----:B------:R-:W0:Y:S04]  /*1010*/  SHFL.BFLY PT, R7, R10, 0x4, 0x1f ;  /* 0x0c801f000a077f89 */ /* 0x000e2800000e0000 */
[----:B------:R-:W1:Y:S04]  /*1020*/  SHFL.BFLY PT, R9, R12, 0x4, 0x1f ;  /* 0x0c801f000c097f89 */ /* 0x000e6800000e0000 */
[----:B------:R-:W2:Y:S04]  /*1030*/  SHFL.BFLY PT, R13, R16, 0x4, 0x1f ;  /* 0x0c801f00100d7f89 */ /* 0x000ea800000e0000 */
[----:B------:R-:W3:Y:S01]  /*1040*/  SHFL.BFLY PT, R17, R20, 0x4, 0x1f ;  /* 0x0c801f0014117f89 */ /* 0x000ee200000e0000 */
[----:B0-----:R-:W-:Y:S01]  /*1050*/  FADD.FTZ R7, R10, R7 ;  /* 0x000000070a077221 */ /* 0x001fe20000010000 */
[----:B-1----:R-:W-:Y:S01]  /*1060*/  FADD.FTZ R11, R12, R9 ;  /* 0x000000090c0b7221 */ /* 0x002fe20000010000 */
[----:B--2---:R-:W-:Y:S01]  /*1070*/  FADD.FTZ R15, R16, R13 ;  /* 0x0000000d100f7221 */ /* 0x004fe20000010000 */
[----:B---3--:R-:W-:-:S02]  /*1080*/  FADD.FTZ R19, R20, R17 ;  /* 0x0000001114137221 */ /* 0x008fc40000010000 */
        /* <DEDUP_REMOVED lines=15> */
[----:B---3--:R-:W-:Y:S01]  /*1180*/  FADD.FTZ R15, R10, R7 ;  /* 0x000000070a0f7221 */ /* 0x008fe20000010000 */
[----:B------:R-:W-:Y:S06]  /*1190*/  @P0 BRA `(.L_x_64) ;  /* 0x0000000000640947 */ /* 0x000fec0003800000 */
[----:B------:R-:W0:Y:S01]  /*11a0*/  LDCU.64 UR8, c[0x0][0x3e8] ;  /* 0x00007d00ff0877ac */ /* 0x000e220008000a00 */
[----:B------:R-:W1:Y:S01]  /*11b0*/  LDC.64 R10, c[0x0][0x3f0] ;  /* 0x0000fc00ff0a7b82 */ /* 0x000e620000000a00 */
[----:B------:R-:W-:Y:S01]  /*11c0*/  ISETP.GE.AND P0, PT, R6, UR10, PT ;  /* 0x0000000a06007c0c */ /* 0x000fe2000bf06270 */
[----:B------:R-:W-:Y:S01]  /*11d0*/  UMOV UR4, UR6 ;  /* 0x0000000600047c82 */ /* 0x000fe20008000000 */
[----:B------:R-:W-:Y:S01]  /*11e0*/  UMOV UR5, URZ ;  /* 0x000000ff00057c82 */ /* 0x000fe20008000000 */
[----:B------:R-:W2:Y:S01]  /*11f0*/  LDCU.64 UR16, c[0x0][0x3d0] ;  /* 0x00007a00ff1077ac */ /* 0x000ea20008000a00 */
[----:B------:R-:W-:Y:S02]  /*1200*/  ISETP.GE.AND P3, PT, R2, UR10, PT ;  /* 0x0000000a02007c0c */ /* 0x000fe4000bf66270 */
[----:B------:R-:W-:Y:S02]  /*1210*/  ISETP.GE.AND P2, PT, R3, UR10, PT ;  /* 0x0000000a03007c0c */ /* 0x000fe4000bf46270 */
[----:B------:R-:W-:Y:S01]  /*1220*/  FSEL R3, R12, RZ, !P3 ;  /* 0x000000ff0c037208 */ /* 0x000fe20005800000 */
[----:B0-----:R-:W-:-:S04]  /*1230*/  UIMAD.WIDE.U32 UR4, UR14, UR8, UR4 ;  /* 0x000000080e0472a5 */ /* 0x001fc8000f8e0004 */
[----:B------:R-:W-:-:S06]  /*1240*/  UIMAD UR5, UR14, UR9, UR5 ;  /* 0x000000090e0572a4 */ /* 0x000fcc000f8e0205 */
[----:B-1----:R-:W-:-:S04]  /*1250*/  IMAD.WIDE.U32 R8, R4, R10, UR4 ;  /* 0x0000000404087e25 */ /* 0x002fc8000f8e000a */
[----:B------:R-:W-:Y:S01]  /*1260*/  IMAD R7, R4, R11, R9 ;  /* 0x0000000b04077224 */ /* 0x000fe200078e0209 */
[----:B------:R-:W-:Y:S02]  /*1270*/  IADD3 R8, P1, PT, R2, R8, RZ ;  /* 0x0000000802087210 */ /* 0x000fe40007f3e0ff */
[----:B------:R-:W-:Y:S02]  /*1280*/  FSEL R11, R15, RZ, !P0 ;  /* 0x000000ff0f0b7208 */ /* 0x000fe40004000000 */
[----:B------:R-:W-:Y:S02]  /*1290*/  IADD3.X R7, PT, PT, RZ, R7, RZ, P1, !PT ;  /* 0x00000007ff077210 */ /* 0x000fe40000ffe4ff */
[C---:B--2---:R-:W-:Y:S02]  /*12a0*/  LEA R6, P4, R8.reuse, UR16, 0x2 ;  /* 0x0000001008067c11 */ /* 0x044fe4000f8810ff */
[----:B------:R-:W-:Y:S02]  /*12b0*/  ISETP.GE.AND P1, PT, R5, UR10, PT ;  /* 0x0000000a05007c0c */ /* 0x000fe4000bf26270 */
[----:B------:R-:W-:-:S02]  /*12c0*/  LEA.HI.X R7, R8, UR17, R7, 0x2, P4 ;  /* 0x0000001108077c11 */ /* 0x000fc4000a0f1407 */
[----:B------:R-:W-:Y:S02]  /*12d0*/  FSEL R5, R13, RZ, !P2 ;  /* 0x000000ff0d057208 */ /* 0x000fe40005000000 */
[----:B------:R-:W-:Y:S01]  /*12e0*/  FSEL R9, R17, RZ, !P1 ;  /* 0x000000ff11097208 */ /* 0x000fe20004800000 */
[----:B------:R0:W-:Y:S04]  /*12f0*/  STG.E desc[UR12][R6.64], R3 ;  /* 0x0000000306007986 */ /* 0x0001e8000c10190c */
[----:B------:R0:W-:Y:S04]  /*1300*/  STG.E desc[UR12][R6.64+0x80], R5 ;  /* 0x0000800506007986 */ /* 0x0001e8000c10190c */
[----:B------:R0:W-:Y:S04]  /*1310*/  STG.E desc[UR12][R6.64+0x100], R9 ;  /* 0x0001000906007986 */ /* 0x0001e8000c10190c */
[----:B------:R0:W-:Y:S02]  /*1320*/  STG.E desc[UR12][R6.64+0x180], R11 ;  /* 0x0001800b06007986 */ /* 0x0001e4000c10190c */
.L_x_64:
[----:B------:R-:W-:Y:S05]  /*1330*/  BSYNC.RECONVERGENT B0 ;  /* 0x0000000000007941 */ /* 0x000fea0003800200 */
.L_x_63:
[----:B------:R-:W-:Y:S01]  /*1340*/  UIADD3 UR4, UPT, UPT, UR7, 0x7f, URZ ;  /* 0x0000007f07047890 */ /* 0x000fe2000fffe0ff */
[----:B0-----:R-:W0:Y:S01]  /*1350*/  LDC.64 R10, c[0x0][0x440] ;  /* 0x00011000ff0a7b82 */ /* 0x001e220000000a00 */
[----:B------:R-:W-:Y:S02]  /*1360*/  BSSY.RECONVERGENT B0, `(.L_x_65) ;  /* 0x0000019000007945 */ /* 0x000fe40003800200 */
[----:B------:R-:W-:-:S04]  /*1370*/  USHF.R.S32.HI UR5, URZ, 0x1f, UR4 ;  /* 0x0000001fff057899 */ /* 0x000fc80008011404 */
[----:B------:R-:W-:Y:S01]  /*1380*/  ULEA.HI UR5, UR5, UR4, URZ, 0x7 ;  /* 0x0000000405057291 */ /* 0x000fe2000f8f38ff */
[----:B------:R-:W1:Y:S03]  /*1390*/  LDC.64 R12, c[0x0][0x448] ;  /* 0x00011200ff0c7b82 */ /* 0x000e660000000a00 */
[----:B------:R-:W-:-:S04]  /*13a0*/  ULOP3.LUT UR5, UR5, 0xffffff80, URZ, 0xc0, !UPT ;  /* 0xffffff8005057892 */ /* 0x000fc8000f8ec0ff */
[----:B------:R-:W-:-:S04]  /*13b0*/  UIADD3 UR5, UPT, UPT, UR6, UR4, -UR5 ;  /* 0x0000000406057290 */ /* 0x000fc8000fffe805 */
[----:B------:R-:W-:-:S06]  /*13c0*/  UIADD3 UR5, UPT, UPT, UR4, -UR5, URZ ;  /* 0x8000000504057290 */ /* 0x000fcc000fffe0ff */
[----:B------:R-:W-:-:S04]  /*13d0*/  ISETP.GE.AND P0, PT, R0, UR5, PT ;  /* 0x0000000500007c0c */ /* 0x000fc8000bf06270 */
[----:B------:R-:W-:-:S13]  /*13e0*/  ISETP.GT.U32.OR P0, PT, R0, 0x7f, P0 ;  /* 0x0000007f0000780c */ /* 0x000fda0000704470 */
[----:B------:R-:W-:Y:S05]  /*13f0*/  @P0 BRA `(.L_x_66) ;  /* 0x00000000003c0947 */ /* 0x000fea0003800000 */
[----:B------:R-:W2:Y:S01]  /*1400*/  LDC.64 R6, c[0x0][0x418] ;  /* 0x00010600ff067b82 */ /* 0x000ea20000000a00 */
[----:B------:R-:W3:Y:S01]  /*1410*/  LDCU.64 UR4, c[0x0][0x420] ;  /* 0x00008400ff0477ac */ /* 0x000ee20008000a00 */
[----:B------:R-:W-:Y:S01]  /*1420*/  IADD3 R2, PT, PT, R0, UR6, RZ ;  /* 0x0000000600027c10 */ /* 0x000fe2000fffe0ff */
[----:B------:R-:W-:Y:S02]  /*1430*/  HFMA2 R3, -RZ, RZ, 0, 0 ;  /* 0x00000000ff037431 */ /* 0x000fe400000001ff */
[C---:B-----5:R-:W-:Y:S01]  /*1440*/  FMUL.FTZ R5, R48.reuse, 1.4426950216293334961 ;  /* 0x3fb8aa3b30057820 */ /* 0x060fe20000410000 */
[----:B------:R-:W-:Y:S02]  /*1450*/  FSETP.NEU.FTZ.AND P0, PT, R48, -INF , PT ;  /* 0xff8000003000780b */ /* 0x000fe40003f1d000 */
[----:B------:R-:W4:Y:S02]  /*1460*/  LDC.64 R8, c[0x0][0x410] ;  /* 0x00010400ff087b82 */ /* 0x000f240000000a00 */
[----:B------:R-:W-:Y:S01]  /*1470*/  FSEL R5, R5, RZ, P0 ;  /* 0x000000ff05057208 */ /* 0x000fe20000000000 */
[----:B--2---:R-:W-:-:S04]  /*1480*/  IMAD.WIDE.U32 R2, R6, UR14, R2 ;  /* 0x0000000e06027c25 */ /* 0x004fc8000f8e0002 */
[----:B------:R-:W-:Y:S02]  /*1490*/  IMAD R3, R7, UR14, R3 ;  /* 0x0000000e07037c24 */ /* 0x000fe4000f8e0203 */
[----:B---3--:R-:W-:-:S04]  /*14a0*/  IMAD.WIDE.U32 R2, R4, UR4, R2 ;  /* 0x0000000404027c25 */ /* 0x008fc8000f8e0002 */
[----:B------:R-:W-:Y:S01]  /*14b0*/  IMAD R3, R4, UR5, R3 ;  /* 0x0000000504037c24 */ /* 0x000fe2000f8e0203 */
[----:B----4-:R-:W-:-:S04]  /*14c0*/  LEA R6, P1, R2, R8, 0x2 ;  /* 0x0000000802067211 */ /* 0x010fc800078210ff */
[----:B------:R-:W-:-:S05]  /*14d0*/  LEA.HI.X R7, R2, R9, R3, 0x2, P1 ;  /* 0x0000000902077211 */ /* 0x000fca00008f1403 */
[----:B------:R2:W-:Y:S04]  /*14e0*/  STG.E desc[UR12][R6.64], R5 ;  /* 0x0000000506007986 */ /* 0x0005e8000c10190c */
.L_x_66:
[----:B------:R-:W-:Y:S05]  /*14f0*/  BSYNC.RECONVERGENT B0 ;  /* 0x0000000000007941 */ /* 0x000fea0003800200 */
.L_x_65:
[----:B------:R-:W-:Y:S01]  /*1500*/  USHF.L.U32 UR4, UR11, 0xd, URZ ;  /* 0x0000000d0b047899 */ /* 0x000fe200080006ff */
[----:B------:R-:W-:Y:S01]  /*1510*/  SHF.L.U32 R2, R0, 0x2, RZ ;  /* 0x0000000200027819 */ /* 0x000fe200000006ff */
[----:B------:R-:W3:Y:S01]  /*1520*/  LDCU.64 UR8, c[0x0][0x458] ;  /* 0x00008b00ff0877ac */ /* 0x000ee20008000a00 */
[----:B------:R-:W-:-:S03]  /*1530*/  MOV R3, RZ ;  /* 0x000000ff00037202 */ /* 0x000fc60000000f00 */
[----:B------:R-:W-:-:S05]  /*1540*/  LOP3.LUT R2, R2, UR4, RZ, 0xfc, !PT ;  /* 0x0000000402027c12 */ /* 0x000fca000f8efcff */
[----:B------:R-:W2:Y:S01]  /*1550*/  LDCU.64 UR4, c[0x0][0x428] ;  /* 0x00008500ff0477ac */ /* 0x000ea20008000a00 */
[----:B0-----:R-:W-:-:S04]  /*1560*/  IMAD.WIDE.U32 R2, R10, UR14, R2 ;  /* 0x0000000e0a027c25 */ /* 0x001fc8000f8e0002 */
[----:B------:R-:W-:Y:S01]  /*1570*/  IMAD R3, R11, UR14, R3 ;  /* 0x0000000e0b037c24 */ /* 0x000fe2000f8e0203 */
[----:B---3--:R-:W-:Y:S01]  /*1580*/  ISETP.NE.U32.AND P0, PT, RZ, UR8, PT ;  /* 0x00000008ff007c0c */ /* 0x008fe2000bf05070 */
[----:B-1----:R-:W-:-:S03]  /*1590*/  IMAD.WIDE.U32 R2, R4, R12, R2 ;  /* 0x0000000c04027225 */ /* 0x002fc600078e0002 */
[----:B------:R-:W-:Y:S01]  /*15a0*/  ISETP.NE.AND.EX P0, PT, RZ, UR9, PT, P0 ;  /* 0x00000009ff007c0c */ /* 0x000fe2000bf05300 */
[----:B------:R-:W-:-:S03]  /*15b0*/  IMAD R3, R4, R13, R3 ;  /* 0x0000000d04037224 */ /* 0x000fc600078e0203 */
[----:B------:R-:W-:Y:S02]  /*15c0*/  ISETP.NE.OR P0, PT, R0, RZ, !P0 ;  /* 0x000000ff0000720c */ /* 0x000fe40004705670 */
[----:B--2---:R-:W-:-:S04]  /*15d0*/  LEA R6, P1, R2, UR4, 0x2 ;  /* 0x0000000402067c11 */ /* 0x004fc8000f8210ff */
[----:B------:R-:W-:-:S05]  /*15e0*/  LEA.HI.X R7, R2, UR5, R3, 0x2, P1 ;  /* 0x0000000502077c11 */ /* 0x000fca00088f1403 */
[----:B------:R0:W-:Y:S04]  /*15f0*/  STG.E.128 desc[UR12][R6.64], RZ ;  /* 0x000000ff06007986 */ /* 0x0001e8000c101d0c */
[----:B------:R0:W-:Y:S04]  /*1600*/  STG.E.128 desc[UR12][R6.64+0x1000], RZ ;  /* 0x001000ff06007986 */ /* 0x0001e8000c101d0c */
[----:B------:R0:W-:Y:S04]  /*1610*/  STG.E.128 desc[UR12][R6.64+0x2000], RZ ;  /* 0x002000ff06007986 */ /* 0x0001e8000c101d0c */
[----:B------:R0:W-:Y:S04]  /*1620*/  STG.E.128 desc[UR12][R6.64+0x3000], RZ ;  /* 0x003000ff06007986 */ /* 0x0001e8000c101d0c */
[----:B------:R0:W-:Y:S04]  /*1630*/  STG.E.128 desc[UR12][R6.64+0x4000], RZ ;  /* 0x004000ff06007986 */ /* 0x0001e8000c101d0c */
[----:B------:R0:W-:Y:S04]  /*1640*/  STG.E.128 desc[UR12][R6.64+0x5000], RZ ;  /* 0x005000ff06007986 */ /* 0x0001e8000c101d0c */
[----:B------:R0:W-:Y:S04]  /*1650*/  STG.E.128 desc[UR12][R6.64+0x6000], RZ ;  /* 0x006000ff06007986 */ /* 0x0001e8000c101d0c */
[----:B------:R0:W-:Y:S01]  /*1660*/  STG.E.128 desc[UR12][R6.64+0x7000], RZ ;  /* 0x007000ff06007986 */ /* 0x0001e2000c101d0c */
[----:B------:R-:W-:Y:S05]  /*1670*/  @P0 EXIT ;  /* 0x000000000000094d */ /* 0x000fea0003800000 */
[----:B------:R-:W1:Y:S08]  /*1680*/  LDC R5, c[0x0][0x450] ;  /* 0x00011400ff057b82 */ /* 0x000e700000000800 */
[----:B0-----:R-:W0:Y:S08]  /*1690*/  LDC R7, c[0x0][0x390] ;  /* 0x0000e400ff077b82 */ /* 0x001e300000000800 */
[----:B------:R-:W2:Y:S01]  /*16a0*/  LDC.64 R2, c[0x0][0x458] ;  /* 0x00011600ff027b82 */ /* 0x000ea20000000a00 */
[----:B-1----:R-:W-:-:S04]  /*16b0*/  IMAD R4, R5, UR11, R4 ;  /* 0x0000000b05047c24 */ /* 0x002fc8000f8e0204 */
[----:B0-----:R-:W-:-:S04]  /*16c0*/  IMAD R5, R4, R7, UR14 ;  /* 0x0000000e04057e24 */ /* 0x001fc8000f8e0207 */
[----:B--2---:R-:W-:-:S05]  /*16d0*/  IMAD.WIDE R2, R5, 0x4, R2 ;  /* 0x0000000405027825 */ /* 0x004fca00078e0202 */
[----:B------:R-:W-:Y:S01]  /*16e0*/  STG.E desc[UR12][R2.64], RZ ;  /* 0x000000ff02007986 */ /* 0x000fe2000c10190c */
[----:B------:R-:W-:Y:S05]  /*16f0*/  EXIT ;  /* 0x000000000000794d */ /* 0x000fea0003800000 */
.L_x_67:
        /* <DEDUP_REMOVED lines=16> */
.L_x_139:


//--------------------- .text._ZN7cutlass13device_kernelIN5flash19enable_sm80_to_sm89INS1_16FlashAttnBwdSm80INS1_25CollectiveMainloopBwdSm80ILi2ELi2EN4cute5tupleIJNS5_1CILi128EEES8_NS7_ILi64EEEEEENS_6half_tEfNS_4arch4Sm80ELb1ELb0ELb1ELb1ELb0ELb0ELb0ELb0ELi2ELi4ELi4ELi4ELb0EEENS1_21CollectiveEpilogueBwdISA_SB_SD_Li256ELb1ELb0ELi2EEENS1_25SingleTileBwdLPTSchedulerILb1ELi128ELb0EEEEEEEEEvNT_6ParamsE --------------------------
	.section	.text._ZN7cutlass13device_kernelIN5flash19enable_sm80_to_sm89INS1_16FlashAttnBwdSm80INS1_25CollectiveMainloopBwdSm80ILi2ELi2EN4cute5tupleIJNS5_1CILi128EEES8_NS7_ILi64EEEEEENS_6half_tEfNS_4arch4Sm80ELb1ELb0ELb1ELb1ELb0ELb0ELb0ELb0ELi2ELi4ELi4ELi4ELb0EEENS1_21CollectiveEpilogueBwdISA_SB_SD_Li256ELb1ELb0ELi2EEENS1_25SingleTileBwdLPTSchedulerILb1ELi128ELb0EEEEEEEEEvNT_6ParamsE,"ax",@progbits
	.align	128
.text._ZN7cutlass13device_kernelIN5flash19enable_sm80_to_sm89INS1_16FlashAttnBwdSm80INS1_25CollectiveMainloopBwdSm80ILi2ELi2EN4cute5tupleIJNS5_1CILi128EEES8_NS7_ILi64EEEEEENS_6half_tEfNS_4arch4Sm80ELb1ELb0ELb1ELb1ELb0ELb0ELb0ELb0ELi2ELi4ELi4ELi4ELb0EEENS1_21CollectiveEpilogueBwdISA_SB_SD_Li256ELb1ELb0ELi2EEENS1_25SingleTileBwdLPTSchedulerILb1ELi128ELb0EEEEEEEEEvNT_6ParamsE:
        .type           _ZN7cutlass13device_kernelIN5flash19enable_sm80_to_sm89INS1_16FlashAttnBwdSm80INS1_25CollectiveMainloopBwdSm80ILi2ELi2EN4cute5tupleIJNS5_1CILi128EEES8_NS7_ILi64EEEEEENS_6half_tEfNS_4arch4Sm80ELb1ELb0ELb1ELb1ELb0ELb0ELb0ELb0ELi2ELi4ELi4ELi4ELb0EEENS1_21CollectiveEpilogueBwdISA_SB_SD_Li256ELb1ELb0ELi2EEENS1_25SingleTileBwdLPTSchedulerILb1ELi128ELb0EEEEEEEEEvNT_6ParamsE,@function
        .size           _ZN7cutlass13device_kernelIN5flash19enable_sm80_to_sm89INS1_16FlashAttnBwdSm80INS1_25CollectiveMainloopBwdSm80ILi2ELi2EN4cute5tupleIJNS5_1CILi128EEES8_NS7_ILi64EEEEEENS_6half_tEfNS_4arch4Sm80ELb1ELb0ELb1ELb1ELb0ELb0ELb0ELb0ELi2ELi4ELi4ELi4ELb0EEENS1_21CollectiveEpilogueBwdISA_SB_SD_Li256ELb1ELb0ELi2EEENS1_25SingleTileBwdLPTSchedulerILb1ELi128ELb0EEEEEEEEEvNT_6ParamsE,(.L_x_140 - _ZN7cutlass13device_kernelIN5flash19enable_sm80_to_sm89INS1_16FlashAttnBwdSm80INS1_25CollectiveMainloopBwdSm80ILi2ELi2EN4cute5tupleIJNS5_1CILi128EEES8_NS7_ILi64EEEEEENS_6half_tEfNS_4arch4Sm80ELb1ELb0ELb1ELb1ELb0ELb0ELb0ELb0ELi2ELi4ELi4ELi4ELb0EEENS1_21CollectiveEpilogueBwdISA_SB_SD_Li256ELb1ELb0ELi2EEENS1_25SingleTileBwdLPTSchedulerILb1ELi128ELb0EEEEEEEEEvNT_6ParamsE)
        .other          _ZN7cutlass13device_kernelIN5flash19enable_sm80_to_sm89INS1_16FlashAttnBwdSm80INS1_25CollectiveMainloopBwdSm80ILi2ELi2EN4cute5tupleIJNS5_1CILi128EEES8_NS7_ILi64EEEEEENS_6half_tEfNS_4arch4Sm80ELb1ELb0ELb1ELb1ELb0ELb0ELb0ELb0ELi2ELi4ELi4ELi4ELb0EEENS1_21CollectiveEpilogueBwdISA_SB_SD_Li256ELb1ELb0ELi2EEENS1_25SingleTileBwdLPTSchedulerILb1ELi128ELb0EEEEEEEEEvNT_6ParamsE,@"STO_CUDA_ENTRY STV_DEFAULT"
_ZN7cutlass13device_kernelIN5flash19enable_sm80_to_sm89INS1_16FlashAttnBwdSm80INS1_25CollectiveMainloopBwdSm80ILi2ELi2EN4cute5tupleIJNS5_1CILi128EEES8_NS7_ILi64EEEEEENS_6half_tEfNS_4arch4Sm80ELb1ELb0ELb1ELb1ELb0ELb0ELb0ELb0ELi2ELi4ELi4ELi4ELb0EEENS1_21CollectiveEpilogueBwdISA_SB_SD_Li256ELb1ELb0ELi2EEENS1_25SingleTileBwdLPTSchedulerILb1ELi128ELb0EEEEEEEEEvNT_6ParamsE:
[----:B------:R-:W-:Y:S01]  /*0000*/  LDC R1, c[0x0][0x37c] ;  /* 0x0000df00ff017b82 */ /* 0x000fe20000000800 */
[----:B------:R-:W-:Y:S05]  /*0010*/  EXIT ;  /* 0x000000000000794d */ /* 0x000fea0003800000 */
.L_x_68:
        /* <DEDUP_REMOVED lines=14> */
.L_x_140:


//--------------------- .text._ZN7cutlass13device_kernelIN5flash19enable_sm80_to_sm89INS1_16FlashAttnBwdSm80INS1_25CollectiveMainloopBwdSm80ILi2ELi2EN4cute5tupleIJNS5_1CILi128EEES8_NS7_ILi64EEEEEENS_6half_tEfNS_4arch4Sm80ELb1ELb0ELb1ELb1ELb1ELb0ELb0ELb0ELi2ELi4ELi4ELi4ELb0EEENS1_21CollectiveEpilogueBwdISA_SB_SD_Li256ELb1ELb0ELi2EEENS1_25SingleTileBwdLPTSchedulerILb1ELi128ELb1EEEEEEEEEvNT_6ParamsE --------------------------
	.section	.text._ZN7cutlass13device_kernelIN5flash19enable_sm80_to_sm89INS1_16FlashAttnBwdSm80INS1_25CollectiveMainloopBwdSm80ILi2ELi2EN4cute5tupleIJNS5_1CILi128EEES8_NS7_ILi64EEEEEENS_6half_tEfNS_4arch4Sm80ELb1ELb0ELb1ELb1ELb1ELb0ELb0ELb0ELi2ELi4ELi4ELi4ELb0EEENS1_21CollectiveEpilogueBwdISA_SB_SD_Li256ELb1ELb0ELi2EEENS1_25SingleTileBwdLPTSchedulerILb1ELi128ELb1EEEEEEEEEvNT_6ParamsE,"ax",@progbits
	.align	128
.text._ZN7cutlass13device_kernelIN5flash19enable_sm80_to_sm89INS1_16FlashAttnBwdSm80INS1_25CollectiveMainloopBwdSm80ILi2ELi2EN4cute5tupleIJNS5_1CILi128EEES8_NS7_ILi64EEEEEENS_6half_tEfNS_4arch4Sm80ELb1ELb0ELb1ELb1ELb1ELb0ELb0ELb0ELi2ELi4ELi4ELi4ELb0EEENS1_21CollectiveEpilogueBwdISA_SB_SD_Li256ELb1ELb0ELi2EEENS1_25SingleTileBwdLPTSchedulerILb1ELi128ELb1EEEEEEEEEvNT_6ParamsE:
        .type           _ZN7cutlass13device_kernelIN5flash19enable_sm80_to_sm89INS1_16FlashAttnBwdSm80INS1_25CollectiveMainloopBwdSm80ILi2ELi2EN4cute5tupleIJNS5_1CILi128EEES8_NS7_ILi64EEEEEENS_6half_tEfNS_4arch4Sm80ELb1ELb0ELb1ELb1ELb1ELb0ELb0ELb0ELi2ELi4ELi4ELi4ELb0EEENS1_21CollectiveEpilogueBwdISA_SB_SD_Li256ELb1ELb0ELi2EEENS1_25SingleTileBwdLPTSchedulerILb1ELi128ELb1EEEEEEEEEvNT_6ParamsE,@function
        .size           _ZN7cutlass13device_kernelIN5flash19enable_sm80_to_sm89INS1_16FlashAttnBwdSm80INS1_25CollectiveMainloopBwdSm80ILi2ELi2EN4cute5tupleIJNS5_1CILi128EEES8_NS7_ILi64EEEEEENS_6half_tEfNS_4arch4Sm80ELb1ELb0ELb1ELb1ELb1ELb0ELb0ELb0ELi2ELi4ELi4ELi4ELb0EEENS1_21CollectiveEpilogueBwdISA_SB_SD_Li256ELb1ELb0ELi2EEENS1_25SingleTileBwdLPTSchedulerILb1ELi128ELb1EEEEEEEEEvNT_6ParamsE,(.L_x_141 - _ZN7cutlass13device_kernelIN5flash19enable_sm80_to_sm89INS1_16FlashAttnBwdSm80INS1_25CollectiveMainloopBwdSm80ILi2ELi2EN4cute5tupleIJNS5_1CILi128EEES8_NS7_ILi64EEEEEENS_6half_tEfNS_4arch4Sm80ELb1ELb0ELb1ELb1ELb1ELb0ELb0ELb0ELi2ELi4ELi4ELi4ELb0EEENS1_21CollectiveEpilogueBwdISA_SB_SD_Li256ELb1ELb0ELi2EEENS1_25SingleTileBwdLPTSchedulerILb1ELi128ELb1EEEEEEEEEvNT_6ParamsE)
        .other          _ZN7cutlass13device_kernelIN5flash19enable_sm80_to_sm89INS1_16FlashAttnBwdSm80INS1_25CollectiveMainloopBwdSm80ILi2ELi2EN4cute5tupleIJNS5_1CILi128EEES8_NS7_ILi64EEEEEENS_6half_tEfNS_4arch4Sm80ELb1ELb0ELb1ELb1ELb1ELb0ELb0ELb0ELi2ELi4ELi4ELi4ELb0EEENS1_21CollectiveEpilogueBwdISA_SB_SD_Li256ELb1ELb0ELi2EEENS1_25SingleTileBwdLPTSchedulerILb1ELi128ELb1EEEEEEEEEvNT_6ParamsE,@"STO_CUDA_ENTRY STV_DEFAULT"
_ZN7cutlass13device_kernelIN5flash19enable_sm80_to_sm89INS1_16FlashAttnBwdSm80INS1_25CollectiveMainloopBwdSm80ILi2ELi2EN4cute5tupleIJNS5_1CILi128EEES8_NS7_ILi64EEEEEENS_6half_tEfNS_4arch4Sm80ELb1ELb0ELb1ELb1ELb1ELb0ELb0ELb0ELi2ELi4ELi4ELi4ELb0EEENS1_21CollectiveEpilogueBwdISA_SB_SD_Li256ELb1ELb0ELi2EEENS1_25SingleTileBwdLPTSchedulerILb1ELi128ELb1EEEEEEEEEvNT_6ParamsE:
[----:B------:R-:W-:Y:S01]  /*0000*/  LDC R1, c[0x0][0x37c] ;  /* 0x0000df00ff017b82 */ /* 0x000fe20000000800 */
[----:B------:R-:W-:Y:S05]  /*0010*/  EXIT ;  /* 0x000000000000794d */ /* 0x000fea0003800000 */
.L_x_69:
        /* <DEDUP_REMOVED lines=14> */
.L_x_141:


//--------------------- .text._ZN7cutlass13device_kernelIN5flash19enable_sm80_to_sm89INS1_16FlashAttnBwdSm80INS1_25CollectiveMainloopBwdSm80ILi2ELi2EN4cute5tupleIJNS5_1CILi128EEES8_NS7_ILi64EEEEEENS_6half_tEfNS_4arch4Sm80ELb1ELb0ELb1ELb1ELb0ELb0ELb0ELb0ELi2ELi4ELi4ELi4ELb0EEENS1_24CollectiveEpilogueBwdGQAISA_fSD_Li256ELb1ELb0EEENS1_25SingleTileBwdLPTSchedulerILb1ELi128ELb0EEEEEEEEEvNT_6ParamsE --------------------------
	.section	.text._ZN7cutlass13device_kernelIN5flash19enable_sm80_to_sm89INS1_16FlashAttnBwdSm80INS1_25CollectiveMainloopBwdSm80ILi2ELi2EN4cute5tupleIJNS5_1CILi128EEES8_NS7_ILi64EEEEEENS_6half_tEfNS_4arch4Sm80ELb1ELb0ELb1ELb1ELb0ELb0ELb0ELb0ELi2ELi4ELi4ELi4ELb0EEENS1_24CollectiveEpilogueBwdGQAISA_fSD_Li256ELb1ELb0EEENS1_25SingleTileBwdLPTSchedulerILb1ELi128ELb0EEEEEEEEEvNT_6ParamsE,"ax",@progbits
	.align	128
.text._ZN7cutlass13device_kernelIN5flash19enable_sm80_to_sm89INS1_16FlashAttnBwdSm80INS1_25CollectiveMainloopBwdSm80ILi2ELi2EN4cute5tupleIJNS5_1CILi128EEES8_NS7_ILi64EEEEEENS_6half_tEfNS_4arch4Sm80ELb1ELb0ELb1ELb1ELb0ELb0ELb0ELb0ELi2ELi4ELi4ELi4ELb0EEENS1_24CollectiveEpilogueBwdGQAISA_fSD_Li256ELb1ELb0EEENS1_25SingleTileBwdLPTSchedulerILb1ELi128ELb0EEEEEEEEEvNT_6ParamsE:
        .type           _ZN7cutlass13device_kernelIN5flash19enable_sm80_to_sm89INS1_16FlashAttnBwdSm80INS1_25CollectiveMainloopBwdSm80ILi2ELi2EN4cute5tupleIJNS5_1CILi128EEES8_NS7_ILi64EEEEEENS_6half_tEfNS_4arch4Sm80ELb1ELb0ELb1ELb1ELb0ELb0ELb0ELb0ELi2ELi4ELi4ELi4ELb0EEENS1_24CollectiveEpilogueBwdGQAISA_fSD_Li256ELb1ELb0EEENS1_25SingleTileBwdLPTSchedulerILb1ELi128ELb0EEEEEEEEEvNT_6ParamsE,@function
        .size           _ZN7cutlass13device_kernelIN5flash19enable_sm80_to_sm89INS1_16FlashAttnBwdSm80INS1_25CollectiveMainloopBwdSm80ILi2ELi2EN4cute5tupleIJNS5_1CILi128EEES8_NS7_ILi64EEEEEENS_6half_tEfNS_4arch4Sm80ELb1ELb0ELb1ELb1ELb0ELb0ELb0ELb0ELi2ELi4ELi4ELi4ELb0EEENS1_24CollectiveEpilogueBwdGQAISA_fSD_Li256ELb1ELb0EEENS1_25SingleTileBwdLPTSchedulerILb1ELi128ELb0EEEEEEEEEvNT_6ParamsE,(.L_x_142 - _ZN7cutlass13device_kernelIN5flash19enable_sm80_to_sm89INS1_16FlashAttnBwdSm80INS1_25CollectiveMainloopBwdSm80ILi2ELi2EN4cute5tupleIJNS5_1CILi128EEES8_NS7_ILi64EEEEEENS_6half_tEfNS_4arch4Sm80ELb1ELb0ELb1ELb1ELb0ELb0ELb0ELb0ELi2ELi4ELi4ELi4ELb0EEENS1_24CollectiveEpilogueBwdGQAISA_fSD_Li256ELb1ELb0EEENS1_25SingleTileBwdLPTSchedulerILb1ELi128ELb0EEEEEEEEEvNT_6ParamsE)
        .other          _ZN7cutlass13device_kernelIN5flash19enable_sm80_to_sm89INS1_16FlashAttnBwdSm80INS1_25CollectiveMainloopBwdSm80ILi2ELi2EN4cute5tupleIJNS5_1CILi128EEES8_NS7_ILi64EEEEEENS_6half_tEfNS_4arch4Sm80ELb1ELb0ELb1ELb1ELb0ELb0ELb0ELb0ELi2ELi4ELi4ELi4ELb0EEENS1_24CollectiveEpilogueBwdGQAISA_fSD_Li256ELb1ELb0EEENS1_25SingleTileBwdLPTSchedulerILb1ELi128ELb0EEEEEEEEEvNT_6ParamsE,@"STO_CUDA_ENTRY STV_DEFAULT"
_ZN7cutlass13device_kernelIN5flash19enable_sm80_to_sm89INS1_16FlashAttnBwdSm80INS1_25CollectiveMainloopBwdSm80ILi2ELi2EN4cute5tupleIJNS5_1CILi128EEES8_NS7_ILi64EEEEEENS_6half_tEfNS_4arch4Sm80ELb1ELb0ELb1ELb1ELb0ELb0ELb0ELb0ELi2ELi4ELi4ELi4ELb0EEENS1_24CollectiveEpilogueBwdGQAISA_fSD_Li256ELb1ELb0EEENS1_25SingleTileBwdLPTSchedulerILb1ELi128ELb0EEEEEEEEEvNT_6ParamsE:
[----:B------:R-:W-:Y:S01]  /*0000*/  LDC R1, c[0x0][0x37c] ;  /* 0x0000df00ff017b82 */ /* 0x000fe20000000800 */
[----:B------:R-:W-:Y:S05]  /*0010*/  EXIT ;  /* 0x000000000000794d */ /* 0x000fea0003800000 */
.L_x_70:
        /* <DEDUP_REMOVED lines=14> */
.L_x_142:


//--------------------- .text._ZN7cutlass13device_kernelIN5flash32FlashAttnBwdPostprocessConvertdQIN4cute5tupleIJNS3_1CILi128EEENS5_ILi64EEEEEENS_6half_tEfNS_4arch4Sm80ELi256ENS3_8TiledMMAINS3_8MMA_AtomIJNS3_28SM80_16x8x16_F32F16F16F32_TNEEEENS3_6LayoutINS4_IJNS5_ILi4EEENS5_ILi2EEENS5_ILi1EEEEEENS4_IJSJ_SH_NS5_ILi0EEEEEEEENS4_IJS7_NS5_ILi32EEENS5_ILi16EEEEEEEELb0EEEEEvNT_6ParamsE --------------------------
	.section	.text._ZN7cutlass13device_kernelIN5flash32FlashAttnBwdPostprocessConvertdQIN4cute5tupleIJNS3_1CILi128EEENS5_ILi64EEEEEENS_6half_tEfNS_4arch4Sm80ELi256ENS3_8TiledMMAINS3_8MMA_AtomIJNS3_28SM80_16x8x16_F32F16F16F32_TNEEEENS3_6LayoutINS4_IJNS5_ILi4EEENS5_ILi2EEENS5_ILi1EEEEEENS4_IJSJ_SH_NS5_ILi0EEEEEEEENS4_IJS7_NS5_ILi32EEENS5_ILi16EEEEEEEELb0EEEEEvNT_6ParamsE,"ax",@progbits
	.align	128
.text._ZN7cutlass13device_kernelIN5flash32FlashAttnBwdPostprocessConvertdQIN4cute5tupleIJNS3_1CILi128EEENS5_ILi64EEEEEENS_6half_tEfNS_4arch4Sm80ELi256ENS3_8TiledMMAINS3_8MMA_AtomIJNS3_28SM80_16x8x16_F32F16F16F32_TNEEEENS3_6LayoutINS4_IJNS5_ILi4EEENS5_ILi2EEENS5_ILi1EEEEEENS4_IJSJ_SH_NS5_ILi0EEEEEEEENS4_IJS7_NS5_ILi32EEENS5_ILi16EEEEEEEELb0EEEEEvNT_6ParamsE:
        .type           _ZN7cutlass13device_kernelIN5flash32FlashAttnBwdPostprocessConvertdQIN4cute5tupleIJNS3_1CILi128EEENS5_ILi64EEEEEENS_6half_tEfNS_4arch4Sm80ELi256ENS3_8TiledMMAINS3_8MMA_AtomIJNS3_28SM80_16x8x16_F32F16F16F32_TNEEEENS3_6LayoutINS4_IJNS5_ILi4EEENS5_ILi2EEENS5_ILi1EEEEEENS4_IJSJ_SH_NS5_ILi0EEEEEEEENS4_IJS7_NS5_ILi32EEENS5_ILi16EEEEEEEELb0EEEEEvNT_6ParamsE,@function
        .size           _ZN7cutlass13device_kernelIN5flash32FlashAttnBwdPostprocessConvertdQIN4cute5tupleIJNS3_1CILi128EEENS5_ILi64EEEEEENS_6half_tEfNS_4arch4Sm80ELi256ENS3_8TiledMMAINS3_8MMA_AtomIJNS3_28SM80_16x8x16_F32F16F16F32_TNEEEENS3_6LayoutINS4_IJNS5_ILi4EEENS5_ILi2EEENS5_ILi1EEEEEENS4_IJSJ_SH_NS5_ILi0EEEEEEEENS4_IJS7_NS5_ILi32EEENS5_ILi16EEEEEEEELb0EEEEEvNT_6ParamsE,(.L_x_143 - _ZN7cutlass13device_kernelIN5flash32FlashAttnBwdPostprocessConvertdQIN4cute5tupleIJNS3_1CILi128EEENS5_ILi64EEEEEENS_6half_tEfNS_4arch4Sm80ELi256ENS3_8TiledMMAINS3_8MMA_AtomIJNS3_28SM80_16x8x16_F32F16F16F32_TNEEEENS3_6LayoutINS4_IJNS5_ILi4EEENS5_ILi2EEENS5_ILi1EEEEEENS4_IJSJ_SH_NS5_ILi0EEEEEEEENS4_IJS7_NS5_ILi32EEENS5_ILi16EEEEEEEELb0EEEEEvNT_6ParamsE)
        .other          _ZN7cutlass13device_kernelIN5flash32FlashAttnBwdPostprocessConvertdQIN4cute5tupleIJNS3_1CILi128EEENS5_ILi64EEEEEENS_6half_tEfNS_4arch4Sm80ELi256ENS3_8TiledMMAINS3_8MMA_AtomIJNS3_28SM80_16x8x16_F32F16F16F32_TNEEEENS3_6LayoutINS4_IJNS5_ILi4EEENS5_ILi2EEENS5_ILi1EEEEEENS4_IJSJ_SH_NS5_ILi0EEEEEEEENS4_IJS7_NS5_ILi32EEENS5_ILi16EEEEEEEELb0EEEEEvNT_6ParamsE,@"STO_CUDA_ENTRY STV_DEFAULT"
_ZN7cutlass13device_kernelIN5flash32FlashAttnBwdPostprocessConvertdQIN4cute5tupleIJNS3_1CILi128EEENS5_ILi64EEEEEENS_6half_tEfNS_4arch4Sm80ELi256ENS3_8TiledMMAINS3_8MMA_AtomIJNS3_28SM80_16x8x16_F32F16F16F32_TNEEEENS3_6LayoutINS4_IJNS5_ILi4EEENS5_ILi2EEENS5_ILi1EEEEEENS4_IJSJ_SH_NS5_ILi0EEEEEEEENS4_IJS7_NS5_ILi32EEENS5_ILi16EEEEEEEELb0EEEEEvNT_6ParamsE:
        /* <DEDUP_REMOVED lines=17> */
.L_x_71:
[----:B------:R-:W0:Y:S01]  /*0110*/  LDC.64 R6, c[0x0][0x3e0] ;  /* 0x0000f800ff067b82 */ /* 0x000e220000000a00 */
[----:B------:R-:W1:Y:S01]  /*0120*/  LDCU.64 UR4, c[0x0][0x3e8] ;  /* 0x00007d00ff0477ac */ /* 0x000e620008000a00 */
[----:B0-----:R-:W-:-:S05]  /*0130*/  IMAD.WIDE.U32 R6, R9, 0x4, R6 ;  /* 0x0000000409067825 */ /* 0x001fca00078e0006 */
[----:B------:R-:W2:Y:S01]  /*0140*/  LDG.E R36, desc[UR6][R6.64] ;  /* 0x0000000606247981 */ /* 0x000ea2000c1e1900 */
[----:B-1----:R-:W-:-:S04]  /*0150*/  UISETP.NE.U32.AND UP0, UPT, UR4, URZ, UPT ;  /* 0x000000ff0400728c */ /* 0x002fc8000bf05070 */
[----:B------:R-:W-:Y:S01]  /*0160*/  UISETP.NE.AND.EX UP0, UPT, UR5, URZ, UPT, UP0 ;  /* 0x000000ff0500728c */ /* 0x000fe2000bf05300 */
[--C-:B--2---:R-:W-:Y:S01]  /*0170*/  IMAD R0, R9, 0x80, R36.reuse ;  /* 0x0000008009007824 */ /* 0x104fe200078e0224 */
[----:B------:R-:W-:-:S04]  /*0180*/  SHF.R.S32.HI R37, RZ, 0x1f, R36 ;  /* 0x0000001fff257819 */ /* 0x000fc80000011424 */
[----:B------:R-:W-:-:S04]  /*0190*/  SHF.R.S32.HI R5, RZ, 0x1f, R0 ;  /* 0x0000001fff057819 */ /* 0x000fc80000011400 */
[----:B------:R-:W-:-:S05]  /*01a0*/  LEA.HI R5, R5, R0, RZ, 0x7 ;  /* 0x0000000005057211 */ /* 0x000fca00078f38ff */
[----:B------:R-:W-:-:S05]  /*01b0*/  IMAD.SHL.U32 R5, R5, 0x40, RZ ;  /* 0x0000004005057824 */ /* 0x000fca00078e00ff */
[----:B------:R-:W-:-:S04]  /*01c0*/  LOP3.LUT R4, R5, 0xffffe000, RZ, 0xc0, !PT ;  /* 0xffffe00005047812 */ /* 0x000fc800078ec0ff */
[----:B------:R-:W-:Y:S01]  /*01d0*/  SHF.R.S32.HI R5, RZ, 0x1f, R4 ;  /* 0x0000001fff057819 */ /* 0x000fe20000011404 */
[----:B------:R-:W-:Y:S06]  /*01e0*/  BRA.U !UP0, `(.L_x_74) ;  /* 0x0000000108107547 */ /* 0x000fec000b800000 */
.L_x_73:
[----:B------:R-:W0:Y:S02]  /*01f0*/  LDC.64 R6, c[0x0][0x3e8] ;  /* 0x0000fa00ff067b82 */ /* 0x000e240000000a00 */
[----:B0-----:R-:W-:-:S05]  /*0200*/  IMAD.WIDE.U32 R6, R9, 0x4, R6 ;  /* 0x0000000409067825 */ /* 0x001fca00078e0006 */
[----:B------:R0:W5:Y:S01]  /*0210*/  LDG.E R41, desc[UR6][R6.64] ;  /* 0x0000000606297981 */ /* 0x000162000c1e1900 */
[----:B------:R-:W-:Y:S05]  /*0220*/  BRA `(.L_x_72) ;  /* 0x0000000000087947 */ /* 0x000fea0003800000 */
.L_x_74:
[----:B------:R-:W2:Y:S02]  /*0230*/  LDG.E R7, desc[UR6][R6.64+0x4] ;  /* 0x0000040606077981 */ /* 0x000ea4000c1e1900 */
[----:B--2---:R-:W-:-:S07]  /*0240*/  IADD3 R41, PT, PT, -R36, R7, RZ ;  /* 0x0000000724297210 */ /* 0x004fce0007ffe1ff */
.L_x_72:
        /* <DEDUP_REMOVED lines=13> */
[----:B------:R-:W-:-:S04]  /*0320*/  IADD3 R4, P0, PT, R7, R4, RZ ;  /* 0x0000000407047210 */ /* 0x000fc80007f1e0ff */
[----:B------:R-:W-:-:S03]  /*0330*/  IADD3.X R5, PT, PT, RZ, R5, RZ, P0, !PT ;  /* 0x00000005ff057210 */ /* 0x000fc600007fe4ff */
        /* <DEDUP_REMOVED lines=8> */
[--C-:B------:R-:W-:Y:S01]  /*03c0*/  SHF.R.U32.HI R45, RZ, 0x4, R39.reuse ;  /* 0x00000004ff2d7819 */ /* 0x100fe20000011627 */
[----:B------:R-:W-:Y:S01]  /*03d0*/  IMAD.SHL.U32 R47, R39, 0x8, RZ ;  /* 0x00000008272f7824 */ /* 0x000fe200078e00ff */
[----:B------:R-:W2:Y:S01]  /*03e0*/  LDG.E.128 R4, desc[UR6][R42.64] ;  /* 0x000000062a047981 */ /* 0x000ea2000c1e1d00 */
[----:B------:R-:W-:Y:S02]  /*03f0*/  LOP3.LUT R44, R40, 0x40, RZ, 0xc0, !PT ;  /* 0x00000040282c7812 */ /* 0x000fe400078ec0ff */
[----:B------:R-:W-:Y:S01]  /*0400*/  VIADDMNMX R41, R41, -R2, 0x80, PT ;  /* 0x0000008029297446 */ /* 0x000fe20003800902 */
[----:B------:R-:W3:Y:S01]  /*0410*/  LDG.E.128 R8, desc[UR6][R42.64+0x1000] ;  /* 0x001000062a087981 */ /* 0x000ee2000c1e1d00 */
[C---:B------:R-:W-:Y:S01]  /*0420*/  IMAD.SHL.U32 R38, R39.reuse, 0x400, RZ ;  /* 0x0000040027267824 */ /* 0x040fe200078e00ff */
[----:B------:R-:W-:Y:S01]  /*0430*/  SHF.R.U32.HI R46, RZ, 0x3, R39 ;  /* 0x00000003ff2e7819 */ /* 0x000fe20000011627 */
[----:B------:R-:W1:Y:S01]  /*0440*/  LDCU.64 UR10, c[0x0][0x3d0] ;  /* 0x00007a00ff0a77ac */ /* 0x000e620008000a00 */
[----:B------:R-:W4:Y:S04]  /*0450*/  LDG.E.128 R12, desc[UR6][R42.64+0x2000] ;  /* 0x002000062a0c7981 */ /* 0x000f28000c1e1d00 */
[----:B------:R-:W4:Y:S04]  /*0460*/  LDG.E.128 R16, desc[UR6][R42.64+0x3000] ;  /* 0x003000062a107981 */ /* 0x000f28000c1e1d00 */
[----:B------:R-:W4:Y:S04]  /*0470*/  LDG.E.128 R20, desc[UR6][R42.64+0x4000] ;  /* 0x004000062a147981 */ /* 0x000f28000c1e1d00 */
[----:B------:R-:W4:Y:S04]  /*0480*/  LDG.E.128 R24, desc[UR6][R42.64+0x5000] ;  /* 0x005000062a187981 */ /* 0x000f28000c1e1d00 */
[----:B------:R-:W4:Y:S04]  /*0490*/  LDG.E.128 R28, desc[UR6][R42.64+0x6000] ;  /* 0x006000062a1c7981 */ /* 0x000f28000c1e1d00 */
[----:B------:R5:W4:Y:S01]  /*04a0*/  LDG.E.128 R32, desc[UR6][R42.64+0x7000] ;  /* 0x007000062a207981 */ /* 0x000b22000c1e1d00 */
[----:B0-----:R-:W-:Y:S01]  /*04b0*/  ULEA UR4, UR5, UR4, 0x18 ;  /* 0x0000000405047291 */ /* 0x001fe2000f8ec0ff */
[----:B------:R-:W-:Y:S01]  /*04c0*/  LOP3.LUT R44, R44, 0x8, R45, 0xf8, !PT ;  /* 0x000000082c2c7812 */ /* 0x000fe200078ef82d */
[----:B------:R-:W-:Y:S01]  /*04d0*/  IMAD.SHL.U32 R2, R39, 0x2, RZ ;  /* 0x0000000227027824 */ /* 0x000fe200078e00ff */
[----:B------:R-:W-:Y:S01]  /*04e0*/  LOP3.LUT R45, R47, 0x8, RZ, 0xc0, !PT ;  /* 0x000000082f2d7812 */ /* 0x000fe200078ec0ff */
[C---:B------:R-:W-:Y:S01]  /*04f0*/  VIADD R50, R46.reuse, 0x40 ;  /* 0x000000402e327836 */ /* 0x040fe20000000000 */
[----:B------:R-:W-:Y:S01]  /*0500*/  IADD3 R36, P1, PT, R46, R36, RZ ;  /* 0x000000242e247210 */ /* 0x000fe20007f3e0ff */
[----:B------:R-:W0:Y:S01]  /*0510*/  LDCU UR5, c[0x0][0x3d8] ;  /* 0x00007b00ff0577ac */ /* 0x000e220008000800 */
[----:B------:R-:W-:Y:S01]  /*0520*/  LEA R49, R39, UR4, 0x4 ;  /* 0x0000000427317c11 */ /* 0x000fe2000f8e20ff */
[----:B------:R-:W-:Y:S01]  /*0530*/  BSSY.RECONVERGENT B0, `(.L_x_75) ;  /* 0x0000098000007945 */ /* 0x000fe20003800200 */
[----:B-----5:R-:W-:Y:S01]  /*0540*/  LOP3.LUT R42, R45, 0x40, R2, 0xf8, !PT ;  /* 0x000000402d2a7812 */ /* 0x020fe200078ef802 */
[----:B------:R-:W-:Y:S01]  /*0550*/  IMAD.X R37, RZ, RZ, R37, P1 ;  /* 0x000000ffff257224 */ /* 0x000fe200008e0625 */
[----:B------:R-:W-:-:S02]  /*0560*/  LOP3.LUT R45, R2, 0x7b0, RZ, 0xc0, !PT ;  /* 0x000007b0022d7812 */ /* 0x000fc400078ec0ff */
[----:B------:R-:W-:Y:S01]  /*0570*/  LOP3.LUT R43, R47, 0x300, RZ, 0xc0, !PT ;  /* 0x000003002f2b7812 */ /* 0x000fe200078ec0ff */
[----:B------:R-:W-:Y:S01]  /*0580*/  IMAD.WIDE.U32 R36, R3, 0x80, R36 ;  /* 0x0000008003247825 */ /* 0x000fe200078e0024 */
[----:B------:R-:W-:Y:S02]  /*0590*/  LOP3.LUT R38, R45, 0x1800, R38, 0xf8, !PT ;  /* 0x000018002d267812 */ /* 0x000fe400078ef826 */
[----:B------:R-:W-:Y:S01]  /*05a0*/  LOP3.LUT R43, R43, 0x6, R2, 0xf8, !PT ;  /* 0x000000062b2b7812 */ /* 0x000fe200078ef802 */
[----:B------:R-:W-:Y:S01]  /*05b0*/  IMAD R45, R39, -0xc, R49 ;  /* 0xfffffff4272d7824 */ /* 0x000fe200078e0231 */
[----:B------:R-:W-:Y:S02]  /*05c0*/  LOP3.LUT R2, R47, 0x38, RZ, 0xc0, !PT ;  /* 0x000000382f027812 */ /* 0x000fe400078ec0ff */
[----:B------:R-:W-:Y:S02]  /*05d0*/  IADD3 R48, PT, PT, R46, 0x20, RZ ;  /* 0x000000202e307810 */ /* 0x000fe40007ffe0ff */
[----:B------:R-:W-:-:S02]  /*05e0*/  ISETP.GE.AND P0, PT, R2, UR9, PT ;  /* 0x0000000902007c0c */ /* 0x000fc4000bf06270 */
[--C-:B------:R-:W-:Y:S02]  /*05f0*/  SHF.R.U32.HI R51, RZ, 0x1, R39.reuse ;  /* 0x00000001ff337819 */ /* 0x100fe40000011627 */
[-C--:B------:R-:W-:Y:S02]  /*0600*/  ISETP.GE.OR P2, PT, R48, R41.reuse, P0 ;  /* 0x000000293000720c */ /* 0x080fe40000746670 */
[-C--:B------:R-:W-:Y:S02]  /*0610*/  ISETP.GE.OR P1, PT, R50, R41.reuse, P0 ;  /* 0x000000293200720c */ /* 0x080fe40000726670 */
[----:B------:R-:W-:Y:S02]  /*0620*/  ISETP.GE.OR P3, PT, R46, R41, P0 ;  /* 0x000000292e00720c */ /* 0x000fe40000766670 */
[----:B------:R-:W-:Y:S02]  /*0630*/  SHF.R.U32.HI R39, RZ, 0x2, R39 ;  /* 0x00000002ff277819 */ /* 0x000fe40000011627 */
[----:B------:R-:W-:-:S02]  /*0640*/  LOP3.LUT R43, R43, 0x30, R40, 0xf8, !PT ;  /* 0x000000302b2b7812 */ /* 0x000fc400078ef828 */
[----:B------:R-:W-:-:S04]  /*0650*/  LOP3.LUT R39, R42, 0x8, R39, 0x78, !PT ;  /* 0x000000082a277812 */ /* 0x000fc800078e7827 */
[----:B------:R-:W-:Y:S01]  /*0660*/  LOP3.LUT R38, R38, R39, RZ, 0xfc, !PT ;  /* 0x0000002726267212 */ /* 0x000fe200078efcff */
[----:B--2---:R2:W-:Y:S04]  /*0670*/  STS.128 [R49], R4 ;  /* 0x0000000431007388 */ /* 0x0045e80000000c00 */
[----:B---3--:R-:W-:Y:S04]  /*0680*/  STS.128 [R49+0x1000], R8 ;  /* 0x0010000831007388 */ /* 0x008fe80000000c00 */
[----:B----4-:R-:W-:Y:S04]  /*0690*/  STS.128 [R49+0x2000], R12 ;  /* 0x0020000c31007388 */ /* 0x010fe80000000c00 */
[----:B------:R-:W-:Y:S04]  /*06a0*/  STS.128 [R49+0x3000], R16 ;  /* 0x0030001031007388 */ /* 0x000fe80000000c00 */
[----:B------:R-:W-:Y:S01]  /*06b0*/  STS.128 [R49+0x4000], R20 ;  /* 0x0040001431007388 */ /* 0x000fe20000000c00 */
[----:B--2---:R-:W-:-:S03]  /*06c0*/  VIADD R4, R46, 0x60 ;  /* 0x000000602e047836 */ /* 0x004fc60000000000 */
[----:B------:R-:W-:Y:S02]  /*06d0*/  STS.128 [R49+0x5000], R24 ;  /* 0x0050001831007388 */ /* 0x000fe40000000c00 */
[----:B------:R-:W-:Y:S02]  /*06e0*/  ISETP.GE.OR P0, PT, R4, R41, P0 ;  /* 0x000000290400720c */ /* 0x000fe40000706670 */
[----:B------:R-:W-:Y:S01]  /*06f0*/  STS.128 [R49+0x6000], R28 ;  /* 0x0060001c31007388 */ /* 0x000fe20000000c00 */
[----:B------:R-:W-:-:S03]  /*0700*/  LOP3.LUT R4, R44, 0x8, R51, 0x78, !PT ;  /* 0x000000082c047812 */ /* 0x000fc600078e7833 */
[----:B------:R-:W-:Y:S01]  /*0710*/  STS.128 [R49+0x7000], R32 ;  /* 0x0070002031007388 */ /* 0x000fe20000000c00 */
[----:B------:R-:W-:Y:S01]  /*0720*/  LOP3.LUT R4, R43, R4, RZ, 0xfc, !PT ;  /* 0x000000042b047212 */ /* 0x000fe200078efcff */
[----:B------:R-:W-:Y:S06]  /*0730*/  BAR.SYNC.DEFER_BLOCKING 0x0 ;  /* 0x0000000000007b1d */ /* 0x000fec0000010000 */
[----:B------:R-:W0:Y:S04]  /*0740*/  LDS R29, [R45+0x1400] ;  /* 0x001400002d1d7984 */ /* 0x000e280000000800 */
[----:B------:R-:W2:Y:S04]  /*0750*/  LDS R26, [R45+0x2c00] ;  /* 0x002c00002d1a7984 */ /* 0x000ea80000000800 */
[----:B------:R-:W3:Y:S04]  /*0760*/  LDS R23, [R45+0x3000] ;  /* 0x003000002d177984 */ /* 0x000ee80000000800 */
[----:B------:R-:W4:Y:S04]  /*0770*/  LDS R25, [R45+0x3400] ;  /* 0x003400002d197984 */ /* 0x000f280000000800 */
[----:B------:R-:W5:Y:S04]  /*0780*/  LDS R13, [R45+0x4800] ;  /* 0x004800002d0d7984 */ /* 0x000f680000000800 */
[----:B------:R-:W1:Y:S04]  /*0790*/  LDS R18, [R45+0x4c00] ;  /* 0x004c00002d127984 */ /* 0x000e680000000800 */
[----:B------:R-:W1:Y:S04]  /*07a0*/  LDS R22, [R45+0x3800] ;  /* 0x003800002d167984 */ /* 0x000e680000000800 */
[----:B------:R-:W1:Y:S04]  /*07b0*/  LDS R12, [R45+0x5c00] ;  /* 0x005c00002d0c7984 */ /* 0x000e680000000800 */
[----:B------:R-:W1:Y:S04]  /*07c0*/  LDS R16, [R45+0x4000] ;  /* 0x004000002d107984 */ /* 0x000e680000000800 */
[----:B------:R-:W1:Y:S04]  /*07d0*/  LDS R19, [R45+0x4400] ;  /* 0x004400002d137984 */ /* 0x000e680000000800 */
[----:B------:R-:W1:Y:S01]  /*07e0*/  LDS R50, [R45] ;  /* 0x000000002d327984 */ /* 0x000e620000000800 */
[----:B0-----:R-:W-:-:S03]  /*07f0*/  FMUL.FTZ R34, R29, UR5 ;  /* 0x000000051d227c20 */ /* 0x001fc60008410000 */
[----:B------:R-:W0:Y:S01]  /*0800*/  LDS R48, [R45+0x400] ;  /* 0x000400002d307984 */ /* 0x000e220000000800 */
[----:B--2---:R-:W-:-:S03]  /*0810*/  FMUL.FTZ R35, R26, UR5 ;  /* 0x000000051a237c20 */ /* 0x004fc60008410000 */
[----:B------:R-:W2:Y:S01]  /*0820*/  LDS R15, [R45+0x5000] ;  /* 0x005000002d0f7984 */ /* 0x000ea20000000800 */
[----:B---3--:R-:W-:-:S03]  /*0830*/  FMUL.FTZ R26, R23, UR5 ;  /* 0x00000005171a7c20 */ /* 0x008fc60008410000 */
[----:B------:R-:W3:Y:S01]  /*0840*/  LDS R14, [R45+0x5400] ;  /* 0x005400002d0e7984 */ /* 0x000ee20000000800 */
[----:B----4-:R-:W-:-:S03]  /*0850*/  FMUL.FTZ R25, R25, UR5 ;  /* 0x0000000519197c20 */ /* 0x010fc60008410000 */
[----:B------:R-:W4:Y:S01]  /*0860*/  LDS R30, [R45+0x1000] ;  /* 0x001000002d1e7984 */ /* 0x000f220000000800 */
[----:B-----5:R-:W-:-:S03]  /*0870*/  FMUL.FTZ R13, R13, UR5 ;  /* 0x000000050d0d7c20 */ /* 0x020fc60008410000 */
[----:B------:R-:W5:Y:S01]  /*0880*/  LDS R5, [R45+0x6000] ;  /* 0x006000002d057984 */ /* 0x000f620000000800 */
[----:B-1----:R-:W-:-:S03]  /*0890*/  FMUL.FTZ R18, R18, UR5 ;  /* 0x0000000512127c20 */ /* 0x002fc60008410000 */
[----:B------:R-:W1:Y:S01]  /*08a0*/  LDS R11, [R45+0x6400] ;  /* 0x006400002d0b7984 */ /* 0x000e620000000800 */
[----:B------:R-:W-:Y:S01]  /*08b0*/  FMUL.FTZ R39, R22, UR5 ;  /* 0x0000000516277c20 */ /* 0x000fe20008410000 */
[----:B------:R-:W-:Y:S02]  /*08c0*/  F2FP.F16.F32.PACK_AB R22, R25, R26 ;  /* 0x0000001a1916723e */ /* 0x000fe400000000ff */
[----:B------:R-:W1:Y:S01]  /*08d0*/  LDS R28, [R45+0x1c00] ;  /* 0x001c00002d1c7984 */ /* 0x000e620000000800 */
[----:B------:R-:W-:Y:S01]  /*08e0*/  FMUL.FTZ R26, R12, UR5 ;  /* 0x000000050c1a7c20 */ /* 0x000fe20008410000 */
[----:B------:R-:W-:Y:S02]  /*08f0*/  F2FP.F16.F32.PACK_AB R18, R18, R13 ;  /* 0x0000000d1212723e */ /* 0x000fe400000000ff */
[----:B------:R-:W1:Y:S01]  /*0900*/  LDS R10, [R45+0x6c00] ;  /* 0x006c00002d0a7984 */ /* 0x000e620000000800 */
[----:B------:R-:W1:Y:S01]  /*0910*/  LDC.64 R12, c[0x0][0x3c8] ;  /* 0x0000f200ff0c7b82 */ /* 0x000e620000000a00 */
[----:B------:R-:W-:-:S02]  /*0920*/  FMUL.FTZ R16, R16, UR5 ;  /* 0x0000000510107c20 */ /* 0x000fc40008410000 */
[----:B------:R-:W1:Y:S01]  /*0930*/  LDS R47, [R45+0x800] ;  /* 0x000800002d2f7984 */ /* 0x000e620000000800 */
[----:B------:R-:W-:-:S03]  /*0940*/  FMUL.FTZ R19, R19, UR5 ;  /* 0x0000000513137c20 */ /* 0x000fc60008410000 */
[----:B------:R-:W1:Y:S01]  /*0950*/  LDS R46, [R45+0xc00] ;  /* 0x000c00002d2e7984 */ /* 0x000e620000000800 */
[----:B------:R-:W-:Y:S01]  /*0960*/  FMUL.FTZ R50, R50, UR5 ;  /* 0x0000000532327c20 */ /* 0x000fe20008410000 */
[----:B------:R-:W-:Y:S02]  /*0970*/  F2FP.F16.F32.PACK_AB R16, R19, R16 ;  /* 0x000000101310723e */ /* 0x000fe400000000ff */
[----:B------:R-:W1:Y:S01]  /*0980*/  LDS R32, [R45+0x1800] ;  /* 0x001800002d207984 */ /* 0x000e620000000800 */
[----:B0-----:R-:W-:Y:S01]  /*0990*/  FMUL.FTZ R31, R48, UR5 ;  /* 0x00000005301f7c20 */ /* 0x001fe20008410000 */
[----:B------:R-:W-:Y:S02]  /*09a0*/  LEA R19, R4, UR4, 0x1 ;  /* 0x0000000404137c11 */ /* 0x000fe4000f8e08ff */
[----:B------:R-:W0:Y:S01]  /*09b0*/  LDS R20, [R45+0x2000] ;  /* 0x002000002d147984 */ /* 0x000e220000000800 */
[----:B--2---:R-:W-:Y:S01]  /*09c0*/  FMUL.FTZ R15, R15, UR5 ;  /* 0x000000050f0f7c20 */ /* 0x004fe20008410000 */
[----:B------:R-:W-:-:S02]  /*09d0*/  F2FP.F16.F32.PACK_AB R3, R31, R50 ;  /* 0x000000321f03723e */ /* 0x000fc400000000ff */
[----:B------:R-:W2:Y:S01]  /*09e0*/  LDS R27, [R45+0x2400] ;  /* 0x002400002d1b7984 */ /* 0x000ea20000000800 */
[----:B---3--:R-:W-:-:S03]  /*09f0*/  FMUL.FTZ R14, R14, UR5 ;  /* 0x000000050e0e7c20 */ /* 0x008fc60008410000 */
[----:B------:R-:W3:Y:S01]  /*0a00*/  LDS R21, [R45+0x2800] ;  /* 0x002800002d157984 */ /* 0x000ee20000000800 */
[----:B----4-:R-:W-:Y:S01]  /*0a10*/  FMUL.FTZ R33, R30, UR5 ;  /* 0x000000051e217c20 */ /* 0x010fe20008410000 */
[----:B------:R-:W-:Y:S02]  /*0a20*/  F2FP.F16.F32.PACK_AB R15, R14, R15 ;  /* 0x0000000f0e0f723e */ /* 0x000fe400000000ff */
[----:B------:R-:W4:Y:S01]  /*0a30*/  LDS R24, [R45+0x3c00] ;  /* 0x003c00002d187984 */ /* 0x000f220000000800 */
[----:B-----5:R-:W-:Y:S01]  /*0a40*/  FMUL.FTZ R5, R5, UR5 ;  /* 0x0000000505057c20 */ /* 0x020fe20008410000 */
[----:B------:R-:W-:Y:S02]  /*0a50*/  F2FP.F16.F32.PACK_AB R31, R34, R33 ;  /* 0x00000021221f723e */ /* 0x000fe400000000ff */
[----:B------:R-:W5:Y:S01]  /*0a60*/  LDS R17, [R45+0x5800] ;  /* 0x005800002d117984 */ /* 0x000f620000000800 */
[----:B-1----:R-:W-:-:S03]  /*0a70*/  FMUL.FTZ R14, R11, UR5 ;  /* 0x000000050b0e7c20 */ /* 0x002fc60008410000 */
[----:B------:R-:W1:Y:S01]  /*0a80*/  LDS R6, [R45+0x6800] ;  /* 0x006800002d067984 */ /* 0x000e620000000800 */
[----:B------:R-:W-:Y:S01]  /*0a90*/  FMUL.FTZ R33, R28, UR5 ;  /* 0x000000051c217c20 */ /* 0x000fe20008410000 */
[----:B------:R-:W-:Y:S02]  /*0aa0*/  F2FP.F16.F32.PACK_AB R14, R14, R5 ;  /* 0x000000050e0e723e */ /* 0x000fe400000000ff */
[----:B------:R-:W1:Y:S01]  /*0ab0*/  LDS R8, [R45+0x7000] ;  /* 0x007000002d087984 */ /* 0x000e620000000800 */
[----:B------:R-:W-:-:S03]  /*0ac0*/  FMUL.FTZ R11, R10, UR5 ;  /* 0x000000050a0b7c20 */ /* 0x000fc60008410000 */
[----:B------:R-:W1:Y:S01]  /*0ad0*/  LDS R9, [R45+0x7400] ;  /* 0x007400002d097984 */ /* 0x000e620000000800 */
[----:B------:R-:W-:-:S03]  /*0ae0*/  FMUL.FTZ R47, R47, UR5 ;  /* 0x000000052f2f7c20 */ /* 0x000fc60008410000 */
[----:B------:R-:W1:Y:S01]  /*0af0*/  LDS R7, [R45+0x7800] ;  /* 0x007800002d077984 */ /* 0x000e620000000800 */
[----:B------:R-:W-:-:S03]  /*0b00*/  FMUL.FTZ R46, R46, UR5 ;  /* 0x000000052e2e7c20 */ /* 0x000fc60008410000 */
[----:B------:R-:W1:Y:S01]  /*0b10*/  LDS R29, [R45+0x7c00] ;  /* 0x007c00002d1d7984 */ /* 0x000e620000000800 */
[----:B------:R-:W-:Y:S01]  /*0b20*/  FMUL.FTZ R32, R32, UR5 ;  /* 0x0000000520207c20 */ /* 0x000fe20008410000 */
[----:B------:R-:W-:Y:S02]  /*0b30*/  F2FP.F16.F32.PACK_AB R30, R46, R47 ;  /* 0x0000002f2e1e723e */ /* 0x000fe400000000ff */
[----:B------:R3:W-:Y:S01]  /*0b40*/  STS [R19+0x8000], R3 ;  /* 0x0080000313007388 */ /* 0x0007e20000000800 */
[----:B0-----:R-:W-:Y:S01]  /*0b50*/  FMUL.FTZ R28, R20, UR5 ;  /* 0x00000005141c7c20 */ /* 0x001fe20008410000 */
[----:B------:R-:W-:Y:S01]  /*0b60*/  F2FP.F16.F32.PACK_AB R20, R33, R32 ;  /* 0x000000202114723e */ /* 0x000fe200000000ff */
[----:B--2---:R-:W-:Y:S01]  /*0b70*/  FMUL.FTZ R27, R27, UR5 ;  /* 0x000000051b1b7c20 */ /* 0x004fe20008410000 */
[----:B------:R0:W-:Y:S01]  /*0b80*/  STS [R19+0x8100], R30 ;  /* 0x0081001e13007388 */ /* 0x0001e20000000800 */
[----:B---3--:R-:W-:-:S03]  /*0b90*/  FMUL.FTZ R34, R21, UR5 ;  /* 0x0000000515227c20 */ /* 0x008fc60008410000 */
[----:B------:R-:W-:Y:S01]  /*0ba0*/  F2FP.F16.F32.PACK_AB R21, R27, R28 ;  /* 0x0000001c1b15723e */ /* 0x000fe200000000ff */
[----:B------:R-:W-:Y:S01]  /*0bb0*/  HFMA2 R3, -RZ, RZ, 0, 0 ;  /* 0x00000000ff037431 */ /* 0x000fe200000001ff */
[----:B------:R0:W-:Y:S01]  /*0bc0*/  STS [R19+0x8800], R31 ;  /* 0x0088001f13007388 */ /* 0x0001e20000000800 */
[----:B----4-:R-:W-:Y:S01]  /*0bd0*/  FMUL.FTZ R24, R24, UR5 ;  /* 0x0000000518187c20 */ /* 0x010fe20008410000 */
[----:B------:R-:W-:Y:S01]  /*0be0*/  F2FP.F16.F32.PACK_AB R23, R35, R34 ;  /* 0x000000222317723e */ /* 0x000fe200000000ff */
[----:B------:R-:W-:-:S04]  /*0bf0*/  IMAD.WIDE.U32 R4, R12, UR8, R2 ;  /* 0x000000080c047c25 */ /* 0x000fc8000f8e0002 */
[----:B-----5:R-:W-:Y:S01]  /*0c00*/  FMUL.FTZ R17, R17, UR5 ;  /* 0x0000000511117c20 */ /* 0x020fe20008410000 */
[----:B------:R-:W-:Y:S01]  /*0c10*/  F2FP.F16.F32.PACK_AB R24, R24, R39 ;  /* 0x000000271818723e */ /* 0x000fe200000000ff */
[----:B------:R0:W-:Y:S01]  /*0c20*/  STS [R19+0x9000], R21 ;  /* 0x0090001513007388 */ /* 0x0001e20000000800 */
[----:B------:R-:W-:Y:S02]  /*0c30*/  IMAD R5, R13, UR8, R5 ;  /* 0x000000080d057c24 */ /* 0x000fe4000f8e0205 */
[----:B-1----:R-:W-:Y:S01]  /*0c40*/  FMUL.FTZ R6, R6, UR5 ;  /* 0x0000000506067c20 */ /* 0x002fe20008410000 */
[----:B------:R-:W-:Y:S01]  /*0c50*/  F2FP.F16.F32.PACK_AB R17, R26, R17 ;  /* 0x000000111a11723e */ /* 0x000fe200000000ff */
[----:B------:R0:W-:Y:S01]  /*0c60*/  STS [R19+0x9100], R23 ;  /* 0x0091001713007388 */ /* 0x0001e20000000800 */
[----:B------:R-:W-:-:S04]  /*0c70*/  IMAD.WIDE.U32 R2, R0, UR10, R4 ;  /* 0x0000000a00027c25 */ /* 0x000fc8000f8e0004 */
[----:B------:R-:W-:Y:S01]  /*0c80*/  FMUL.FTZ R8, R8, UR5 ;  /* 0x0000000508087c20 */ /* 0x000fe20008410000 */
[----:B------:R-:W-:Y:S01]  /*0c90*/  F2FP.F16.F32.PACK_AB R6, R11, R6 ;  /* 0x000000060b06723e */ /* 0x000fe200000000ff */
[----:B------:R0:W-:Y:S01]  /*0ca0*/  STS [R19+0x8900], R20 ;  /* 0x0089001413007388 */ /* 0x0001e20000000800 */
[----:B------:R-:W-:Y:S02]  /*0cb0*/  IMAD R5, R0, UR11, R3 ;  /* 0x0000000b00057c24 */ /* 0x000fe4000f8e0203 */
[----:B------:R-:W-:Y:S01]  /*0cc0*/  FMUL.FTZ R9, R9, UR5 ;  /* 0x0000000509097c20 */ /* 0x000fe20008410000 */
[----:B------:R0:W-:Y:S01]  /*0cd0*/  STS [R19+0x9800], R22 ;  /* 0x0098001613007388 */ /* 0x0001e20000000800 */
[----:B------:R-:W-:-:S03]  /*0ce0*/  FMUL.FTZ R7, R7, UR5 ;  /* 0x0000000507077c20 */ /* 0x000fc60008410000 */
[----:B------:R-:W-:Y:S01]  /*0cf0*/  F2FP.F16.F32.PACK_AB R8, R9, R8 ;  /* 0x000000080908723e */ /* 0x000fe200000000ff */
[----:B------:R0:W-:Y:S01]  /*0d00*/  STS [R19+0x9900], R24 ;  /* 0x0099001813007388 */ /* 0x0001e20000000800 */
[----:B------:R-:W-:Y:S01]  /*0d10*/  FMUL.FTZ R10, R29, UR5 ;  /* 0x000000051d0a7c20 */ /* 0x000fe20008410000 */
[----:B------:R-:W-:Y:S02]  /*0d20*/  UIADD3 UR5, UPT, UPT, UR4, 0x8000, URZ ;  /* 0x0000800004057890 */ /* 0x000fe4000fffe0ff */
[----:B------:R0:W-:Y:S02]  /*0d30*/  STS [R19+0xa000], R16 ;  /* 0x00a0001013007388 */ /* 0x0001e40000000800 */
[----:B------:R-:W-:Y:S02]  /*0d40*/  F2FP.F16.F32.PACK_AB R7, R10, R7 ;  /* 0x000000070a07723e */ /* 0x000fe400000000ff */
[----:B------:R0:W-:Y:S01]  /*0d50*/  STS [R19+0xa100], R18 ;  /* 0x00a1001213007388 */ /* 0x0001e20000000800 */
[----:B------:R-:W-:-:S02]  /*0d60*/  LEA R9, R38, UR5, 0x1 ;  /* 0x0000000526097c11 */ /* 0x000fc4000f8e08ff */
[----:B------:R-:W-:Y:S01]  /*0d70*/  LEA R38, R38, UR4, 0x1 ;  /* 0x0000000426267c11 */ /* 0x000fe2000f8e08ff */
[----:B------:R0:W-:Y:S04]  /*0d80*/  STS [R19+0xb000], R14 ;  /* 0x00b0000e13007388 */ /* 0x0001e80000000800 */
[----:B------:R0:W-:Y:S04]  /*0d90*/  STS [R19+0xb100], R6 ;  /* 0x00b1000613007388 */ /* 0x0001e80000000800 */
[----:B------:R0:W-:Y:S04]  /*0da0*/  STS [R19+0xa800], R15 ;  /* 0x00a8000f13007388 */ /* 0x0001e80000000800 */
[----:B------:R0:W-:Y:S04]  /*0db0*/  STS [R19+0xa900], R17 ;  /* 0x00a9001113007388 */ /* 0x0001e80000000800 */
[----:B------:R0:W-:Y:S04]  /*0dc0*/  STS [R19+0xb800], R8 ;  /* 0x00b8000813007388 */ /* 0x0001e80000000800 */
        /* <DEDUP_REMOVED lines=14> */
.L_x_76:
[----:B------:R-:W-:Y:S05]  /*0eb0*/  BSYNC.RECONVERGENT B0 ;  /* 0x0000000000007941 */ /* 0x000fea0003800200 */
.L_x_75:
[----:B01----:R0:W1:Y:S01]  /*0ec0*/  LDS.128 R8, [R38+0x8400] ;  /* 0x0084000026087984 */ /* 0x0030620000000c00 */
[----:B------:R-:W-:Y:S04]  /*0ed0*/  BSSY.RECONVERGENT B0, `(.L_x_77) ;  /* 0x000000f000007945 */ /* 0x000fe80003800200 */
[----:B------:R-:W-:Y:S05]  /*0ee0*/  @P2 BRA `(.L_x_78) ;  /* 0x0000000000342947 */ /* 0x000fea0003800000 */
[----:B------:R-:W2:Y:S01]  /*0ef0*/  LDCU.64 UR4, c[0x0][0x3c0] ;  /* 0x00007800ff0477ac */ /* 0x000ea20008000a00 */
[----:B------:R-:W-:Y:S01]  /*0f00*/  IADD3 R13, P2, PT, R36, 0x20, RZ ;  /* 0x00000020240d7810 */ /* 0x000fe20007f5e0ff */
[----:B------:R-:W-:Y:S01]  /*0f10*/  IMAD.MOV.U32 R6, RZ, RZ, R2 ;  /* 0x000000ffff067224 */ /* 0x000fe200078e0002 */
[----:B------:R-:W3:Y:S02]  /*0f20*/  LDCU.64 UR8, c[0x0][0x3a8] ;  /* 0x00007500ff0877ac */ /* 0x000ee40008000a00 */
[----:B------:R-:W-:Y:S01]  /*0f30*/  IADD3.X R0, PT, PT, RZ, R37, RZ, P2, !PT ;  /* 0x00000025ff007210 */ /* 0x000fe200017fe4ff */
[----:B------:R-:W-:-:S04]  /*0f40*/  IMAD.MOV.U32 R7, RZ, RZ, R5 ;  /* 0x000000ffff077224 */ /* 0x000fc800078e0005 */
[----:B--2---:R-:W-:Y:S02]  /*0f50*/  IMAD R0, R0, UR4, RZ ;  /* 0x0000000400007c24 */ /* 0x004fe4000f8e02ff */
[----:B------:R-:W-:-:S04]  /*0f60*/  IMAD.WIDE.U32 R6, R13, UR4, R6 ;  /* 0x000000040d067c25 */ /* 0x000fc8000f8e0006 */
[----:B------:R-:W-:Y:S01]  /*0f70*/  IMAD R13, R13, UR5, R0 ;  /* 0x000000050d0d7c24 */ /* 0x000fe2000f8e0200 */
[----:B---3--:R-:W-:-:S04]  /*0f80*/  LEA R12, P2, R6, UR8, 0x1 ;  /* 0x00000008060c7c11 */ /* 0x008fc8000f8408ff */
[----:B------:R-:W-:-:S04]  /*0f90*/  IADD3 R7, PT, PT, R7, R13, RZ ;  /* 0x0000000d07077210 */ /* 0x000fc80007ffe0ff */
[----:B------:R-:W-:-:S05]  /*0fa0*/  LEA.HI.X R13, R6, UR9, R7, 0x1, P2 ;  /* 0x00000009060d7c11 */ /* 0x000fca00090f0c07 */
[----:B-1----:R2:W-:Y:S02]  /*0fb0*/  STG.E.128 desc[UR6][R12.64], R8 ;  /* 0x000000080c007986 */ /* 0x0025e4000c101d06 */
.L_x_78:
[----:B------:R-:W-:Y:S05]  /*0fc0*/  BSYNC.RECONVERGENT B0 ;  /* 0x0000000000007941 */ /* 0x000fea0003800200 */
.L_x_77:
[----:B-12---:R1:W2:Y:S01]  /*0fd0*/  LDS.128 R8, [R38+0x8800] ;  /* 0x0088000026087984 */ /* 0x0062a20000000c00 */
[----:B------:R-:W-:Y:S04]  /*0fe0*/  BSSY.RECONVERGENT B0, `(.L_x_79) ;  /* 0x000000f000007945 */ /* 0x000fe80003800200 */
[----:B------:R-:W-:Y:S05]  /*0ff0*/  @P1 BRA `(.L_x_80) ;  /* 0x0000000000341947 */ /* 0x000fea0003800000 */
[----:B------:R-:W3:Y:S01]  /*1000*/  LDCU.64 UR4, c[0x0][0x3c0] ;  /* 0x00007800ff0477ac */ /* 0x000ee20008000a00 */
[----:B------:R-:W-:Y:S01]  /*1010*/  IADD3 R13, P1, PT, R36, 0x40, RZ ;  /* 0x00000040240d7810 */ /* 0x000fe20007f3e0ff */
[----:B------:R-:W-:Y:S01]  /*1020*/  IMAD.MOV.U32 R6, RZ, RZ, R2 ;  /* 0x000000ffff067224 */ /* 0x000fe200078e0002 */
[----:B------:R-:W-:Y:S01]  /*1030*/  MOV R7, R5 ;  /* 0x0000000500077202 */ /* 0x000fe20000000f00 */
[----:B------:R-:W4:Y:S02]  /*1040*/  LDCU.64 UR8, c[0x0][0x3a8] ;  /* 0x00007500ff0877ac */ /* 0x000f240008000a00 */
[----:B------:R-:W-:-:S04]  /*1050*/  IMAD.X R0, RZ, RZ, R37, P1 ;  /* 0x000000ffff007224 */ /* 0x000fc800008e0625 */
[----:B---3--:R-:W-:Y:S02]  /*1060*/  IMAD R0, R0, UR4, RZ ;  /* 0x0000000400007c24 */ /* 0x008fe4000f8e02ff */
[----:B------:R-:W-:-:S04]  /*1070*/  IMAD.WIDE.U32 R6, R13, UR4, R6 ;  /* 0x000000040d067c25 */ /* 0x000fc8000f8e0006 */
[----:B------:R-:W-:Y:S01]  /*1080*/  IMAD R13, R13, UR5, R0 ;  /* 0x000000050d0d7c24 */ /* 0x000fe2000f8e0200 */
[----:B----4-:R-:W-:-:S03]  /*1090*/  LEA R12, P1, R6, UR8, 0x1 ;  /* 0x00000008060c7c11 */ /* 0x010fc6000f8208ff */
[----:B------:R-:W-:-:S05]  /*10a0*/  IMAD.IADD R7, R7, 0x1, R13 ;  /* 0x0000000107077824 */ /* 0x000fca00078e020d */
[----:B------:R-:W-:-:S05]  /*10b0*/  LEA.HI.X R13, R6, UR9, R7, 0x1, P1 ;  /* 0x00000009060d7c11 */ /* 0x000fca00088f0c07 */
[----:B--2---:R3:W-:Y:S02]  /*10c0*/  STG.E.128 desc[UR6][R12.64], R8 ;  /* 0x000000080c007986 */ /* 0x0047e4000c101d06 */
.L_x_80:
[----:B------:R-:W-:Y:S05]  /*10d0*/  BSYNC.RECONVERGENT B0 ;  /* 0x0000000000007941 */ /* 0x000fea0003800200 */
.L_x_79:
[----:B--23--:R2:W3:Y:S01]  /*10e0*/  LDS.128 R8, [R38+0x8c00] ;  /* 0x008c000026087984 */ /* 0x00c4e20000000c00 */
[----:B------:R-:W-:Y:S05]  /*10f0*/  @P0 EXIT ;  /* 0x000000000000094d */ /* 0x000fea0003800000 */
[----:B------:R-:W4:Y:S01]  /*1100*/  LDCU.64 UR4, c[0x0][0x3c0] ;  /* 0x00007800ff0477ac */ /* 0x000f220008000a00 */
[----:B------:R-:W-:Y:S02]  /*1110*/  IADD3 R7, P0, PT, R36, 0x60, RZ ;  /* 0x0000006024077810 */ /* 0x000fe40007f1e0ff */
[----:B------:R-:W-:Y:S01]  /*1120*/  MOV R3, R5 ;  /* 0x0000000500037202 */ /* 0x000fe20000000f00 */
[----:B------:R-:W5:Y:S02]  /*1130*/  LDCU.64 UR8, c[0x0][0x3a8] ;  /* 0x00007500ff0877ac */ /* 0x000f640008000a00 */
[----:B------:R-:W-:-:S04]  /*1140*/  IMAD.X R36, RZ, RZ, R37, P0 ;  /* 0x000000ffff247224 */ /* 0x000fc800000e0625 */
[----:B----4-:R-:W-:Y:S02]  /*1150*/  IMAD R36, R36, UR4, RZ ;  /* 0x0000000424247c24 */ /* 0x010fe4000f8e02ff */
[----:B------:R-:W-:-:S04]  /*1160*/  IMAD.WIDE.U32 R2, R7, UR4, R2 ;  /* 0x0000000407027c25 */ /* 0x000fc8000f8e0002 */
[----:B------:R-:W-:Y:S01]  /*1170*/  IMAD R7, R7, UR5, R36 ;  /* 0x0000000507077c24 */ /* 0x000fe2000f8e0224 */
[----:B-----5:R-:W-:-:S03]  /*1180*/  LEA R4, P0, R2, UR8, 0x1 ;  /* 0x0000000802047c11 */ /* 0x020fc6000f8008ff */
[----:B------:R-:W-:-:S05]  /*1190*/  IMAD.IADD R3, R3, 0x1, R7 ;  /* 0x0000000103037824 */ /* 0x000fca00078e0207 */
[----:B------:R-:W-:-:S05]  /*11a0*/  LEA.HI.X R5, R2, UR9, R3, 0x1, P0 ;  /* 0x0000000902057c11 */ /* 0x000fca00080f0c03 */
[----:B---3--:R-:W-:Y:S01]  /*11b0*/  STG.E.128 desc[UR6][R4.64], R8 ;  /* 0x0000000804007986 */ /* 0x008fe2000c101d06 */
[----:B------:R-:W-:Y:S05]  /*11c0*/  EXIT ;  /* 0x000000000000794d */ /* 0x000fea0003800000 */
.L_x_81:
        /* <DEDUP_REMOVED lines=11> */
.L_x_143:


//--------------------- .text._ZN7cutlass13device_kernelIN5flash19enable_sm80_to_sm89INS1_16FlashAttnBwdSm80INS1_25CollectiveMainloopBwdSm80ILi2ELi2EN4cute5tupleIJNS5_1CILi128EEES8_NS7_ILi64EEEEEENS_6half_tEfNS_4arch4Sm80ELb1ELb0ELb1ELb1ELb1ELb0ELb0ELb0ELi2ELi4ELi4ELi4ELb0EEENS1_24CollectiveEpilogueBwdGQAISA_fSD_Li256ELb1ELb1EEENS1_25SingleTileBwdLPTSchedulerILb1ELi128ELb1EEEEEEEEEvNT_6ParamsE --------------------------
	.section	.text._ZN7cutlass13device_kernelIN5flash19enable_sm80_to_sm89INS1_16FlashAttnBwdSm80INS1_25CollectiveMainloopBwdSm80ILi2ELi2EN4cute5tupleIJNS5_1CILi128EEES8_NS7_ILi64EEEEEENS_6half_tEfNS_4arch4Sm80ELb1ELb0ELb1ELb1ELb1ELb0ELb0ELb0ELi2ELi4ELi4ELi4ELb0EEENS1_24CollectiveEpilogueBwdGQAISA_fSD_Li256ELb1ELb1EEENS1_25SingleTileBwdLPTSchedulerILb1ELi128ELb1EEEEEEEEEvNT_6ParamsE,"ax",@progbits
	.align	128
.text._ZN7cutlass13device_kernelIN5flash19enable_sm80_to_sm89INS1_16FlashAttnBwdSm80INS1_25CollectiveMainloopBwdSm80ILi2ELi2EN4cute5tupleIJNS5_1CILi128EEES8_NS7_ILi64EEEEEENS_6half_tEfNS_4arch4Sm80ELb1ELb0ELb1ELb1ELb1ELb0ELb0ELb0ELi2ELi4ELi4ELi4ELb0EEENS1_24CollectiveEpilogueBwdGQAISA_fSD_Li256ELb1ELb1EEENS1_25SingleTileBwdLPTSchedulerILb1ELi128ELb1EEEEEEEEEvNT_6ParamsE:
        .type           _ZN7cutlass13device_kernelIN5flash19enable_sm80_to_sm89INS1_16FlashAttnBwdSm80INS1_25CollectiveMainloopBwdSm80ILi2ELi2EN4cute5tupleIJNS5_1CILi128EEES8_NS7_ILi64EEEEEENS_6half_tEfNS_4arch4Sm80ELb1ELb0ELb1ELb1ELb1ELb0ELb0ELb0ELi2ELi4ELi4ELi4ELb0EEENS1_24CollectiveEpilogueBwdGQAISA_fSD_Li256ELb1ELb1EEENS1_25SingleTileBwdLPTSchedulerILb1ELi128ELb1EEEEEEEEEvNT_6ParamsE,@function
        .size           _ZN7cutlass13device_kernelIN5flash19enable_sm80_to_sm89INS1_16FlashAttnBwdSm80INS1_25CollectiveMainloopBwdSm80ILi2ELi2EN4cute5tupleIJNS5_1CILi128EEES8_NS7_ILi64EEEEEENS_6half_tEfNS_4arch4Sm80ELb1ELb0ELb1ELb1ELb1ELb0ELb0ELb0ELi2ELi4ELi4ELi4ELb0EEENS1_24CollectiveEpilogueBwdGQAISA_fSD_Li256ELb1ELb1EEENS1_25SingleTileBwdLPTSchedulerILb1ELi128ELb1EEEEEEEEEvNT_6ParamsE,(.L_x_144 - _ZN7cutlass13device_kernelIN5flash19enable_sm80_to_sm89INS1_16FlashAttnBwdSm80INS1_25CollectiveMainloopBwdSm80ILi2ELi2EN4cute5tupleIJNS5_1CILi128EEES8_NS7_ILi64EEEEEENS_6half_tEfNS_4arch4Sm80ELb1ELb0ELb1ELb1ELb1ELb0ELb0ELb0ELi2ELi4ELi4ELi4ELb0EEENS1_24CollectiveEpilogueBwdGQAISA_fSD_Li256ELb1ELb1EEENS1_25SingleTileBwdLPTSchedulerILb1ELi128ELb1EEEEEEEEEvNT_6ParamsE)
        .other          _ZN7cutlass13device_kernelIN5flash19enable_sm80_to_sm89INS1_16FlashAttnBwdSm80INS1_25CollectiveMainloopBwdSm80ILi2ELi2EN4cute5tupleIJNS5_1CILi128EEES8_NS7_ILi64EEEEEENS_6half_tEfNS_4arch4Sm80ELb1ELb0ELb1ELb1ELb1ELb0ELb0ELb0ELi2ELi4ELi4ELi4ELb0EEENS1_24CollectiveEpilogueBwdGQAISA_fSD_Li256ELb1ELb1EEENS1_25SingleTileBwdLPTSchedulerILb1ELi128ELb1EEEEEEEEEvNT_6ParamsE,@"STO_CUDA_ENTRY STV_DEFAULT"
_ZN7cutlass13device_kernelIN5flash19enable_sm80_to_sm89INS1_16FlashAttnBwdSm80INS1_25CollectiveMainloopBwdSm80ILi2ELi2EN4cute5tupleIJNS5_1CILi128EEES8_NS7_ILi64EEEEEENS_6half_tEfNS_4arch4Sm80ELb1ELb0ELb1ELb1ELb1ELb0ELb0ELb0ELi2ELi4ELi4ELi4ELb0EEENS1_24CollectiveEpilogueBwdGQAISA_fSD_Li256ELb1ELb1EEENS1_25SingleTileBwdLPTSchedulerILb1ELi128ELb1EEEEEEEEEvNT_6ParamsE:
[----:B------:R-:W-:Y:S01]  /*0000*/  LDC R1, c[0x0][0x37c] ;  /* 0x0000df00ff017b82 */ /* 0x000fe20000000800 */
[----:B------:R-:W-:Y:S05]  /*0010*/  EXIT ;  /* 0x000000000000794d */ /* 0x000fea0003800000 */
.L_x_82:
        /* <DEDUP_REMOVED lines=14> */
.L_x_144:


//--------------------- .text._ZN7cutlass13device_kernelIN5flash22FlashAttnBwdPreprocessIN4cute5tupleIJNS3_1CILi128EEENS5_ILi64EEEEEENS_6half_tEfNS_4arch4Sm80ELb1ELb1EEEEEvNT_6ParamsE --------------------------
	.section	.text._ZN7cutlass13device_kernelIN5flash22FlashAttnBwdPreprocessIN4cute5tupleIJNS3_1CILi128EEENS5_ILi64EEEEEENS_6half_tEfNS_4arch4Sm80ELb1ELb1EEEEEvNT_6ParamsE,"ax",@progbits
	.align	128
.text._ZN7cutlass13device_kernelIN5flash22FlashAttnBwdPreprocessIN4cute5tupleIJNS3_1CILi128EEENS5_ILi64EEEEEENS_6half_tEfNS_4arch4Sm80ELb1ELb1EEEEEvNT_6ParamsE:
        .type           _ZN7cutlass13device_kernelIN5flash22FlashAttnBwdPreprocessIN4cute5tupleIJNS3_1CILi128EEENS5_ILi64EEEEEENS_6half_tEfNS_4arch4Sm80ELb1ELb1EEEEEvNT_6ParamsE,@function
        .size           _ZN7cutlass13device_kernelIN5flash22FlashAttnBwdPreprocessIN4cute5tupleIJNS3_1CILi128EEENS5_ILi64EEEEEENS_6half_tEfNS_4arch4Sm80ELb1ELb1EEEEEvNT_6ParamsE,(.L_x_145 - _ZN7cutlass13device_kernelIN5flash22FlashAttnBwdPreprocessIN4cute5tupleIJNS3_1CILi128EEENS5_ILi64EEEEEENS_6half_tEfNS_4arch4Sm80ELb1ELb1EEEEEvNT_6ParamsE)
        .other          _ZN7cutlass13device_kernelIN5flash22FlashAttnBwdPreprocessIN4cute5tupleIJNS3_1CILi128EEENS5_ILi64EEEEEENS_6half_tEfNS_4arch4Sm80ELb1ELb1EEEEEvNT_6ParamsE,@"STO_CUDA_ENTRY STV_DEFAULT"
_ZN7cutlass13device_kernelIN5flash22FlashAttnBwdPreprocessIN4cute5tupleIJNS3_1CILi128EEENS5_ILi64EEEEEENS_6half_tEfNS_4arch4Sm80ELb1ELb1EEEEEvNT_6ParamsE:
        /* <DEDUP_REMOVED lines=18> */
.L_x_83:
        /* <DEDUP_REMOVED lines=12> */
.L_x_85:
[----:B------:R-:W0:Y:S02]  /*01e0*/  LDC.64 R4, c[0x0][0x468] ;  /* 0x00011a00ff047b82 */ /* 0x000e240000000a00 */
[----:B0-----:R-:W-:-:S05]  /*01f0*/  IMAD.WIDE.U32 R4, R2, 0x4, R4 ;  /* 0x0000000402047825 */ /* 0x001fca00078e0004 */
[----:B------:R0:W5:Y:S01]  /*0200*/  LDG.E R53, desc[UR4][R4.64] ;  /* 0x0000000404357981 */ /* 0x000162000c1e1900 */
[----:B------:R-:W-:Y:S05]  /*0210*/  BRA `(.L_x_84) ;  /* 0x0000000000087947 */ /* 0x000fea0003800000 */
.L_x_86:
[----:B------:R-:W2:Y:S02]  /*0220*/  LDG.E R5, desc[UR4][R4.64+0x4] ;  /* 0x0000040404057981 */ /* 0x000ea4000c1e1900 */
[----:B--2---:R-:W-:-:S07]  /*0230*/  IADD3 R53, PT, PT, -R42, R5, RZ ;  /* 0x000000052a357210 */ /* 0x004fce0007ffe1ff */
.L_x_84:
[----:B0-----:R-:W0:Y:S01]  /*0240*/  S2R R4, SR_TID.X ;  /* 0x0000000000047919 */ /* 0x001e220000002100 */
[----:B------:R-:W-:Y:S02]  /*0250*/  SHF.L.U32 R5, R0, 0x7, RZ ;  /* 0x0000000700057819 */ /* 0x000fe400000006ff */
[----:B------:R-:W-:Y:S02]  /*0260*/  ISETP.NE.AND.EX P0, PT, R7, RZ, PT, P0 ;  /* 0x000000ff0700720c */ /* 0x000fe40003f05300 */
[----:B-----5:R-:W-:-:S13]  /*0270*/  ISETP.GT.AND P1, PT, R53, R5, PT ;  /* 0x000000053500720c */ /* 0x020fda0003f24270 */
[----:B------:R-:W-:Y:S05]  /*0280*/  @!P1 EXIT P0 ;  /* 0x000000000000994d */ /* 0x000fea0000000000 */
[----:B------:R-:W1:Y:S01]  /*0290*/  LDCU UR7, c[0x0][0x38c] ;  /* 0x00007180ff0777ac */ /* 0x000e620008000800 */
[----:B------:R-:W2:Y:S01]  /*02a0*/  LDC.64 R10, c[0x0][0x3a0] ;  /* 0x0000e800ff0a7b82 */ /* 0x000ea20000000a00 */
[----:B0-----:R-:W-:Y:S02]  /*02b0*/  SHF.L.U32 R44, R4, 0x3, RZ ;  /* 0x00000003042c7819 */ /* 0x001fe400000006ff */
[----:B------:R-:W-:Y:S02]  /*02c0*/  SHF.R.U32.HI R6, RZ, 0x3, R4 ;  /* 0x00000003ff067819 */ /* 0x000fe40000011604 */
[----:B------:R-:W-:Y:S02]  /*02d0*/  LOP3.LUT R44, R44, 0x38, RZ, 0xc0, !PT ;  /* 0x000000382c2c7812 */ /* 0x000fe400078ec0ff */
[----:B------:R-:W-:Y:S01]  /*02e0*/  IADD3 R7, PT, PT, -R5, R53, RZ ;  /* 0x0000003505077210 */ /* 0x000fe20007ffe1ff */
[----:B------:R-:W0:Y:S01]  /*02f0*/  LDC.64 R14, c[0x0][0x3c0] ;  /* 0x0000f000ff0e7b82 */ /* 0x000e220000000a00 */
[----:B------:R-:W-:-:S02]  /*0300*/  IADD3 R40, PT, PT, R6, 0x20, RZ ;  /* 0x0000002006287810 */ /* 0x000fc40007ffe0ff */
[----:B------:R-:W-:Y:S02]  /*0310*/  MOV R45, RZ ;  /* 0x000000ff002d7202 */ /* 0x000fe40000000f00 */
[----:B------:R-:W-:Y:S02]  /*0320*/  IADD3 R34, P4, PT, R6, R42, RZ ;  /* 0x0000002a06227210 */ /* 0x000fe40007f9e0ff */
[----:B------:R-:W-:Y:S01]  /*0330*/  SEL R41, R2, RZ, !P3 ;  /* 0x000000ff02297207 */ /* 0x000fe20005800000 */
[----:B------:R-:W3:Y:S01]  /*0340*/  LDC.64 R22, c[0x0][0x3a8] ;  /* 0x0000ea00ff167b82 */ /* 0x000ee20000000a00 */
[----:B-1----:R-:W-:Y:S02]  /*0350*/  ISETP.GE.AND P0, PT, R44, UR7, PT ;  /* 0x000000072c007c0c */ /* 0x002fe4000bf06270 */
[----:B------:R-:W-:Y:S02]  /*0360*/  IADD3.X R35, PT, PT, RZ, R43, RZ, P4, !PT ;  /* 0x0000002bff237210 */ /* 0x000fe400027fe4ff */
[----:B------:R-:W-:-:S02]  /*0370*/  ISETP.GE.OR P1, PT, R40, R7, P0 ;  /* 0x000000072800720c */ /* 0x000fc40000726670 */
[----:B------:R-:W-:Y:S01]  /*0380*/  ISETP.GE.OR P2, PT, R6, R7, P0 ;  /* 0x000000070600720c */ /* 0x000fe20000746670 */
[----:B--2---:R-:W-:Y:S01]  /*0390*/  IMAD.WIDE.U32 R8, R10, UR6, R44 ;  /* 0x000000060a087c25 */ /* 0x004fe2000f8e002c */
[----:B------:R-:W1:Y:S01]  /*03a0*/  LDC.64 R30, c[0x0][0x3b8] ;  /* 0x0000ee00ff1e7b82 */ /* 0x000e620000000a00 */
[----:B------:R-:W-:Y:S02]  /*03b0*/  IADD3 R52, PT, PT, R6, 0x60, RZ ;  /* 0x0000006006347810 */ /* 0x000fe40007ffe0ff */
[----:B------:R-:W-:Y:S02]  /*03c0*/  IMAD R9, R11, UR6, R9 ;  /* 0x000000060b097c24 */ /* 0x000fe4000f8e0209 */
[----:B------:R-:W-:-:S03]  /*03d0*/  IMAD.WIDE.U32 R34, R0, 0x80, R34 ;  /* 0x0000008000227825 */ /* 0x000fc600078e0022 */
[----:B------:R-:W2:Y:S01]  /*03e0*/  LDC.64 R10, c[0x0][0x3c8] ;  /* 0x0000f200ff0a7b82 */ /* 0x000ea20000000a00 */
[----:B0-----:R-:W-:Y:S01]  /*03f0*/  IMAD.WIDE.U32 R12, R14, UR6, R44 ;  /* 0x000000060e0c7c25 */ /* 0x001fe2000f8e002c */
[----:B------:R-:W-:Y:S02]  /*0400*/  IADD3 R45, PT, PT, R6, 0x40, RZ ;  /* 0x00000040062d7810 */ /* 0x000fe40007ffe0ff */
[----:B------:R-:W-:Y:S01]  /*0410*/  @!P1 IADD3 R19, P4, PT, R34, 0x20, RZ ;  /* 0x0000002022139810 */ /* 0x000fe20007f9e0ff */
[----:B------:R-:W-:Y:S01]  /*0420*/  IMAD R13, R15, UR6, R13 ;  /* 0x000000060f0d7c24 */ /* 0x000fe2000f8e020d */
[-C--:B------:R-:W-:Y:S01]  /*0430*/  ISETP.GE.OR P3, PT, R45, R7.reuse, P0 ;  /* 0x000000072d00720c */ /* 0x080fe20000766670 */
[C---:B---3--:R-:W-:Y:S01]  /*0440*/  IMAD.WIDE.U32 R32, R41.reuse, R22, R8 ;  /* 0x0000001629207225 */ /* 0x048fe200078e0008 */
[----:B------:R-:W0:Y:S01]  /*0450*/  @!P1 LDC.64 R36, c[0x0][0x398] ;  /* 0x0000e600ff249b82 */ /* 0x000e220000000a00 */
[----:B------:R-:W-:Y:S02]  /*0460*/  ISETP.GE.OR P0, PT, R52, R7, P0 ;  /* 0x000000073400720c */ /* 0x000fe40000706670 */
[----:B------:R-:W-:Y:S01]  /*0470*/  @!P1 IADD3.X R9, PT, PT, RZ, R35, RZ, P4, !PT ;  /* 0x00000023ff099210 */ /* 0x000fe200027fe4ff */
[----:B------:R-:W-:Y:S01]  /*0480*/  IMAD R23, R41, R23, R33 ;  /* 0x0000001729177224 */ /* 0x000fe200078e0221 */
[----:B------:R-:W-:-:S02]  /*0490*/  @!P1 IADD3 R27, P5, PT, R34, 0x20, RZ ;  /* 0x00000020221b9810 */ /* 0x000fc40007fbe0ff */
[-C--:B------:R-:W-:Y:S01]  /*04a0*/  @!P1 MOV R22, R32.reuse ;  /* 0x0000002000169202 */ /* 0x080fe20000000f00 */
[----:B------:R-:W3:Y:S01]  /*04b0*/  @!P2 LDC.64 R20, c[0x0][0x398] ;  /* 0x0000e600ff14ab82 */ /* 0x000ee20000000a00 */
[----:B------:R-:W-:Y:S02]  /*04c0*/  @!P2 MOV R8, R32 ;  /* 0x000000200008a202 */ /* 0x000fe40000000f00 */
[-C--:B------:R-:W-:Y:S02]  /*04d0*/  @!P3 MOV R59, R23.reuse ;  /* 0x00000017003bb202 */ /* 0x080fe40000000f00 */
[C---:B------:R-:W-:Y:S02]  /*04e0*/  @!P3 IADD3 R26, P6, PT, R34.reuse, 0x40, RZ ;  /* 0x00000040221ab810 */ /* 0x040fe40007fde0ff */
[----:B------:R-:W-:Y:S01]  /*04f0*/  @!P0 MOV R33, R23 ;  /* 0x0000001700218202 */ /* 0x000fe20000000f00 */
[C---:B--2---:R-:W-:Y:S01]  /*0500*/  IMAD.WIDE.U32 R24, R41.reuse, R10, R12 ;  /* 0x0000000a29187225 */ /* 0x044fe200078e000c */
[----:B------:R-:W-:Y:S01]  /*0510*/  @!P1 IADD3.X R13, PT, PT, RZ, R35, RZ, P5, !PT ;  /* 0x00000023ff0d9210 */ /* 0x000fe20002ffe4ff */
[----:B------:R-:W2:Y:S01]  /*0520*/  LDC.64 R14, c[0x0][0x3b8] ;  /* 0x0000ee00ff0e7b82 */ /* 0x000ea20000000a00 */
[C---:B------:R-:W-:Y:S01]  /*0530*/  @!P3 IADD3 R48, P4, PT, R34.reuse, 0x40, RZ ;  /* 0x000000402230b810 */ /* 0x040fe20007f9e0ff */
[----:B------:R-:W-:Y:S01]  /*0540*/  IMAD R25, R41, R11, R25 ;  /* 0x0000000b29197224 */ /* 0x000fe200078e0219 */
[----:B------:R-:W-:Y:S01]  /*0550*/  @!P0 IADD3 R55, P5, PT, R34, 0x60, RZ ;  /* 0x0000006022378810 */ /* 0x000fe20007fbe0ff */
[----:B-1----:R-:W-:Y:S01]  /*0560*/  @!P1 IMAD R12, R13, R30, RZ ;  /* 0x0000001e0d0c9224 */ /* 0x002fe200078e02ff */
[----:B------:R-:W-:Y:S01]  /*0570*/  @!P3 IADD3.X R50, PT, PT, RZ, R35, RZ, P4, !PT ;  /* 0x00000023ff32b210 */ /* 0x000fe200027fe4ff */
[-C--:B0-----:R-:W-:Y:S01]  /*0580*/  @!P1 IMAD R10, R9, R36.reuse, RZ ;  /* 0x00000024090a9224 */ /* 0x081fe200078e02ff */
[----:B------:R-:W-:Y:S01]  /*0590*/  @!P2 MOV R9, R23 ;  /* 0x000000170009a202 */ /* 0x000fe20000000f00 */
[----:B------:R-:W-:Y:S01]  /*05a0*/  @!P1 IMAD.WIDE.U32 R22, R19, R36, R22 ;  /* 0x0000002413169225 */ /* 0x000fe200078e0016 */
[----:B------:R-:W0:Y:S01]  /*05b0*/  @!P1 LDC.64 R16, c[0x0][0x380] ;  /* 0x0000e000ff109b82 */ /* 0x000e220000000a00 */
[----:B------:R-:W-:-:S02]  /*05c0*/  @!P0 IADD3.X R28, PT, PT, RZ, R35, RZ, P5, !PT ;  /* 0x00000023ff1c8210 */ /* 0x000fc40002ffe4ff */
[----:B------:R-:W-:Y:S01]  /*05d0*/  @!P1 IMAD R37, R19, R37, R10 ;  /* 0x0000002513259224 */ /* 0x000fe200078e020a */
[----:B------:R-:W-:Y:S01]  /*05e0*/  @!P3 MOV R58, R32 ;  /* 0x00000020003ab202 */ /* 0x000fe20000000f00 */
[----:B---3--:R-:W-:Y:S02]  /*05f0*/  @!P2 IMAD R10, R35, R20, RZ ;  /* 0x00000014230aa224 */ /* 0x008fe400078e02ff */
[----:B------:R-:W-:Y:S01]  /*0600*/  @!P1 IMAD.WIDE.U32 R18, R27, R30, R24 ;  /* 0x0000001e1b129225 */ /* 0x000fe200078e0018 */
[----:B------:R-:W1:Y:S01]  /*0610*/  LDC.64 R46, c[0x0][0x3b0] ;  /* 0x0000ec00ff2e7b82 */ /* 0x000e620000000a00 */
[----:B------:R-:W-:Y:S02]  /*0620*/  @!P1 IADD3 R23, PT, PT, R23, R37, RZ ;  /* 0x0000002517179210 */ /* 0x000fe40007ffe0ff */
[C---:B------:R-:W-:Y:S02]  /*0630*/  @!P2 IMAD R30, R34.reuse, R21, R10 ;  /* 0x00000015221ea224 */ /* 0x040fe400078e020a */
[----:B------:R-:W-:-:S03]  /*0640*/  @!P2 IMAD.WIDE.U32 R20, R34, R20, R8 ;  /* 0x000000142214a225 */ /* 0x000fc600078e0008 */
[----:B------:R-:W3:Y:S01]  /*0650*/  @!P3 LDC.64 R8, c[0x0][0x398] ;  /* 0x0000e600ff08bb82 */ /* 0x000ee20000000a00 */
[----:B------:R-:W-:Y:S01]  /*0660*/  @!P1 IMAD R31, R27, R31, R12 ;  /* 0x0000001f1b1f9224 */ /* 0x000fe200078e020c */
[----:B------:R-:W-:Y:S01]  /*0670*/  @!P3 IADD3.X R27, PT, PT, RZ, R35, RZ, P6, !PT ;  /* 0x00000023ff1bb210 */ /* 0x000fe200037fe4ff */
[----:B--2---:R-:W-:Y:S01]  /*0680*/  @!P2 IMAD R29, R35, R14, RZ ;  /* 0x0000000e231da224 */ /* 0x004fe200078e02ff */
[----:B------:R-:W-:Y:S02]  /*0690*/  @!P2 IADD3 R30, PT, PT, R21, R30, RZ ;  /* 0x0000001e151ea210 */ /* 0x000fe40007ffe0ff */
[C---:B------:R-:W-:Y:S01]  /*06a0*/  @!P0 IADD3 R49, P6, PT, R34.reuse, 0x60, RZ ;  /* 0x0000006022318810 */ /* 0x040fe20007fde0ff */
[----:B------:R-:W-:Y:S01]  /*06b0*/  @!P2 IMAD R29, R34, R15, R29 ;  /* 0x0000000f221da224 */ /* 0x000fe200078e021d */
[----:B------:R-:W2:Y:S01]  /*06c0*/  @!P2 LDC.64 R12, c[0x0][0x380] ;  /* 0x0000e000ff0cab82 */ /* 0x000ea20000000a00 */
[----:B0-----:R-:W-:Y:S01]  /*06d0*/  @!P1 LEA R56, P4, R22, R16, 0x1 ;  /* 0x0000001016389211 */ /* 0x001fe200078808ff */
[----:B------:R-:W-:Y:S01]  /*06e0*/  @!P2 IMAD.WIDE.U32 R14, R34, R14, R24 ;  /* 0x0000000e220ea225 */ /* 0x000fe200078e0018 */
[----:B------:R-:W-:-:S02]  /*06f0*/  @!P1 IADD3 R16, PT, PT, R19, R31, RZ ;  /* 0x0000001f13109210 */ /* 0x000fc40007ffe0ff */
[----:B------:R-:W-:Y:S02]  /*0700*/  @!P1 LEA.HI.X R57, R22, R17, R23, 0x1, P4 ;  /* 0x0000001116399211 */ /* 0x000fe400020f0c17 */
[----:B------:R-:W-:Y:S01]  /*0710*/  @!P2 IADD3 R29, PT, PT, R15, R29, RZ ;  /* 0x0000001d0f1da210 */ /* 0x000fe20007ffe0ff */
[----:B------:R-:W0:Y:S01]  /*0720*/  @!P0 LDC.64 R38, c[0x0][0x398] ;  /* 0x0000e600ff268b82 */ /* 0x000e220000000a00 */
[C---:B-1----:R-:W-:Y:S02]  /*0730*/  @!P1 LEA R46, P5, R18.reuse, R46, 0x1 ;  /* 0x0000002e122e9211 */ /* 0x042fe400078a08ff */
[----:B------:R-:W-:Y:S02]  /*0740*/  @!P0 IADD3.X R51, PT, PT, RZ, R35, RZ, P6, !PT ;  /* 0x00000023ff338210 */ /* 0x000fe400037fe4ff */
[----:B------:R-:W-:-:S03]  /*0750*/  @!P1 LEA.HI.X R47, R18, R47, R16, 0x1, P5 ;  /* 0x0000002f122f9211 */ /* 0x000fc600028f0c10 */
[----:B------:R-:W1:Y:S01]  /*0760*/  LDC.64 R10, c[0x0][0x3b0] ;  /* 0x0000ec00ff0a7b82 */ /* 0x000e620000000a00 */
[-C--:B---3--:R-:W-:Y:S02]  /*0770*/  @!P3 IMAD R27, R27, R8.reuse, RZ ;  /* 0x000000081b1bb224 */ /* 0x088fe400078e02ff */
[----:B------:R-:W-:-:S04]  /*0780*/  @!P3 IMAD.WIDE.U32 R58, R26, R8, R58 ;  /* 0x000000081a3ab225 */ /* 0x000fc800078e003a */
[----:B------:R-:W-:Y:S01]  /*0790*/  @!P3 IMAD R54, R26, R9, R27 ;  /* 0x000000091a36b224 */ /* 0x000fe200078e021b */
[C---:B--2---:R-:W-:Y:S01]  /*07a0*/  @!P2 LEA R18, P4, R20.reuse, R12, 0x1 ;  /* 0x0000000c1412a211 */ /* 0x044fe200078808ff */
[----:B------:R-:W2:Y:S01]  /*07b0*/  LDC.64 R26, c[0x0][0x3b8] ;  /* 0x0000ee00ff1a7b82 */ /* 0x000ea20000000a00 */
[----:B------:R-:W-:Y:S02]  /*07c0*/  CS2R R8, SRZ ;  /* 0x0000000000087805 */ /* 0x000fe4000001ff00 */
[----:B------:R-:W-:Y:S02]  /*07d0*/  @!P2 LEA.HI.X R19, R20, R13, R30, 0x1, P4 ;  /* 0x0000000d1413a211 */ /* 0x000fe400020f0c1e */
[----:B------:R-:W-:Y:S01]  /*07e0*/  CS2R R12, SRZ ;  /* 0x00000000000c7805 */ /* 0x000fe2000001ff00 */
[----:B0-----:R-:W-:Y:S02]  /*07f0*/  @!P0 IMAD R28, R28, R38, RZ ;  /* 0x000000261c1c8224 */ /* 0x001fe400078e02ff */
[----:B------:R-:W0:Y:S02]  /*0800*/  LDC.64 R30, c[0x0][0x3b8] ;  /* 0x0000ee00ff1e7b82 */ /* 0x000e240000000a00 */
[----:B------:R-:W-:Y:S01]  /*0810*/  @!P0 IMAD R39, R55, R39, R28 ;  /* 0x0000002737278224 */ /* 0x000fe200078e021c */
[----:B-1----:R-:W-:-:S05]  /*0820*/  @!P2 LEA R16, P5, R14, R10, 0x1 ;  /* 0x0000000a0e10a211 */ /* 0x002fca00078a08ff */
[----:B------:R-:W1:Y:S01]  /*0830*/  LDC.64 R34, c[0x0][0x3b0] ;  /* 0x0000ec00ff227b82 */ /* 0x000e620000000a00 */
[----:B------:R-:W-:Y:S02]  /*0840*/  @!P2 LEA.HI.X R17, R14, R11, R29, 0x1, P5 ;  /* 0x0000000b0e11a211 */ /* 0x000fe400028f0c1d */
[----:B------:R-:W-:Y:S02]  /*0850*/  CS2R R10, SRZ ;  /* 0x00000000000a7805 */ /* 0x000fe4000001ff00 */
[----:B------:R-:W-:-:S03]  /*0860*/  CS2R R14, SRZ ;  /* 0x00000000000e7805 */ /* 0x000fc6000001ff00 */
[----:B------:R-:W3:Y:S01]  /*0870*/  @!P3 LDC.64 R28, c[0x0][0x380] ;  /* 0x0000e000ff1cbb82 */ /* 0x000ee20000000a00 */
[----:B------:R-:W-:Y:S01]  /*0880*/  @!P0 IMAD.WIDE.U32 R60, R55, R38, R32 ;  /* 0x00000026373c8225 */ /* 0x000fe200078e0020 */
[----:B------:R4:W3:Y:S01]  /*0890*/  @!P2 LDG.E.128 R8, desc[UR4][R18.64] ;  /* 0x000000041208a981 */ /* 0x0008e2000c1e1d00 */
[----:B------:R-:W-:-:S05]  /*08a0*/  CS2R R20, SRZ ;  /* 0x0000000000147805 */ /* 0x000fca000001ff00 */
[----:B------:R-:W1:Y:S01]  /*08b0*/  @!P0 LDC.64 R36, c[0x0][0x380] ;  /* 0x0000e000ff248b82 */ /* 0x000e620000000a00 */
[----:B------:R2:W3:Y:S01]  /*08c0*/  @!P2 LDG.E.128 R12, desc[UR4][R16.64] ;  /* 0x00000004100ca981 */ /* 0x0004e2000c1e1d00 */
[----:B------:R-:W-:Y:S02]  /*08d0*/  CS2R R22, SRZ ;  /* 0x0000000000167805 */ /* 0x000fe4000001ff00 */
[----:B----4-:R-:W-:-:S04]  /*08e0*/  CS2R R18, SRZ ;  /* 0x0000000000127805 */ /* 0x010fc8000001ff00 */
[----:B------:R-:W4:Y:S01]  /*08f0*/  LDC.64 R32, c[0x0][0x3b0] ;  /* 0x0000ec00ff207b82 */ /* 0x000f220000000a00 */
[----:B------:R3:W4:Y:S01]  /*0900*/  @!P1 LDG.E.128 R20, desc[UR4][R46.64] ;  /* 0x000000042e149981 */ /* 0x000722000c1e1d00 */
[----:B--2---:R-:W-:Y:S01]  /*0910*/  CS2R R16, SRZ ;  /* 0x0000000000107805 */ /* 0x004fe2000001ff00 */
[----:B------:R-:W-:-:S05]  /*0920*/  @!P3 IMAD R50, R50, R26, RZ ;  /* 0x0000001a3232b224 */ /* 0x000fca00078e02ff */
[----:B------:R2:W4:Y:S01]  /*0930*/  @!P1 LDG.E.128 R16, desc[UR4][R56.64] ;  /* 0x0000000438109981 */ /* 0x000522000c1e1d00 */
[----:B------:R-:W-:Y:S01]  /*0940*/  @!P3 IADD3 R54, PT, PT, R59, R54, RZ ;  /* 0x000000363b36b210 */ /* 0x000fe20007ffe0ff */
[----:B------:R-:W-:Y:S01]  /*0950*/  @!P3 IMAD R27, R48, R27, R50 ;  /* 0x0000001b301bb224 */ /* 0x000fe200078e0232 */
[----:B---3--:R-:W-:Y:S02]  /*0960*/  @!P3 LEA R46, P1, R58, R28, 0x1 ;  /* 0x0000001c3a2eb211 */ /* 0x008fe400078208ff */
[----:B--2---:R-:W-:Y:S02]  /*0970*/  @!P0 MOV R56, R24 ;  /* 0x0000001800388202 */ /* 0x004fe40000000f00 */
[----:B------:R-:W-:Y:S01]  /*0980*/  @!P0 MOV R57, R25 ;  /* 0x0000001900398202 */ /* 0x000fe20000000f00 */
[----:B------:R-:W-:-:S04]  /*0990*/  @!P3 IMAD.WIDE.U32 R24, R48, R26, R24 ;  /* 0x0000001a3018b225 */ /* 0x000fc800078e0018 */
[-C--:B0-----:R-:W-:Y:S02]  /*09a0*/  @!P0 IMAD R26, R51, R30.reuse, RZ ;  /* 0x0000001e331a8224 */ /* 0x081fe400078e02ff */
[----:B------:R-:W-:Y:S01]  /*09b0*/  @!P0 IMAD.WIDE.U32 R56, R49, R30, R56 ;  /* 0x0000001e31388225 */ /* 0x000fe200078e0038 */
[----:B------:R-:W-:-:S03]  /*09c0*/  @!P3 LEA.HI.X R47, R58, R29, R54, 0x1, P1 ;  /* 0x0000001d3a2fb211 */ /* 0x000fc600008f0c36 */
[----:B------:R-:W-:Y:S01]  /*09d0*/  @!P0 IMAD R31, R49, R31, R26 ;  /* 0x0000001f311f8224 */ /* 0x000fe200078e021a */
[----:B------:R-:W-:Y:S02]  /*09e0*/  @!P0 IADD3 R39, PT, PT, R61, R39, RZ ;  /* 0x000000273d278210 */ /* 0x000fe40007ffe0ff */
[----:B-1----:R-:W-:Y:S02]  /*09f0*/  @!P0 LEA R50, P1, R60, R36, 0x1 ;  /* 0x000000243c328211 */ /* 0x002fe400078208ff */
[----:B------:R-:W-:Y:S02]  /*0a00*/  @!P3 IADD3 R27, PT, PT, R25, R27, RZ ;  /* 0x0000001b191bb210 */ /* 0x000fe40007ffe0ff */
[----:B------:R-:W-:Y:S02]  /*0a10*/  @!P3 LEA R34, P2, R24, R34, 0x1 ;  /* 0x000000221822b211 */ /* 0x000fe400078408ff */
[----:B------:R-:W-:Y:S02]  /*0a20*/  CS2R R28, SRZ ;  /* 0x00000000001c7805 */ /* 0x000fe4000001ff00 */
[----:B------:R-:W-:-:S02]  /*0a30*/  @!P0 IADD3 R36, PT, PT, R57, R31, RZ ;  /* 0x0000001f39248210 */ /* 0x000fc40007ffe0ff */
[----:B------:R-:W-:Y:S02]  /*0a40*/  CS2R R30, SRZ ;  /* 0x00000000001e7805 */ /* 0x000fe4000001ff00 */
[----:B------:R-:W-:Y:S02]  /*0a50*/  @!P0 LEA.HI.X R51, R60, R37, R39, 0x1, P1 ;  /* 0x000000253c338211 */ /* 0x000fe400008f0c27 */
[----:B------:R-:W-:Y:S02]  /*0a60*/  @!P3 LEA.HI.X R35, R24, R35, R27, 0x1, P2 ;  /* 0x000000231823b211 */ /* 0x000fe400010f0c1b */
[C---:B----4-:R-:W-:Y:S02]  /*0a70*/  @!P0 LEA R48, P1, R56.reuse, R32, 0x1 ;  /* 0x0000002038308211 */ /* 0x050fe400078208ff */
[----:B------:R-:W-:Y:S02]  /*0a80*/  CS2R R24, SRZ ;  /* 0x0000000000187805 */ /* 0x000fe4000001ff00 */
[----:B------:R-:W-:Y:S01]  /*0a90*/  CS2R R26, SRZ ;  /* 0x00000000001a7805 */ /* 0x000fe2000001ff00 */
[----:B------:R0:W2:Y:S01]  /*0aa0*/  @!P3 LDG.E.128 R28, desc[UR4][R34.64] ;  /* 0x00000004221cb981 */ /* 0x0000a2000c1e1d00 */
[----:B------:R-:W-:-:S02]  /*0ab0*/  @!P0 LEA.HI.X R49, R56, R33, R36, 0x1, P1 ;  /* 0x0000002138318211 */ /* 0x000fc400008f0c24 */
[----:B------:R-:W-:Y:S02]  /*0ac0*/  CS2R R32, SRZ ;  /* 0x0000000000207805 */ /* 0x000fe4000001ff00 */
[----:B------:R-:W-:Y:S02]  /*0ad0*/  CS2R R36, SRZ ;  /* 0x0000000000247805 */ /* 0x000fe4000001ff00 */
[----:B------:R-:W-:Y:S01]  /*0ae0*/  CS2R R38, SRZ ;  /* 0x0000000000267805 */ /* 0x000fe2000001ff00 */
[----:B------:R1:W3:Y:S01]  /*0af0*/  @!P3 LDG.E.128 R24, desc[UR4][R46.64] ;  /* 0x000000042e18b981 */ /* 0x0002e2000c1e1d00 */
[----:B0-----:R-:W-:-:S04]  /*0b00*/  CS2R R34, SRZ ;  /* 0x0000000000227805 */ /* 0x001fc8000001ff00 */
[----:B------:R0:W4:Y:S01]  /*0b10*/  @!P0 LDG.E.128 R36, desc[UR4][R48.64] ;  /* 0x0000000430248981 */ /* 0x000122000c1e1d00 */
[----:B-1----:R-:W1:Y:S03]  /*0b20*/  LDC.64 R46, c[0x0][0x400] ;  /* 0x00010000ff2e7b82 */ /* 0x002e660000000a00 */
[----:B------:R0:W4:Y:S01]  /*0b30*/  @!P0 LDG.E.128 R32, desc[UR4][R50.64] ;  /* 0x0000000432208981 */ /* 0x000122000c1e1d00 */
[----:B------:R-:W-:-:S04]  /*0b40*/  ISETP.GE.AND P0, PT, R4, R7, PT ;  /* 0x000000070400720c */ /* 0x000fc80003f06270 */
[----:B------:R-:W-:Y:S01]  /*0b50*/  ISETP.GT.U32.OR P0, PT, R4, 0x7f, P0 ;  /* 0x0000007f0400780c */ /* 0x000fe20000704470 */
[----:B0-----:R-:W0:-:S12]  /*0b60*/  LDC.64 R48, c[0x0][0x408] ;  /* 0x00010200ff307b82 */ /* 0x001e180000000a00 */
        /* <DEDUP_REMOVED lines=8> */
[----:B------:R-:W-:-:S04]  /*0bf0*/  @!P0 LEA R50, P1, R42, R50, 0x2 ;  /* 0x000000322a328211 */ /* 0x000fc800078210ff */
[----:B------:R-:W-:Y:S02]  /*0c00*/  @!P0 LEA.HI.X R51, R42, R51, R49, 0x2, P1 ;  /* 0x000000332a338211 */ /* 0x000fe400008f1431 */
[----:B------:R-:W-:-:S06]  /*0c10*/  MOV R49, 0x7f800000 ;  /* 0x7f80000000317802 */ /* 0x000fcc0000000f00 */
[----:B------:R0:W5:Y:S01]  /*0c20*/  @!P0 LDG.E R49, desc[UR4][R50.64] ;  /* 0x0000000432318981 */ /* 0x000162000c1e1900 */
[----:B------:R-:W-:Y:S01]  /*0c30*/  ISETP.NE.AND P1, PT, R44, RZ, PT ;  /* 0x000000ff2c00720c */ /* 0x000fe20003f25270 */
[----:B------:R-:W-:Y:S01]  /*0c40*/  BSSY.RECONVERGENT B0, `(.L_x_87) ;  /* 0x00000a4000007945 */ /* 0x000fe20003800200 */
[--C-:B------:R-:W-:Y:S02]  /*0c50*/  HADD2.F32 R47, -RZ, R8.reuse.H1_H1 ;  /* 0x30000008ff2f7230 */ /* 0x100fe40000004100 */
[----:B------:R-:W-:Y:S02]  /*0c60*/  HADD2.F32 R42, -RZ, R8.H0_H0 ;  /* 0x20000008ff2a7230 */ /* 0x000fe40000004100 */
[--C-:B------:R-:W-:Y:S02]  /*0c70*/  HADD2.F32 R48, -RZ, R12.reuse.H1_H1 ;  /* 0x3000000cff307230 */ /* 0x100fe40000004100 */
[----:B------:R-:W-:-:S03]  /*0c80*/  HADD2.F32 R55, -RZ, R12.H0_H0 ;  /* 0x2000000cff377230 */ /* 0x000fc60000004100 */
[----:B------:R-:W-:Y:S01]  /*0c90*/  FMUL.FTZ R59, R47, R48 ;  /* 0x000000302f3b7220 */ /* 0x000fe20000410000 */
[--C-:B------:R-:W-:Y:S02]  /*0ca0*/  HADD2.F32 R48, -RZ, R14.reuse.H0_H0 ;  /* 0x2000000eff307230 */ /* 0x100fe40000004100 */
[----:B------:R-:W-:Y:S02]  /*0cb0*/  HADD2.F32 R47, -RZ, R14.H1_H1 ;  /* 0x3000000eff2f7230 */ /* 0x000fe40000004100 */
[----:B------:R-:W-:Y:S02]  /*0cc0*/  HADD2.F32 R57, -RZ, R20.H1_H1 ;  /* 0x30000014ff397230 */ /* 0x000fe40000004100 */
[----:B------:R-:W-:Y:S01]  /*0cd0*/  FFMA.FTZ R55, R42, R55, R59 ;  /* 0x000000372a377223 */ /* 0x000fe2000001003b */
[----:B------:R-:W-:Y:S02]  /*0ce0*/  HADD2.F32 R8, -RZ, R9.H0_H0 ;  /* 0x20000009ff087230 */ /* 0x000fe40000004100 */
[----:B0-----:R-:W-:-:S02]  /*0cf0*/  HADD2.F32 R51, -RZ, R13.H0_H0 ;  /* 0x2000000dff337230 */ /* 0x001fc40000004100 */
[--C-:B------:R-:W-:Y:S02]  /*0d00*/  HADD2.F32 R14, -RZ, R16.reuse.H1_H1 ;  /* 0x30000010ff0e7230 */ /* 0x100fe40000004100 */
[----:B------:R-:W-:Y:S02]  /*0d10*/  HADD2.F32 R50, -RZ, R13.H1_H1 ;  /* 0x3000000dff327230 */ /* 0x000fe40000004100 */
[--C-:B------:R-:W-:Y:S02]  /*0d20*/  HADD2.F32 R13, -RZ, R15.reuse.H0_H0 ;  /* 0x2000000fff0d7230 */ /* 0x100fe40000004100 */
[----:B------:R-:W-:Y:S02]  /*0d30*/  HADD2.F32 R12, -RZ, R15.H1_H1 ;  /* 0x3000000fff0c7230 */ /* 0x000fe40000004100 */
[----:B------:R-:W-:Y:S01]  /*0d40*/  FMUL.FTZ R57, R14, R57 ;  /* 0x000000390e397220 */ /* 0x000fe20000410000 */
[----:B------:R-:W-:Y:S02]  /*0d50*/  HADD2.F32 R16, -RZ, R16.H0_H0 ;  /* 0x20000010ff107230 */ /* 0x000fe40000004100 */
[----:B------:R-:W-:-:S02]  /*0d60*/  HADD2.F32 R15, -RZ, R20.H0_H0 ;  /* 0x20000014ff0f7230 */ /* 0x000fc40000004100 */
[----:B------:R-:W-:Y:S01]  /*0d70*/  FFMA.FTZ R14, R8, R51, R55 ;  /* 0x00000033080e7223 */ /* 0x000fe20000010037 */
[----:B------:R-:W-:Y:S02]  /*0d80*/  HADD2.F32 R43, -RZ, R9.H1_H1 ;  /* 0x30000009ff2b7230 */ /* 0x000fe40000004100 */
[----:B------:R-:W-:Y:S02]  /*0d90*/  HADD2.F32 R8, -RZ, R17.H0_H0 ;  /* 0x20000011ff087230 */ /* 0x000fe40000004100 */
[----:B------:R-:W-:Y:S01]  /*0da0*/  FFMA.FTZ R15, R16, R15, R57 ;  /* 0x0000000f100f7223 */ /* 0x000fe20000010039 */
[----:B------:R-:W-:Y:S02]  /*0db0*/  HADD2.F32 R51, -RZ, R21.H0_H0 ;  /* 0x20000015ff337230 */ /* 0x000fe40000004100 */
[----:B------:R-:W-:Y:S01]  /*0dc0*/  FFMA.FTZ R50, R43, R50, R14 ;  /* 0x000000322b327223 */ /* 0x000fe2000001000e */
[----:B------:R-:W-:Y:S02]  /*0dd0*/  HADD2.F32 R9, -RZ, R10.H0_H0 ;  /* 0x2000000aff097230 */ /* 0x000fe40000004100 */
[----:B------:R-:W-:-:S02]  /*0de0*/  HADD2.F32 R17, -RZ, R17.H1_H1 ;  /* 0x30000011ff117230 */ /* 0x000fc40000004100 */
[----:B------:R-:W-:Y:S01]  /*0df0*/  FFMA.FTZ R16, R8, R51, R15 ;  /* 0x0000003308107223 */ /* 0x000fe2000001000f */
[----:B------:R-:W-:Y:S02]  /*0e00*/  HADD2.F32 R14, -RZ, R21.H1_H1 ;  /* 0x30000015ff0e7230 */ /* 0x000fe40000004100 */
[----:B------:R-:W-:Y:S01]  /*0e10*/  FFMA.FTZ R15, R9, R48, R50 ;  /* 0x00000030090f7223 */ /* 0x000fe20000010032 */
[----:B------:R-:W-:Y:S02]  /*0e20*/  HADD2.F32 R46, -RZ, R10.H1_H1 ;  /* 0x3000000aff2e7230 */ /* 0x000fe40000004100 */
[----:B------:R-:W-:Y:S02]  /*0e30*/  HADD2.F32 R8, -RZ, R18.H0_H0 ;  /* 0x20000012ff087230 */ /* 0x000fe40000004100 */
[----:B------:R-:W-:Y:S01]  /*0e40*/  FFMA.FTZ R17, R17, R14, R16 ;  /* 0x0000000e11117223 */ /* 0x000fe20000010010 */
[----:B------:R-:W-:Y:S02]  /*0e50*/  HADD2.F32 R9, -RZ, R22.H0_H0 ;  /* 0x20000016ff097230 */ /* 0x000fe40000004100 */
[----:B------:R-:W-:Y:S01]  /*0e60*/  FFMA.FTZ R47, R46, R47, R15 ;  /* 0x0000002f2e2f7223 */ /* 0x000fe2000001000f */
[----:B------:R-:W-:-:S02]  /*0e70*/  HADD2.F32 R10, -RZ, R11.H0_H0 ;  /* 0x2000000bff0a7230 */ /* 0x000fc40000004100 */
[----:B------:R-:W-:Y:S02]  /*0e80*/  HADD2.F32 R18, -RZ, R18.H1_H1 ;  /* 0x30000012ff127230 */ /* 0x000fe40000004100 */
[----:B------:R-:W-:Y:S01]  /*0e90*/  FFMA.FTZ R17, R8, R9, R17 ;  /* 0x0000000908117223 */ /* 0x000fe20000010011 */
[----:B------:R-:W-:Y:S02]  /*0ea0*/  HADD2.F32 R15, -RZ, R22.H1_H1 ;  /* 0x30000016ff0f7230 */ /* 0x000fe40000004100 */
[----:B------:R-:W-:Y:S01]  /*0eb0*/  FFMA.FTZ R8, R10, R13, R47 ;  /* 0x0000000d0a087223 */ /* 0x000fe2000001002f */
[----:B------:R-:W-:Y:S02]  /*0ec0*/  HADD2.F32 R11, -RZ, R11.H1_H1 ;  /* 0x3000000bff0b7230 */ /* 0x000fe40000004100 */
[----:B------:R-:W-:Y:S01]  /*0ed0*/  FFMA.FTZ R15, R18, R15, R17 ;  /* 0x0000000f120f7223 */ /* 0x000fe20000010011 */
[----:B------:R-:W-:Y:S02]  /*0ee0*/  HADD2.F32 R9, -RZ, R23.H0_H0 ;  /* 0x20000017ff097230 */ /* 0x000fe40000004100 */
[----:B------:R-:W-:Y:S01]  /*0ef0*/  FFMA.FTZ R11, R11, R12, R8 ;  /* 0x0000000c0b0b7223 */ /* 0x000fe20000010008 */
[----:B--2---:R-:W-:-:S02]  /*0f00*/  HADD2.F32 R21, -RZ, R28.H1_H1 ;  /* 0x3000001cff157230 */ /* 0x004fc40000004100 */
[----:B------:R-:W-:Y:S02]  /*0f10*/  HADD2.F32 R8, -RZ, R23.H1_H1 ;  /* 0x30000017ff087230 */ /* 0x000fe40000004100 */
[--C-:B---3--:R-:W-:Y:S02]  /*0f20*/  HADD2.F32 R17, -RZ, R24.reuse.H0_H0 ;  /* 0x20000018ff117230 */ /* 0x108fe40000004100 */
[----:B------:R-:W-:Y:S02]  /*0f30*/  HADD2.F32 R24, -RZ, R24.H1_H1 ;  /* 0x30000018ff187230 */ /* 0x000fe40000004100 */
[----:B------:R-:W-:Y:S02]  /*0f40*/  HADD2.F32 R22, -RZ, R28.H0_H0 ;  /* 0x2000001cff167230 */ /* 0x000fe40000004100 */
[----:B----4-:R-:W-:Y:S02]  /*0f50*/  HADD2.F32 R23, -RZ, R36.H1_H1 ;  /* 0x30000024ff177230 */ /* 0x010fe40000004100 */
[----:B------:R-:W-:Y:S01]  /*0f60*/  FMUL.FTZ R24, R24, R21 ;  /* 0x0000001518187220 */ /* 0x000fe20000410000 */
[----:B------:R-:W-:-:S02]  /*0f70*/  HADD2.F32 R18, -RZ, R32.H1_H1 ;  /* 0x30000020ff127230 */ /* 0x000fc40000004100 */
[--C-:B------:R-:W-:Y:S02]  /*0f80*/  HADD2.F32 R43, -RZ, R29.reuse.H0_H0 ;  /* 0x2000001dff2b7230 */ /* 0x100fe40000004100 */
        /* <DEDUP_REMOVED lines=10> */
[----:B------:R-:W-:Y:S02]  /*1030*/  HADD2.F32 R25, -RZ, R25.H1_H1 ;  /* 0x30000019ff197230 */ /* 0x000fe40000004100 */
[----:B------:R-:W-:Y:S02]  /*1040*/  HADD2.F32 R10, -RZ, R19.H0_H0 ;  /* 0x20000013ff0a7230 */ /* 0x000fe40000004100 */
        /* <DEDUP_REMOVED lines=23> */
[----:B------:R-:W-:Y:S02]  /*11c0*/  HADD2.F32 R19, -RZ, R19.H1_H1 ;  /* 0x30000013ff137230 */ /* 0x000fe40000004100 */
[----:B------:R-:W-:-:S02]  /*11d0*/  HADD2.F32 R27, -RZ, R27.H1_H1 ;  /* 0x3000001bff1b7230 */ /* 0x000fc40000004100 */
[----:B------:R-:W-:Y:S01]  /*11e0*/  FFMA.FTZ R16, R13, R16, R34 ;  /* 0x000000100d107223 */ /* 0x000fe20000010022 */
[----:B------:R-:W-:Y:S02]  /*11f0*/  HADD2.F32 R12, -RZ, R31.H1_H1 ;  /* 0x3000001fff0c7230 */ /* 0x000fe40000004100 */
[----:B------:R-:W-:Y:S02]  /*1200*/  HADD2.F32 R35, -RZ, R35.H1_H1 ;  /* 0x30000023ff237230 */ /* 0x000fe40000004100 */
[----:B------:R-:W-:Y:S02]  /*1210*/  HADD2.F32 R14, -RZ, R39.H1_H1 ;  /* 0x30000027ff0e7230 */ /* 0x000fe40000004100 */
[----:B------:R-:W-:Y:S01]  /*1220*/  FFMA.FTZ R10, R19, R8, R10 ;  /* 0x00000008130a7223 */ /* 0x000fe2000001000a */
[----:B------:R-:W-:Y:S01]  /*1230*/  FFMA.FTZ R12, R27, R12, R26 ;  /* 0x0000000c1b0c7223 */ /* 0x000fe2000001001a */
[----:B------:R-:W0:Y:S01]  /*1240*/  SHFL.BFLY PT, R8, R11, 0x4, 0x1f ;  /* 0x0c801f000b087f89 */ /* 0x000e2200000e0000 */
[----:B------:R-:W-:-:S03]  /*1250*/  FFMA.FTZ R35, R35, R14, R16 ;  /* 0x0000000e23237223 */ /* 0x000fc60000010010 */
[----:B------:R-:W1:Y:S04]  /*1260*/  SHFL.BFLY PT, R9, R10, 0x4, 0x1f ;  /* 0x0c801f000a097f89 */ /* 0x000e6800000e0000 */
[----:B------:R-:W2:Y:S04]  /*1270*/  SHFL.BFLY PT, R13, R12, 0x4, 0x1f ;  /* 0x0c801f000c0d7f89 */ /* 0x000ea800000e0000 */
[----:B------:R-:W3:Y:S01]  /*1280*/  SHFL.BFLY PT, R18, R35, 0x4, 0x1f ;  /* 0x0c801f0023127f89 */ /* 0x000ee200000e0000 */
[----:B0-----:R-:W-:Y:S01]  /*1290*/  FADD.FTZ R8, R11, R8 ;  /* 0x000000080b087221 */ /* 0x001fe20000010000 */
[----:B-1----:R-:W-:-:S04]  /*12a0*/  FADD.FTZ R14, R10, R9 ;  /* 0x000000090a0e7221 */ /* 0x002fc80000010000 */
[----:B------:R-:W0:Y:S01]  /*12b0*/  SHFL.BFLY PT, R9, R8, 0x2, 0x1f ;  /* 0x0c401f0008097f89 */ /* 0x000e2200000e0000 */
[----:B--2---:R-:W-:Y:S01]  /*12c0*/  FADD.FTZ R16, R12, R13 ;  /* 0x0000000d0c107221 */ /* 0x004fe20000010000 */
[----:B---3--:R-:W-:Y:S02]  /*12d0*/  FADD.FTZ R18, R35, R18 ;  /* 0x0000001223127221 */ /* 0x008fe40000010000 */
[----:B------:R-:W1:Y:S04]  /*12e0*/  SHFL.BFLY PT, R13, R14, 0x2, 0x1f ;  /* 0x0c401f000e0d7f89 */ /* 0x000e6800000e0000 */
[----:B------:R-:W2:Y:S04]  /*12f0*/  SHFL.BFLY PT, R17, R16, 0x2, 0x1f ;  /* 0x0c401f0010117f89 */ /* 0x000ea800000e0000 */
[----:B------:R-:W3:Y:S01]  /*1300*/  SHFL.BFLY PT, R11, R18, 0x2, 0x1f ;  /* 0x0c401f00120b7f89 */ /* 0x000ee200000e0000 */
[----:B------:R-:W-:Y:S01]  /*1310*/  IADD3 R20, PT, PT, R53, 0x7f, RZ ;  /* 0x0000007f35147810 */ /* 0x000fe20007ffe0ff */
[----:B0-----:R-:W-:-:S03]  /*1320*/  FADD.FTZ R12, R8, R9 ;  /* 0x00000009080c7221 */ /* 0x001fc60000010000 */
[----:B------:R-:W-:-:S04]  /*1330*/  SHF.R.S32.HI R9, RZ, 0x1f, R20 ;  /* 0x0000001fff097819 */ /* 0x000fc80000011414 */
[-C--:B------:R-:W-:Y:S01]  /*1340*/  LEA.HI R9, R9, R20.reuse, RZ, 0x7 ;  /* 0x0000001409097211 */ /* 0x080fe200078f38ff */
[----:B-1----:R-:W-:Y:S02]  /*1350*/  FADD.FTZ R15, R14, R13 ;  /* 0x0000000d0e0f7221 */ /* 0x002fe40000010000 */
[----:B------:R-:W0:Y:S01]  /*1360*/  SHFL.BFLY PT, R13, R12, 0x1, 0x1f ;  /* 0x0c201f000c0d7f89 */ /* 0x000e2200000e0000 */
[----:B--2---:R-:W-:Y:S01]  /*1370*/  FADD.FTZ R17, R16, R17 ;  /* 0x0000001110117221 */ /* 0x004fe20000010000 */
[----:B------:R-:W-:Y:S01]  /*1380*/  LOP3.LUT R9, R9, 0xffffff80, RZ, 0xc0, !PT ;  /* 0xffffff8009097812 */ /* 0x000fe200078ec0ff */
[----:B---3--:R-:W-:Y:S01]  /*1390*/  FADD.FTZ R19, R18, R11 ;  /* 0x0000000b12137221 */ /* 0x008fe20000010000 */
[----:B------:R-:W1:Y:S02]  /*13a0*/  SHFL.BFLY PT, R14, R15, 0x1, 0x1f ;  /* 0x0c201f000f0e7f89 */ /* 0x000e6400000e0000 */
[----:B------:R-:W-:Y:S01]  /*13b0*/  IADD3 R21, PT, PT, R5, R20, -R9 ;  /* 0x0000001405157210 */ /* 0x000fe20007ffe809 */
[----:B------:R-:W2:Y:S01]  /*13c0*/  LDC.64 R10, c[0x0][0x440] ;  /* 0x00011000ff0a7b82 */ /* 0x000ea20000000a00 */
[----:B------:R-:W3:Y:S04]  /*13d0*/  SHFL.BFLY PT, R16, R17, 0x1, 0x1f ;  /* 0x0c201f0011107f89 */ /* 0x000ee800000e0000 */
[----:B------:R-:W4:Y:S03]  /*13e0*/  SHFL.BFLY PT, R18, R19, 0x1, 0x1f ;  /* 0x0c201f0013127f89 */ /* 0x000f2600000e0000 */
[----:B------:R-:W2:Y:S01]  /*13f0*/  LDC.64 R8, c[0x0][0x448] ;  /* 0x00011200ff087b82 */ /* 0x000ea20000000a00 */
[----:B------:R-:W-:-:S02]  /*1400*/  IADD3 R21, PT, PT, R20, -R21, RZ ;  /* 0x8000001514157210 */ /* 0x000fc40007ffe0ff */
[----:B------:R-:W-:Y:S02]  /*1410*/  SHF.L.U32 R20, R0, 0xd, RZ ;  /* 0x0000000d00147819 */ /* 0x000fe400000006ff */
[----:B------:R-:W-:-:S04]  /*1420*/  SHF.L.U32 R23, R4, 0x2, RZ ;  /* 0x0000000204177819 */ /* 0x000fc800000006ff */
[----:B------:R-:W-:Y:S02]  /*1430*/  LOP3.LUT R23, R23, R20, RZ, 0xfc, !PT ;  /* 0x0000001417177212 */ /* 0x000fe400078efcff */
[----:B------:R-:W-:Y:S02]  /*1440*/  SHF.L.U32 R20, R3, 0x6, RZ ;  /* 0x0000000603147819 */ /* 0x000fe400000006ff */
[----:B------:R-:W-:Y:S01]  /*1450*/  ISETP.GE.AND P0, PT, R4, R21, PT ;  /* 0x000000150400720c */ /* 0x000fe20003f06270 */
[----:B0-----:R-:W-:Y:S01]  /*1460*/  FADD.FTZ R21, R12, R13 ;  /* 0x0000000d0c157221 */ /* 0x001fe20000010000 */
[----:B------:R-:W-:Y:S01]  /*1470*/  IADD3 R12, P2, PT, R20, R23, RZ ;  /* 0x00000017140c7210 */ /* 0x000fe20007f5e0ff */
[----:B-1----:R-:W-:Y:S01]  /*1480*/  FADD.FTZ R22, R15, R14 ;  /* 0x0000000e0f167221 */ /* 0x002fe20000010000 */
[----:B------:R-:W-:Y:S01]  /*1490*/  ISETP.GT.U32.OR P0, PT, R4, 0x7f, P0 ;  /* 0x0000007f0400780c */ /* 0x000fe20000704470 */
[----:B---3--:R-:W-:Y:S01]  /*14a0*/  FADD.FTZ R23, R17, R16 ;  /* 0x0000001011177221 */ /* 0x008fe20000010000 */
[----:B------:R-:W-:-:S02]  /*14b0*/  LEA.HI.X.SX32 R13, R20, RZ, 0x1, P2 ;  /* 0x000000ff140d7211 */ /* 0x000fc400010f0eff */
[----:B------:R-:W-:Y:S01]  /*14c0*/  SHF.R.S32.HI R20, RZ, 0x1f, R3 ;  /* 0x0000001fff147819 */ /* 0x000fe20000011403 */
[----:B----4-:R-:W-:Y:S01]  /*14d0*/  FADD.FTZ R18, R19, R18 ;  /* 0x0000001213127221 */ /* 0x010fe20000010000 */
[----:B------:R-:W-:Y:S07]  /*14e0*/  @P1 BRA `(.L_x_88) ;  /* 0x0000000000641947 */ /* 0x000fee0003800000 */
[----:B------:R-:W0:Y:S01]  /*14f0*/  LDC.64 R16, c[0x0][0x3e8] ;  /* 0x0000fa00ff107b82 */ /* 0x000e220000000a00 */
[----:B------:R-:W1:Y:S01]  /*1500*/  LDCU.64 UR8, c[0x0][0x3f0] ;  /* 0x00007e00ff0877ac */ /* 0x000e620008000a00 */
[----:B------:R-:W-:Y:S02]  /*1510*/  IADD3 R14, P1, PT, R5, R3, RZ ;  /* 0x00000003050e7210 */ /* 0x000fe40007f3e0ff */
[-C--:B------:R-:W-:Y:S01]  /*1520*/  ISETP.GE.AND P4, PT, R6, R7.reuse, PT ;  /* 0x000000070600720c */ /* 0x080fe20003f86270 */
[----:B------:R-:W3:Y:S01]  /*1530*/  LDCU.64 UR10, c[0x0][0x3d0] ;  /* 0x00007a00ff0a77ac */ /* 0x000ee20008000a00 */
[----:B------:R-:W-:Y:S02]  /*1540*/  IADD3.X R15, PT, PT, RZ, R20, RZ, P1, !PT ;  /* 0x00000014ff0f7210 */ /* 0x000fe40000ffe4ff */
[-C--:B------:R-:W-:Y:S02]  /*1550*/  ISETP.GE.AND P1, PT, R52, R7.reuse, PT ;  /* 0x000000073400720c */ /* 0x080fe40003f26270 */
[----:B------:R-:W-:Y:S01]  /*1560*/  ISETP.GE.AND P3, PT, R40, R7, PT ;  /* 0x000000072800720c */ /* 0x000fe20003f66270 */
[----:B0-----:R-:W-:-:S04]  /*1570*/  IMAD.WIDE.U32 R14, R16, UR6, R14 ;  /* 0x00000006100e7c25 */ /* 0x001fc8000f8e000e */
[----:B------:R-:W-:Y:S01]  /*1580*/  IMAD R15, R17, UR6, R15 ;  /* 0x00000006110f7c24 */ /* 0x000fe2000f8e020f */
[----:B------:R-:W-:Y:S01]  /*1590*/  FSEL R17, R22, RZ, !P3 ;  /* 0x000000ff16117208 */ /* 0x000fe20005800000 */
[----:B-1----:R-:W-:-:S04]  /*15a0*/  IMAD.WIDE.U32 R14, R41, UR8, R14 ;  /* 0x00000008290e7c25 */ /* 0x002fc8000f8e000e */
[----:B------:R-:W-:Y:S01]  /*15b0*/  IMAD R16, R41, UR9, R15 ;  /* 0x0000000929107c24 */ /* 0x000fe2000f8e020f */
[----:B------:R-:W-:-:S04]  /*15c0*/  IADD3 R15, P2, PT, R6, R14, RZ ;  /* 0x0000000e060f7210 */ /* 0x000fc80007f5e0ff */
[----:B------:R-:W-:Y:S02]  /*15d0*/  IADD3.X R16, PT, PT, RZ, R16, RZ, P2, !PT ;  /* 0x00000010ff107210 */ /* 0x000fe400017fe4ff */
[----:B---3--:R-:W-:Y:S02]  /*15e0*/  LEA R14, P5, R15, UR10, 0x2 ;  /* 0x0000000a0f0e7c11 */ /* 0x008fe4000f8a10ff */
[----:B------:R-:W-:Y:S02]  /*15f0*/  ISETP.GE.AND P2, PT, R45, R7, PT ;  /* 0x000000072d00720c */ /* 0x000fe40003f46270 */
[----:B------:R-:W-:Y:S02]  /*1600*/  FSEL R7, R21, RZ, !P4 ;  /* 0x000000ff15077208 */ /* 0x000fe40006000000 */
[----:B------:R-:W-:Y:S02]  /*1610*/  LEA.HI.X R15, R15, UR11, R16, 0x2, P5 ;  /* 0x0000000b0f0f7c11 */ /* 0x000fe4000a8f1410 */
[----:B------:R-:W-:-:S02]  /*1620*/  FSEL R19, R23, RZ, !P2 ;  /* 0x000000ff17137208 */ /* 0x000fc40005000000 */
[----:B------:R-:W-:Y:S01]  /*1630*/  FSEL R21, R18, RZ, !P1 ;  /* 0x000000ff12157208 */ /* 0x000fe20004800000 */
[----:B------:R0:W-:Y:S04]  /*1640*/  STG.E desc[UR4][R14.64], R7 ;  /* 0x000000070e007986 */ /* 0x0001e8000c101904 */
[----:B------:R0:W-:Y:S04]  /*1650*/  STG.E desc[UR4][R14.64+0x80], R17 ;  /* 0x000080110e007986 */ /* 0x0001e8000c101904 */
[----:B------:R0:W-:Y:S04]  /*1660*/  STG.E desc[UR4][R14.64+0x100], R19 ;  /* 0x000100130e007986 */ /* 0x0001e8000c101904 */
[----:B------:R0:W-:Y:S02]  /*1670*/  STG.E desc[UR4][R14.64+0x180], R21 ;  /* 0x000180150e007986 */ /* 0x0001e4000c101904 */
.L_x_88:
[----:B------:R-:W-:Y:S05]  /*1680*/  BSYNC.RECONVERGENT B0 ;  /* 0x0000000000007941 */ /* 0x000fea0003800200 */
.L_x_87:
[----:B------:R-:W-:Y:S04]  /*1690*/  BSSY.RECONVERGENT B0, `(.L_x_89) ;  /* 0x0000012000007945 */ /* 0x000fe80003800200 */
[----:B------:R-:W-:Y:S05]  /*16a0*/  @P0 BRA `(.L_x_90) ;  /* 0x0000000000400947 */ /* 0x000fea0003800000 */
[----:B0-----:R-:W0:Y:S01]  /*16b0*/  LDC.64 R14, c[0x0][0x418] ;  /* 0x00010600ff0e7b82 */ /* 0x001e220000000a00 */
[----:B------:R-:W-:Y:S01]  /*16c0*/  IADD3 R6, PT, PT, R5, R4, RZ ;  /* 0x0000000405067210 */ /* 0x000fe20007ffe0ff */
[----:B------:R-:W1:Y:S03]  /*16d0*/  LDCU.64 UR8, c[0x0][0x420] ;  /* 0x00008400ff0877ac */ /* 0x000e660008000a00 */
[----:B------:R-:W-:Y:S01]  /*16e0*/  IADD3 R6, P0, PT, R6, R3, RZ ;  /* 0x0000000306067210 */ /* 0x000fe20007f1e0ff */
[C---:B-----5:R-:W-:Y:S02]  /*16f0*/  FMUL.FTZ R3, R49.reuse, 1.4426950216293334961 ;  /* 0x3fb8aa3b31037820 */ /* 0x060fe40000410000 */
[----:B------:R-:W3:Y:S01]  /*1700*/  LDC.64 R16, c[0x0][0x410] ;  /* 0x00010400ff107b82 */ /* 0x000ee20000000a00 */
[----:B------:R-:W-:Y:S02]  /*1710*/  IADD3.X R7, PT, PT, RZ, R20, RZ, P0, !PT ;  /* 0x00000014ff077210 */ /* 0x000fe400007fe4ff */
[----:B------:R-:W-:-:S04]  /*1720*/  FSETP.NEU.FTZ.AND P0, PT, R49, -INF , PT ;  /* 0xff8000003100780b */ /* 0x000fc80003f1d000 */
[----:B------:R-:W-:Y:S01]  /*1730*/  FSEL R3, R3, RZ, P0 ;  /* 0x000000ff03037208 */ /* 0x000fe20000000000 */
[----:B0-----:R-:W-:-:S04]  /*1740*/  IMAD.WIDE.U32 R6, R14, UR6, R6 ;  /* 0x000000060e067c25 */ /* 0x001fc8000f8e0006 */
[----:B------:R-:W-:Y:S02]  /*1750*/  IMAD R7, R15, UR6, R7 ;  /* 0x000000060f077c24 */ /* 0x000fe4000f8e0207 */
[----:B-1----:R-:W-:-:S04]  /*1760*/  IMAD.WIDE.U32 R6, R41, UR8, R6 ;  /* 0x0000000829067c25 */ /* 0x002fc8000f8e0006 */
[----:B------:R-:W-:Y:S01]  /*1770*/  IMAD R5, R41, UR9, R7 ;  /* 0x0000000929057c24 */ /* 0x000fe2000f8e0207 */
[----:B---3--:R-:W-:-:S04]  /*1780*/  LEA R14, P1, R6, R16, 0x2 ;  /* 0x00000010060e7211 */ /* 0x008fc800078210ff */
[----:B------:R-:W-:-:S05]  /*1790*/  LEA.HI.X R15, R6, R17, R5, 0x2, P1 ;  /* 0x00000011060f7211 */ /* 0x000fca00008f1405 */
[----:B------:R1:W-:Y:S04]  /*17a0*/  STG.E desc[UR4][R14.64], R3 ;  /* 0x000000030e007986 */ /* 0x0003e8000c101904 */
.L_x_90:
[----:B------:R-:W-:Y:S05]  /*17b0*/  BSYNC.RECONVERGENT B0 ;  /* 0x0000000000007941 */ /* 0x000fea0003800200 */
.L_x_89:
[----:B------:R-:W3:Y:S01]  /*17c0*/  LDCU.64 UR10, c[0x0][0x458] ;  /* 0x00008b00ff0a77ac */ /* 0x000ee20008000a00 */
[----:B--2---:R-:W-:Y:S01]  /*17d0*/  IMAD.WIDE.U32 R12, R10, UR6, R12 ;  /* 0x000000060a0c7c25 */ /* 0x004fe2000f8e000c */
[----:B------:R-:W2:Y:S03]  /*17e0*/  LDCU.64 UR8, c[0x0][0x428] ;  /* 0x00008500ff0877ac */ /* 0x000ea60008000a00 */
[----:B------:R-:W-:Y:S02]  /*17f0*/  IMAD R13, R11, UR6, R13 ;  /* 0x000000060b0d7c24 */ /* 0x000fe4000f8e020d */
[----:B0-----:R-:W-:-:S04]  /*1800*/  IMAD.WIDE.U32 R6, R41, R8, R12 ;  /* 0x0000000829067225 */ /* 0x001fc800078e000c */
[----:B------:R-:W-:Y:S01]  /*1810*/  IMAD R9, R41, R9, R7 ;  /* 0x0000000929097224 */ /* 0x000fe200078e0207 */
[----:B---3--:R-:W-:-:S04]  /*1820*/  ISETP.NE.U32.AND P0, PT, RZ, UR10, PT ;  /* 0x0000000aff007c0c */ /* 0x008fc8000bf05070 */
[----:B------:R-:W-:Y:S02]  /*1830*/  ISETP.NE.AND.EX P0, PT, RZ, UR11, PT, P0 ;  /* 0x0000000bff007c0c */ /* 0x000fe4000bf05300 */
[----:B--2---:R-:W-:Y:S02]  /*1840*/  LEA R8, P1, R6, UR8, 0x2 ;  /* 0x0000000806087c11 */ /* 0x004fe4000f8210ff */
[----:B------:R-:W-:Y:S02]  /*1850*/  ISETP.NE.OR P0, PT, R4, RZ, !P0 ;  /* 0x000000ff0400720c */ /* 0x000fe40004705670 */
        /* <DEDUP_REMOVED lines=10> */
[----:B-1----:R-:W1:Y:S01]  /*1900*/  LDC R3, c[0x0][0x390] ;  /* 0x0000e400ff037b82 */ /* 0x002e620000000800 */
[----:B------:R-:W2:Y:S07]  /*1910*/  LDCU UR7, c[0x0][0x450] ;  /* 0x00008a00ff0777ac */ /* 0x000eae0008000800 */
[----:B------:R-:W3:Y:S01]  /*1920*/  LDC.64 R4, c[0x0][0x458] ;  /* 0x00011600ff047b82 */ /* 0x000ee20000000a00 */
[----:B--2---:R-:W-:-:S04]  /*1930*/  IMAD R0, R0, UR7, R2 ;  /* 0x0000000700007c24 */ /* 0x004fc8000f8e0202 */
[----:B-1----:R-:W-:-:S04]  /*1940*/  IMAD R3, R0, R3, UR6 ;  /* 0x0000000600037e24 */ /* 0x002fc8000f8e0203 */
[----:B---3--:R-:W-:-:S05]  /*1950*/  IMAD.WIDE R2, R3, 0x4, R4 ;  /* 0x0000000403027825 */ /* 0x008fca00078e0204 */
[----:B------:R-:W-:Y:S01]  /*1960*/  STG.E desc[UR4][R2.64], RZ ;  /* 0x000000ff02007986 */ /* 0x000fe2000c101904 */
[----:B------:R-:W-:Y:S05]  /*1970*/  EXIT ;  /* 0x000000000000794d */ /* 0x000fea0003800000 */
.L_x_91:
        /* <DEDUP_REMOVED lines=16> */
.L_x_145:


//--------------------- .nv.shared._ZN7cutlass13device_kernelIN5flash19enable_sm80_to_sm89INS1_16FlashAttnBwdSm80INS1_25CollectiveMainloopBwdSm80ILi2ELi2EN4cute5tupleIJNS5_1CILi64EEENS7_ILi128EEES8_EEENS_6half_tEfNS_4arch4Sm80ELb0ELb0ELb1ELb0ELb0ELb0ELb0ELb0ELi2ELi2ELi4ELi2ELb1EEENS1_21CollectiveEpilogueBwdISA_SB_SD_Li256ELb0ELb0ELi2EEENS1_19SingleTileSchedulerILb0ELb0ELb0ELi128EEEEEEEEEvNT_6ParamsE --------------------------
	.section	.nv.shared._ZN7cutlass13device_kernelIN5flash19enable_sm80_to_sm89INS1_16FlashAttnBwdSm80INS1_25CollectiveMainloopBwdSm80ILi2ELi2EN4cute5tupleIJNS5_1CILi64EEENS7_ILi128EEES8_EEENS_6half_tEfNS_4arch4Sm80ELb0ELb0ELb1ELb0ELb0ELb0ELb0ELb0ELi2ELi2ELi4ELi2ELb1EEENS1_21CollectiveEpilogueBwdISA_SB_SD_Li256ELb0ELb0ELi2EEENS1_19SingleTileSchedulerILb0ELb0ELb0ELi128EEEEEEEEEvNT_6ParamsE,"aw",@nobits
	.sectionflags	@""
	.align	16
	.zero		1024


//--------------------- .nv.shared.reserved.0     --------------------------
	.section	.nv.shared.reserved.0,"aw",@nobits
	.weak		__nv_reservedSMEM_offset_0_alias
	.size		__nv_reservedSMEM_offset_0_alias, 0, 64
	.other		__nv_reservedSMEM_offset_0_alias,@"STO_CUDA_RESERVED_SHARED STV_DEFAULT"
__nv_reservedSMEM_offset_0_alias:
	.zero		0
	.zero		64


//--------------------- .nv.global                --------------------------
	.section	.nv.global,"aw",@nobits
.nv.global:
	.type		_ZN73_INTERNAL_e48e4f46_37_flash_bwd_hdim64_fp16_softcap_sm80_cu_744032ad_29084cute1_E,@object
	.size		_ZN73_INTERNAL_e48e4f46_37_flash_bwd_hdim64_fp16_softcap_sm80_cu_744032ad_29084cute1_E,(_ZN73_INTERNAL_e48e4f46_37_flash_bwd_hdim64_fp16_softcap_sm80_cu_744032ad_29084cuda3std3__45__cpo6cbeginE - _ZN73_INTERNAL_e48e4f46_37_flash_bwd_hdim64_fp16_softcap_sm80_cu_744032ad_29084cute1_E)
_ZN73_INTERNAL_e48e4f46_37_flash_bwd_hdim64_fp16_softcap_sm80_cu_744032ad_29084cute1_E:
	.zero		1
	.type		_ZN73_INTERNAL_e48e4f46_37_flash_bwd_hdim64_fp16_softcap_sm80_cu_744032ad_29084cuda3std3__45__cpo6cbeginE,@object
	.size		_ZN73_INTERNAL_e48e4f46_37_flash_bwd_hdim64_fp16_softcap_sm80_cu_744032ad_29084cuda3std3__45__cpo6cbeginE,(_ZN73_INTERNAL_e48e4f46_37_flash_bwd_hdim64_fp16_softcap_sm80_cu_744032ad_29084cuda3std3__48in_placeE - _ZN73_INTERNAL_e48e4f46_37_flash_bwd_hdim64_fp16_softcap_sm80_cu_744032ad_29084cuda3std3__45__cpo6cbeginE)
_ZN73_INTERNAL_e48e4f46_37_flash_bwd_hdim64_fp16_softcap_sm80_cu_744032ad_29084cuda3std3__45__cpo6cbeginE:
	.zero		1
	.type		_ZN73_INTERNAL_e48e4f46_37_flash_bwd_hdim64_fp16_softcap_sm80_cu_744032ad_29084cuda3std3__48in_placeE,@object
	.size		_ZN73_INTERNAL_e48e4f46_37_flash_bwd_hdim64_fp16_softcap_sm80_cu_744032ad_29084cuda3std3__48in_placeE,(_ZN73_INTERNAL_e48e4f46_37_flash_bwd_hdim64_fp16_softcap_sm80_cu_744032ad_29084cuda3std6ranges3__45__cpo9iter_moveE - _ZN73_INTERNAL_e48e4f46_37_flash_bwd_hdim64_fp16_softcap_sm80_cu_744032ad_29084cuda3std3__48in_placeE)
_ZN73_INTERNAL_e48e4f46_37_flash_bwd_hdim64_fp16_softcap_sm80_cu_744032ad_29084cuda3std3__48in_placeE:
	.zero		1
	.type		_ZN73_INTERNAL_e48e4f46_37_flash_bwd_hdim64_fp16_softcap_sm80_cu_744032ad_29084cuda3std6ranges3__45__cpo9iter_moveE,@object
	.size		_ZN73_INTERNAL_e48e4f46_37_flash_bwd_hdim64_fp16_softcap_sm80_cu_744032ad_29084cuda3std6ranges3__45__cpo9iter_moveE,(_ZN73_INTERNAL_e48e4f46_37_flash_bwd_hdim64_fp16_softcap_sm80_cu_744032ad_29084cuda3std3__45__cpo5beginE - _ZN73_INTERNAL_e48e4f46_37_flash_bwd_hdim64_fp16_softcap_sm80_cu_744032ad_29084cuda3std6ranges3__45__cpo9iter_moveE)
_ZN73_INTERNAL_e48e4f46_37_flash_bwd_hdim64_fp16_softcap_sm80_cu_744032ad_29084cuda3std6ranges3__45__cpo9iter_moveE:
	.zero		1
	.type		_ZN73_INTERNAL_e48e4f46_37_flash_bwd_hdim64_fp16_softcap_sm80_cu_744032ad_29084cuda3std3__45__cpo5beginE,@object
	.size		_ZN73_INTERNAL_e48e4f46_37_flash_bwd_hdim64_fp16_softcap_sm80_cu_744032ad_29084cuda3std3__45__cpo5beginE,(_ZN73_INTERNAL_e48e4f46_37_flash_bwd_hdim64_fp16_softcap_sm80_cu_744032ad_29084cuda3std3__475_GLOBAL__N__e48e4f46_37_flash_bwd_hdim64_fp16_softcap_sm80_cu_744032ad_29086ignoreE - _ZN73_INTERNAL_e48e4f46_37_flash_bwd_hdim64_fp16_softcap_sm80_cu_744032ad_29084cuda3std3__45__cpo5beginE)
_ZN73_INTERNAL_e48e4f46_37_flash_bwd_hdim64_fp16_softcap_sm80_cu_744032ad_29084cuda3std3__45__cpo5beginE:
	.zero		1
	.type		_ZN73_INTERNAL_e48e4f46_37_flash_bwd_hdim64_fp16_softcap_sm80_cu_744032ad_29084cuda3std3__475_GLOBAL__N__e48e4f46_37_flash_bwd_hdim64_fp16_softcap_sm80_cu_744032ad_29086ignoreE,@object
	.size		_ZN73_INTERNAL_e48e4f46_37_flash_bwd_hdim64_fp16_softcap_sm80_cu_744032ad_29084cuda3std3__475_GLOBAL__N__e48e4f46_37_flash_bwd_hdim64_fp16_softcap_sm80_cu_744032ad_29086ignoreE,(_ZN73_INTERNAL_e48e4f46_37_flash_bwd_hdim64_fp16_softcap_sm80_cu_744032ad_29084cute7productE - _ZN73_INTERNAL_e48e4f46_37_flash_bwd_hdim64_fp16_softcap_sm80_cu_744032ad_29084cuda3std3__475_GLOBAL__N__e48e4f46_37_flash_bwd_hdim64_fp16_softcap_sm80_cu_744032ad_29086ignoreE)
_ZN73_INTERNAL_e48e4f46_37_flash_bwd_hdim64_fp16_softcap_sm80_cu_744032ad_29084cuda3std3__475_GLOBAL__N__e48e4f46_37_flash_bwd_hdim64_fp16_softcap_sm80_cu_744032ad_29086ignoreE:
	.zero		1
	.type		_ZN73_INTERNAL_e48e4f46_37_flash_bwd_hdim64_fp16_softcap_sm80_cu_744032ad_29084cute7productE,@object
	.size		_ZN73_INTERNAL_e48e4f46_37_flash_bwd_hdim64_fp16_softcap_sm80_cu_744032ad_29084cute7productE,(_ZN73_INTERNAL_e48e4f46_37_flash_bwd_hdim64_fp16_softcap_sm80_cu_744032ad_29084cuda3std3__45__cpo3endE - _ZN73_INTERNAL_e48e4f46_37_flash_bwd_hdim64_fp16_softcap_sm80_cu_744032ad_29084cute7productE)
_ZN73_INTERNAL_e48e4f46_37_flash_bwd_hdim64_fp16_softcap_sm80_cu_744032ad_29084cute7productE:
	.zero		1
	.type		_ZN73_INTERNAL_e48e4f46_37_flash_bwd_hdim64_fp16_softcap_sm80_cu_744032ad_29084cuda3std3__45__cpo3endE,@object
	.size		_ZN73_INTERNAL_e48e4f46_37_flash_bwd_hdim64_fp16_softcap_sm80_cu_744032ad_29084cuda3std3__45__cpo3endE,(_ZN73_INTERNAL_e48e4f46_37_flash_bwd_hdim64_fp16_softcap_sm80_cu_744032ad_29084cuda3std3__419piecewise_constructE - _ZN73_INTERNAL_e48e4f46_37_flash_bwd_hdim64_fp16_softcap_sm80_cu_744032ad_29084cuda3std3__45__cpo3endE)
_ZN73_INTERNAL_e48e4f46_37_flash_bwd_hdim64_fp16_softcap_sm80_cu_744032ad_29084cuda3std3__45__cpo3endE:
	.zero		1
	.type		_ZN73_INTERNAL_e48e4f46_37_flash_bwd_hdim64_fp16_softcap_sm80_cu_744032ad_29084cuda3std3__419piecewise_constructE,@object
	.size		_ZN73_INTERNAL_e48e4f46_37_flash_bwd_hdim64_fp16_softcap_sm80_cu_744032ad_29084cuda3std3__419piecewise_constructE,(_ZN73_INTERNAL_e48e4f46_37_flash_bwd_hdim64_fp16_softcap_sm80_cu_744032ad_29084cuda3std3__45__cpo4cendE - _ZN73_INTERNAL_e48e4f46_37_flash_bwd_hdim64_fp16_softcap_sm80_cu_744032ad_29084cuda3std3__419piecewise_constructE)
_ZN73_INTERNAL_e48e4f46_37_flash_bwd_hdim64_fp16_softcap_sm80_cu_744032ad_29084cuda3std3__419piecewise_constructE:
	.zero		1
	.type		_ZN73_INTERNAL_e48e4f46_37_flash_bwd_hdim64_fp16_softcap_sm80_cu_744032ad_29084cuda3std3__45__cpo4cendE,@object
	.size		_ZN73_INTERNAL_e48e4f46_37_flash_bwd_hdim64_fp16_softcap_sm80_cu_744032ad_29084cuda3std3__45__cpo4cendE,(_ZN73_INTERNAL_e48e4f46_37_flash_bwd_hdim64_fp16_softcap_sm80_cu_744032ad_29084cuda3std6ranges3__45__cpo4swapE - _ZN73_INTERNAL_e48e4f46_37_flash_bwd_hdim64_fp16_softcap_sm80_cu_744032ad_29084cuda3std3__45__cpo4cendE)
_ZN73_INTERNAL_e48e4f46_37_flash_bwd_hdim64_fp16_softcap_sm80_cu_744032ad_29084cuda3std3__45__cpo4cendE:
	.zero		1
	.type		_ZN73_INTERNAL_e48e4f46_37_flash_bwd_hdim64_fp16_softcap_sm80_cu_744032ad_29084cuda3std6ranges3__45__cpo4swapE,@object
	.size		_ZN73_INTERNAL_e48e4f46_37_flash_bwd_hdim64_fp16_softcap_sm80_cu_744032ad_29084cuda3std6ranges3__45__cpo4swapE,(.L_7 - _ZN73_INTERNAL_e48e4f46_37_flash_bwd_hdim64_fp16_softcap_sm80_cu_744032ad_29084cuda3std6ranges3__45__cpo4swapE)
_ZN73_INTERNAL_e48e4f46_37_flash_bwd_hdim64_fp16_softcap_sm80_cu_744032ad_29084cuda3std6ranges3__45__cpo4swapE:
	.zero		1
.L_7:


//--------------------- .nv.shared._ZN7cutlass13device_kernelIN5flash19enable_sm80_to_sm89INS1_16FlashAttnBwdSm80INS1_25CollectiveMainloopBwdSm80ILi2ELi2EN4cute5tupleIJNS5_1CILi64EEENS7_ILi128EEES8_EEENS_6half_tEfNS_4arch4Sm80ELb0ELb0ELb1ELb0ELb1ELb0ELb0ELb0ELi2ELi2ELi4ELi2ELb1EEENS1_21CollectiveEpilogueBwdISA_SB_SD_Li256ELb0ELb0ELi2EEENS1_19SingleTileSchedulerILb0ELb0ELb0ELi128EEEEEEEEEvNT_6ParamsE --------------------------
	.section	.nv.shared._ZN7cutlass13device_kernelIN5flash19enable_sm80_to_sm89INS1_16FlashAttnBwdSm80INS1_25CollectiveMainloopBwdSm80ILi2ELi2EN4cute5tupleIJNS5_1CILi64EEENS7_ILi128EEES8_EEENS_6half_tEfNS_4arch4Sm80ELb0ELb0ELb1ELb0ELb1ELb0ELb0ELb0ELi2ELi2ELi4ELi2ELb1EEENS1_21CollectiveEpilogueBwdISA_SB_SD_Li256ELb0ELb0ELi2EEENS1_19SingleTileSchedulerILb0ELb0ELb0ELi128EEEEEEEEEvNT_6ParamsE,"aw",@nobits
	.sectionflags	@""
	.align	16
	.zero		1024


//--------------------- .nv.shared._ZN7cutlass13device_kernelIN5flash19enable_sm80_to_sm89INS1_16FlashAttnBwdSm80INS1_25CollectiveMainloopBwdSm80ILi2ELi2EN4cute5tupleIJNS5_1CILi64EEENS7_ILi128EEES8_EEENS_6half_tEfNS_4arch4Sm80ELb0ELb0ELb1ELb0ELb0ELb0ELb0ELb0ELi2ELi2ELi4ELi2ELb1EEENS1_24CollectiveEpilogueBwdGQAISA_fSD_Li256ELb0ELb0EEENS1_19SingleTileSchedulerILb0ELb0ELb0ELi128EEEEEEEEEvNT_6ParamsE --------------------------
	.section	.nv.shared._ZN7cutlass13device_kernelIN5flash19enable_sm80_to_sm89INS1_16FlashAttnBwdSm80INS1_25CollectiveMainloopBwdSm80ILi2ELi2EN4cute5tupleIJNS5_1CILi64EEENS7_ILi128EEES8_EEENS_6half_tEfNS_4arch4Sm80ELb0ELb0ELb1ELb0ELb0ELb0ELb0ELb0ELi2ELi2ELi4ELi2ELb1EEENS1_24CollectiveEpilogueBwdGQAISA_fSD_Li256ELb0ELb0EEENS1_19SingleTileSchedulerILb0ELb0ELb0ELi128EEEEEEEEEvNT_6ParamsE,"aw",@nobits
	.sectionflags	@""
	.align	16
	.zero		1024


//--------------------- .nv.shared._ZN7cutlass13device_kernelIN5flash19enable_sm80_to_sm89INS1_16FlashAttnBwdSm80INS1_25CollectiveMainloopBwdSm80ILi2ELi2EN4cute5tupleIJNS5_1CILi64EEENS7_ILi128EEES8_EEENS_6half_tEfNS_4arch4Sm80ELb0ELb0ELb1ELb0ELb1ELb0ELb0ELb0ELi2ELi2ELi4ELi2ELb1EEENS1_24CollectiveEpilogueBwdGQAISA_fSD_Li256ELb0ELb1EEENS1_19SingleTileSchedulerILb0ELb0ELb0ELi128EEEEEEEEEvNT_6ParamsE --------------------------
	.section	.nv.shared._ZN7cutlass13device_kernelIN5flash19enable_sm80_to_sm89INS1_16FlashAttnBwdSm80INS1_25CollectiveMainloopBwdSm80ILi2ELi2EN4cute5tupleIJNS5_1CILi64EEENS7_ILi128EEES8_EEENS_6half_tEfNS_4arch4Sm80ELb0ELb0ELb1ELb0ELb1ELb0ELb0ELb0ELi2ELi2ELi4ELi2ELb1EEENS1_24CollectiveEpilogueBwdGQAISA_fSD_Li256ELb0ELb1EEENS1_19SingleTileSchedulerILb0ELb0ELb0ELi128EEEEEEEEEvNT_6ParamsE,"aw",@nobits
	.sectionflags	@""
	.align	16
	.zero		1024


//--------------------- .nv.shared._ZN7cutlass13device_kernelIN5flash19enable_sm80_to_sm89INS1_16FlashAttnBwdSm80INS1_25CollectiveMainloopBwdSm80ILi2ELi2EN4cute5tupleIJNS5_1CILi64EEENS7_ILi128EEES8_EEENS_6half_tEfNS_4arch4Sm80ELb0ELb0ELb1ELb1ELb0ELb0ELb0ELb0ELi2ELi2ELi4ELi2ELb1EEENS1_21CollectiveEpilogueBwdISA_SB_SD_Li256ELb1ELb0ELi2EEENS1_19SingleTileSchedulerILb1ELb0ELb0ELi128EEEEEEEEEvNT_6ParamsE --------------------------
	.section	.nv.shared._ZN7cutlass13device_kernelIN5flash19enable_sm80_to_sm89INS1_16FlashAttnBwdSm80INS1_25CollectiveMainloopBwdSm80ILi2ELi2EN4cute5tupleIJNS5_1CILi64EEENS7_ILi128EEES8_EEENS_6half_tEfNS_4arch4Sm80ELb0ELb0ELb1ELb1ELb0ELb0ELb0ELb0ELi2ELi2ELi4ELi2ELb1EEENS1_21CollectiveEpilogueBwdISA_SB_SD_Li256ELb1ELb0ELi2EEENS1_19SingleTileSchedulerILb1ELb0ELb0ELi128EEEEEEEEEvNT_6ParamsE,"aw",@nobits
	.sectionflags	@""
	.align	16
	.zero		1024


//--------------------- .nv.shared._ZN7cutlass13device_kernelIN5flash19enable_sm80_to_sm89INS1_16FlashAttnBwdSm80INS1_25CollectiveMainloopBwdSm80ILi2ELi2EN4cute5tupleIJNS5_1CILi64EEENS7_ILi128EEES8_EEENS_6half_tEfNS_4arch4Sm80ELb0ELb0ELb1ELb1ELb1ELb0ELb0ELb0ELi2ELi2ELi4ELi2ELb1EEENS1_21CollectiveEpilogueBwdISA_SB_SD_Li256ELb1ELb0ELi2EEENS1_19SingleTileSchedulerILb1ELb0ELb0ELi128EEEEEEEEEvNT_6ParamsE --------------------------
	.section	.nv.shared._ZN7cutlass13device_kernelIN5flash19enable_sm80_to_sm89INS1_16FlashAttnBwdSm80INS1_25CollectiveMainloopBwdSm80ILi2ELi2EN4cute5tupleIJNS5_1CILi64EEENS7_ILi128EEES8_EEENS_6half_tEfNS_4arch4Sm80ELb0ELb0ELb1ELb1ELb1ELb0ELb0ELb0ELi2ELi2ELi4ELi2ELb1EEENS1_21CollectiveEpilogueBwdISA_SB_SD_Li256ELb1ELb0ELi2EEENS1_19SingleTileSchedulerILb1ELb0ELb0ELi128EEEEEEEEEvNT_6ParamsE,"aw",@nobits
	.sectionflags	@""
	.align	16
	.zero		1024


//--------------------- .nv.shared._ZN7cutlass13device_kernelIN5flash19enable_sm80_to_sm89INS1_16FlashAttnBwdSm80INS1_25CollectiveMainloopBwdSm80ILi2ELi2EN4cute5tupleIJNS5_1CILi64EEENS7_ILi128EEES8_EEENS_6half_tEfNS_4arch4Sm80ELb0ELb0ELb1ELb1ELb0ELb0ELb0ELb0ELi2ELi2ELi4ELi2ELb1EEENS1_24CollectiveEpilogueBwdGQAISA_fSD_Li256ELb1ELb0EEENS1_19SingleTileSchedulerILb1ELb0ELb0ELi128EEEEEEEEEvNT_6ParamsE --------------------------
	.section	.nv.shared._ZN7cutlass13device_kernelIN5flash19enable_sm80_to_sm89INS1_16FlashAttnBwdSm80INS1_25CollectiveMainloopBwdSm80ILi2ELi2EN4cute5tupleIJNS5_1CILi64EEENS7_ILi128EEES8_EEENS_6half_tEfNS_4arch4Sm80ELb0ELb0ELb1ELb1ELb0ELb0ELb0ELb0ELi2ELi2ELi4ELi2ELb1EEENS1_24CollectiveEpilogueBwdGQAISA_fSD_Li256ELb1ELb0EEENS1_19SingleTileSchedulerILb1ELb0ELb0ELi128EEEEEEEEEvNT_6ParamsE,"aw",@nobits
	.sectionflags	@""
	.align	16
	.zero		1024


//--------------------- .nv.shared._ZN7cutlass13device_kernelIN5flash19enable_sm80_to_sm89INS1_16FlashAttnBwdSm80INS1_25CollectiveMainloopBwdSm80ILi2ELi2EN4cute5tupleIJNS5_1CILi64EEENS7_ILi128EEES8_EEENS_6half_tEfNS_4arch4Sm80ELb0ELb0ELb1ELb1ELb1ELb0ELb0ELb0ELi2ELi2ELi4ELi2ELb1EEENS1_24CollectiveEpilogueBwdGQAISA_fSD_Li256ELb1ELb1EEENS1_19SingleTileSchedulerILb1ELb0ELb0ELi128EEEEEEEEEvNT_6ParamsE --------------------------
	.section	.nv.shared._ZN7cutlass13device_kernelIN5flash19enable_sm80_to_sm89INS1_16FlashAttnBwdSm80INS1_25CollectiveMainloopBwdSm80ILi2ELi2EN4cute5tupleIJNS5_1CILi64EEENS7_ILi128EEES8_EEENS_6half_tEfNS_4arch4Sm80ELb0ELb0ELb1ELb1ELb1ELb0ELb0ELb0ELi2ELi2ELi4ELi2ELb1EEENS1_24CollectiveEpilogueBwdGQAISA_fSD_Li256ELb1ELb1EEENS1_19SingleTileSchedulerILb1ELb0ELb0ELi128EEEEEEEEEvNT_6ParamsE,"aw",@nobits
	.sectionflags	@""
	.align	16
	.zero		1024


//--------------------- .nv.shared._ZN7cutlass13device_kernelIN5flash19enable_sm80_to_sm89INS1_16FlashAttnBwdSm80INS1_25CollectiveMainloopBwdSm80ILi2ELi2EN4cute5tupleIJNS5_1CILi64EEENS7_ILi128EEES8_EEENS_6half_tEfNS_4arch4Sm80ELb0ELb1ELb1ELb0ELb0ELb0ELb0ELb0ELi2ELi2ELi4ELi2ELb1EEENS1_21CollectiveEpilogueBwdISA_SB_SD_Li256ELb0ELb0ELi2EEENS1_19SingleTileSchedulerILb0ELb0ELb0ELi128EEEEEEEEEvNT_6ParamsE --------------------------
	.section	.nv.shared._ZN7cutlass13device_kernelIN5flash19enable_sm80_to_sm89INS1_16FlashAttnBwdSm80INS1_25CollectiveMainloopBwdSm80ILi2ELi2EN4cute5tupleIJNS5_1CILi64EEENS7_ILi128EEES8_EEENS_6half_tEfNS_4arch4Sm80ELb0ELb1ELb1ELb0ELb0ELb0ELb0ELb0ELi2ELi2ELi4ELi2ELb1EEENS1_21CollectiveEpilogueBwdISA_SB_SD_Li256ELb0ELb0ELi2EEENS1_19SingleTileSchedulerILb0ELb0ELb0ELi128EEEEEEEEEvNT_6ParamsE,"aw",@nobits
	.sectionflags	@""
	.align	16
	.zero		1024


//--------------------- .nv.shared._ZN7cutlass13device_kernelIN5flash19enable_sm80_to_sm89INS1_16FlashAttnBwdSm80INS1_25CollectiveMainloopBwdSm80ILi2ELi2EN4cute5tupleIJNS5_1CILi64EEENS7_ILi128EEES8_EEENS_6half_tEfNS_4arch4Sm80ELb0ELb1ELb1ELb0ELb1ELb0ELb0ELb0ELi2ELi2ELi4ELi2ELb1EEENS1_21CollectiveEpilogueBwdISA_SB_SD_Li256ELb0ELb0ELi2EEENS1_19SingleTileSchedulerILb0ELb0ELb0ELi128EEEEEEEEEvNT_6ParamsE --------------------------
	.section	.nv.shared._ZN7cutlass13device_kernelIN5flash19enable_sm80_to_sm89INS1_16FlashAttnBwdSm80INS1_25CollectiveMainloopBwdSm80ILi2ELi2EN4cute5tupleIJNS5_1CILi64EEENS7_ILi128EEES8_EEENS_6half_tEfNS_4arch4Sm80ELb0ELb1ELb1ELb0ELb1ELb0ELb0ELb0ELi2ELi2ELi4ELi2ELb1EEENS1_21CollectiveEpilogueBwdISA_SB_SD_Li256ELb0ELb0ELi2EEENS1_19SingleTileSchedulerILb0ELb0ELb0ELi128EEEEEEEEEvNT_6ParamsE,"aw",@nobits
	.sectionflags	@""
	.align	16
	.zero		1024


//--------------------- .nv.shared._ZN7cutlass13device_kernelIN5flash19enable_sm80_to_sm89INS1_16FlashAttnBwdSm80INS1_25CollectiveMainloopBwdSm80ILi2ELi2EN4cute5tupleIJNS5_1CILi64EEENS7_ILi128EEES8_EEENS_6half_tEfNS_4arch4Sm80ELb0ELb1ELb1ELb0ELb0ELb0ELb0ELb0ELi2ELi2ELi4ELi2ELb1EEENS1_24CollectiveEpilogueBwdGQAISA_fSD_Li256ELb0ELb0EEENS1_19SingleTileSchedulerILb0ELb0ELb0ELi128EEEEEEEEEvNT_6ParamsE --------------------------
	.section	.nv.shared._ZN7cutlass13device_kernelIN5flash19enable_sm80_to_sm89INS1_16FlashAttnBwdSm80INS1_25CollectiveMainloopBwdSm80ILi2ELi2EN4cute5tupleIJNS5_1CILi64EEENS7_ILi128EEES8_EEENS_6half_tEfNS_4arch4Sm80ELb0ELb1ELb1ELb0ELb0ELb0ELb0ELb0ELi2ELi2ELi4ELi2ELb1EEENS1_24CollectiveEpilogueBwdGQAISA_fSD_Li256ELb0ELb0EEENS1_19SingleTileSchedulerILb0ELb0ELb0ELi128EEEEEEEEEvNT_6ParamsE,"aw",@nobits
	.sectionflags	@""
	.align	16
	.zero		1024


//--------------------- .nv.shared._ZN7cutlass13device_kernelIN5flash19enable_sm80_to_sm89INS1_16FlashAttnBwdSm80INS1_25CollectiveMainloopBwdSm80ILi2ELi2EN4cute5tupleIJNS5_1CILi64EEENS7_ILi128EEES8_EEENS_6half_tEfNS_4arch4Sm80ELb0ELb1ELb1ELb0ELb1ELb0ELb0ELb0ELi2ELi2ELi4ELi2ELb1EEENS1_24CollectiveEpilogueBwdGQAISA_fSD_Li256ELb0ELb1EEENS1_19SingleTileSchedulerILb0ELb0ELb0ELi128EEEEEEEEEvNT_6ParamsE --------------------------
	.section	.nv.shared._ZN7cutlass13device_kernelIN5flash19enable_sm80_to_sm89INS1_16FlashAttnBwdSm80INS1_25CollectiveMainloopBwdSm80ILi2ELi2EN4cute5tupleIJNS5_1CILi64EEENS7_ILi128EEES8_EEENS_6half_tEfNS_4arch4Sm80ELb0ELb1ELb1ELb0ELb1ELb0ELb0ELb0ELi2ELi2ELi4ELi2ELb1EEENS1_24CollectiveEpilogueBwdGQAISA_fSD_Li256ELb0ELb1EEENS1_19SingleTileSchedulerILb0ELb0ELb0ELi128EEEEEEEEEvNT_6ParamsE,"aw",@nobits
	.sectionflags	@""
	.align	16
	.zero		1024


//--------------------- .nv.shared._ZN7cutlass13device_kernelIN5flash19enable_sm80_to_sm89INS1_16FlashAttnBwdSm80INS1_25CollectiveMainloopBwdSm80ILi2ELi2EN4cute5tupleIJNS5_1CILi64EEENS7_ILi128EEES8_EEENS_6half_tEfNS_4arch4Sm80ELb0ELb1ELb1ELb1ELb0ELb0ELb0ELb0ELi2ELi2ELi4ELi2ELb1EEENS1_21CollectiveEpilogueBwdISA_SB_SD_Li256ELb1ELb0ELi2EEENS1_19SingleTileSchedulerILb1ELb0ELb0ELi128EEEEEEEEEvNT_6ParamsE --------------------------
	.section	.nv.shared._ZN7cutlass13device_kernelIN5flash19enable_sm80_to_sm89INS1_16FlashAttnBwdSm80INS1_25CollectiveMainloopBwdSm80ILi2ELi2EN4cute5tupleIJNS5_1CILi64EEENS7_ILi128EEES8_EEENS_6half_tEfNS_4arch4Sm80ELb0ELb1ELb1ELb1ELb0ELb0ELb0ELb0ELi2ELi2ELi4ELi2ELb1EEENS1_21CollectiveEpilogueBwdISA_SB_SD_Li256ELb1ELb0ELi2EEENS1_19SingleTileSchedulerILb1ELb0ELb0ELi128EEEEEEEEEvNT_6ParamsE,"aw",@nobits
	.sectionflags	@""
	.align	16
	.zero		1024


//--------------------- .nv.shared._ZN7cutlass13device_kernelIN5flash19enable_sm80_to_sm89INS1_16FlashAttnBwdSm80INS1_25CollectiveMainloopBwdSm80ILi2ELi2EN4cute5tupleIJNS5_1CILi64EEENS7_ILi128EEES8_EEENS_6half_tEfNS_4arch4Sm80ELb0ELb1ELb1ELb1ELb1ELb0ELb0ELb0ELi2ELi2ELi4ELi2ELb1EEENS1_21CollectiveEpilogueBwdISA_SB_SD_Li256ELb1ELb0ELi2EEENS1_19SingleTileSchedulerILb1ELb0ELb0ELi128EEEEEEEEEvNT_6ParamsE --------------------------
	.section	.nv.shared._ZN7cutlass13device_kernelIN5flash19enable_sm80_to_sm89INS1_16FlashAttnBwdSm80INS1_25CollectiveMainloopBwdSm80ILi2ELi2EN4cute5tupleIJNS5_1CILi64EEENS7_ILi128EEES8_EEENS_6half_tEfNS_4arch4Sm80ELb0ELb1ELb1ELb1ELb1ELb0ELb0ELb0ELi2ELi2ELi4ELi2ELb1EEENS1_21CollectiveEpilogueBwdISA_SB_SD_Li256ELb1ELb0ELi2EEENS1_19SingleTileSchedulerILb1ELb0ELb0ELi128EEEEEEEEEvNT_6ParamsE,"aw",@nobits
	.sectionflags	@""
	.align	16
	.zero		1024


//--------------------- .nv.shared._ZN7cutlass13device_kernelIN5flash19enable_sm80_to_sm89INS1_16FlashAttnBwdSm80INS1_25CollectiveMainloopBwdSm80ILi2ELi2EN4cute5tupleIJNS5_1CILi64EEENS7_ILi128EEES8_EEENS_6half_tEfNS_4arch4Sm80ELb0ELb1ELb1ELb1ELb0ELb0ELb0ELb0ELi2ELi2ELi4ELi2ELb1EEENS1_24CollectiveEpilogueBwdGQAISA_fSD_Li256ELb1ELb0EEENS1_19SingleTileSchedulerILb1ELb0ELb0ELi128EEEEEEEEEvNT_6ParamsE --------------------------
	.section	.nv.shared._ZN7cutlass13device_kernelIN5flash19enable_sm80_to_sm89INS1_16FlashAttnBwdSm80INS1_25CollectiveMainloopBwdSm80ILi2ELi2EN4cute5tupleIJNS5_1CILi64EEENS7_ILi128EEES8_EEENS_6half_tEfNS_4arch4Sm80ELb0ELb1ELb1ELb1ELb0ELb0ELb0ELb0ELi2ELi2ELi4ELi2ELb1EEENS1_24CollectiveEpilogueBwdGQAISA_fSD_Li256ELb1ELb0EEENS1_19SingleTileSchedulerILb1ELb0ELb0ELi128EEEEEEEEEvNT_6ParamsE,"aw",@nobits
	.sectionflags	@""
	.align	16
	.zero		1024


//--------------------- .nv.shared._ZN7cutlass13device_kernelIN5flash19enable_sm80_to_sm89INS1_16FlashAttnBwdSm80INS1_25CollectiveMainloopBwdSm80ILi2ELi2EN4cute5tupleIJNS5_1CILi64EEENS7_ILi128EEES8_EEENS_6half_tEfNS_4arch4Sm80ELb0ELb1ELb1ELb1ELb1ELb0ELb0ELb0ELi2ELi2ELi4ELi2ELb1EEENS1_24CollectiveEpilogueBwdGQAISA_fSD_Li256ELb1ELb1EEENS1_19SingleTileSchedulerILb1ELb0ELb0ELi128EEEEEEEEEvNT_6ParamsE --------------------------
	.section	.nv.shared._ZN7cutlass13device_kernelIN5flash19enable_sm80_to_sm89INS1_16FlashAttnBwdSm80INS1_25CollectiveMainloopBwdSm80ILi2ELi2EN4cute5tupleIJNS5_1CILi64EEENS7_ILi128EEES8_EEENS_6half_tEfNS_4arch4Sm80ELb0ELb1ELb1ELb1ELb1ELb0ELb0ELb0ELi2ELi2ELi4ELi2ELb1EEENS1_24CollectiveEpilogueBwdGQAISA_fSD_Li256ELb1ELb1EEENS1_19SingleTileSchedulerILb1ELb0ELb0ELi128EEEEEEEEEvNT_6ParamsE,"aw",@nobits
	.sectionflags	@""
	.align	16
	.zero		1024


//--------------------- .nv.shared._ZN7cutlass13device_kernelIN5flash19enable_sm80_to_sm89INS1_16FlashAttnBwdSm80INS1_25CollectiveMainloopBwdSm80ILi2ELi2EN4cute5tupleIJNS5_1CILi64EEENS7_ILi128EEES8_EEENS_6half_tEfNS_4arch4Sm80ELb1ELb0ELb1ELb0ELb0ELb0ELb0ELb0ELi2ELi2ELi4ELi2ELb1EEENS1_21CollectiveEpilogueBwdISA_SB_SD_Li256ELb0ELb0ELi2EEENS1_25SingleTileBwdLPTSchedulerILb0ELi128ELb0EEEEEEEEEvNT_6ParamsE --------------------------
	.section	.nv.shared._ZN7cutlass13device_kernelIN5flash19enable_sm80_to_sm89INS1_16FlashAttnBwdSm80INS1_25CollectiveMainloopBwdSm80ILi2ELi2EN4cute5tupleIJNS5_1CILi64EEENS7_ILi128EEES8_EEENS_6half_tEfNS_4arch4Sm80ELb1ELb0ELb1ELb0ELb0ELb0ELb0ELb0ELi2ELi2ELi4ELi2ELb1EEENS1_21CollectiveEpilogueBwdISA_SB_SD_Li256ELb0ELb0ELi2EEENS1_25SingleTileBwdLPTSchedulerILb0ELi128ELb0EEEEEEEEEvNT_6ParamsE,"aw",@nobits
	.sectionflags	@""
	.align	16
	.zero		1024


//--------------------- .nv.shared._ZN7cutlass13device_kernelIN5flash19enable_sm80_to_sm89INS1_16FlashAttnBwdSm80INS1_25CollectiveMainloopBwdSm80ILi2ELi2EN4cute5tupleIJNS5_1CILi64EEENS7_ILi128EEES8_EEENS_6half_tEfNS_4arch4Sm80ELb1ELb0ELb1ELb0ELb1ELb0ELb0ELb0ELi2ELi2ELi4ELi2ELb1EEENS1_21CollectiveEpilogueBwdISA_SB_SD_Li256ELb0ELb0ELi2EEENS1_25SingleTileBwdLPTSchedulerILb0ELi128ELb1EEEEEEEEEvNT_6ParamsE --------------------------
	.section	.nv.shared._ZN7cutlass13device_kernelIN5flash19enable_sm80_to_sm89INS1_16FlashAttnBwdSm80INS1_25CollectiveMainloopBwdSm80ILi2ELi2EN4cute5tupleIJNS5_1CILi64EEENS7_ILi128EEES8_EEENS_6half_tEfNS_4arch4Sm80ELb1ELb0ELb1ELb0ELb1ELb0ELb0ELb0ELi2ELi2ELi4ELi2ELb1EEENS1_21CollectiveEpilogueBwdISA_SB_SD_Li256ELb0ELb0ELi2EEENS1_25SingleTileBwdLPTSchedulerILb0ELi128ELb1EEEEEEEEEvNT_6ParamsE,"aw",@nobits
	.sectionflags	@""
	.align	16
	.zero		1024


//--------------------- .nv.shared._ZN7cutlass13device_kernelIN5flash19enable_sm80_to_sm89INS1_16FlashAttnBwdSm80INS1_25CollectiveMainloopBwdSm80ILi2ELi2EN4cute5tupleIJNS5_1CILi64EEENS7_ILi128EEES8_EEENS_6half_tEfNS_4arch4Sm80ELb1ELb0ELb1ELb0ELb0ELb0ELb0ELb0ELi2ELi2ELi4ELi2ELb1EEENS1_24CollectiveEpilogueBwdGQAISA_fSD_Li256ELb0ELb0EEENS1_25SingleTileBwdLPTSchedulerILb0ELi128ELb0EEEEEEEEEvNT_6ParamsE --------------------------
	.section	.nv.shared._ZN7cutlass13device_kernelIN5flash19enable_sm80_to_sm89INS1_16FlashAttnBwdSm80INS1_25CollectiveMainloopBwdSm80ILi2ELi2EN4cute5tupleIJNS5_1CILi64EEENS7_ILi128EEES8_EEENS_6half_tEfNS_4arch4Sm80ELb1ELb0ELb1ELb0ELb0ELb0ELb0ELb0ELi2ELi2ELi4ELi2ELb1EEENS1_24CollectiveEpilogueBwdGQAISA_fSD_Li256ELb0ELb0EEENS1_25SingleTileBwdLPTSchedulerILb0ELi128ELb0EEEEEEEEEvNT_6ParamsE,"aw",@nobits
	.sectionflags	@""
	.align	16
	.zero		1024


//--------------------- .nv.shared._ZN7cutlass13device_kernelIN5flash19enable_sm80_to_sm89INS1_16FlashAttnBwdSm80INS1_25CollectiveMainloopBwdSm80ILi2ELi2EN4cute5tupleIJNS5_1CILi64EEENS7_ILi128EEES8_EEENS_6half_tEfNS_4arch4Sm80ELb1ELb0ELb1ELb0ELb1ELb0ELb0ELb0ELi2ELi2ELi4ELi2ELb1EEENS1_24CollectiveEpilogueBwdGQAISA_fSD_Li256ELb0ELb1EEENS1_25SingleTileBwdLPTSchedulerILb0ELi128ELb1EEEEEEEEEvNT_6ParamsE --------------------------
	.section	.nv.shared._ZN7cutlass13device_kernelIN5flash19enable_sm80_to_sm89INS1_16FlashAttnBwdSm80INS1_25CollectiveMainloopBwdSm80ILi2ELi2EN4cute5tupleIJNS5_1CILi64EEENS7_ILi128EEES8_EEENS_6half_tEfNS_4arch4Sm80ELb1ELb0ELb1ELb0ELb1ELb0ELb0ELb0ELi2ELi2ELi4ELi2ELb1EEENS1_24CollectiveEpilogueBwdGQAISA_fSD_Li256ELb0ELb1EEENS1_25SingleTileBwdLPTSchedulerILb0ELi128ELb1EEEEEEEEEvNT_6ParamsE,"aw",@nobits
	.sectionflags	@""
	.align	16
	.zero		1024


//--------------------- .nv.shared._ZN7cutlass13device_kernelIN5flash22FlashAttnBwdPreprocessIN4cute5tupleIJNS3_1CILi64EEES6_EEENS_6half_tEfNS_4arch4Sm80ELb1ELb0EEEEEvNT_6ParamsE --------------------------
	.section	.nv.shared._ZN7cutlass13device_kernelIN5flash22FlashAttnBwdPreprocessIN4cute5tupleIJNS3_1CILi64EEES6_EEENS_6half_tEfNS_4arch4Sm80ELb1ELb0EEEEEvNT_6ParamsE,"aw",@nobits
	.sectionflags	@""
	.align	16
	.zero		1024


//--------------------- .nv.shared._ZN7cutlass13device_kernelIN5flash19enable_sm80_to_sm89INS1_16FlashAttnBwdSm80INS1_25CollectiveMainloopBwdSm80ILi2ELi2EN4cute5tupleIJNS5_1CILi64EEENS7_ILi128EEES8_EEENS_6half_tEfNS_4arch4Sm80ELb1ELb0ELb1ELb1ELb0ELb0ELb0ELb0ELi2ELi2ELi4ELi2ELb1EEENS1_21CollectiveEpilogueBwdISA_SB_SD_Li256ELb1ELb0ELi2EEENS1_25SingleTileBwdLPTSchedulerILb1ELi128ELb0EEEEEEEEEvNT_6ParamsE --------------------------
	.section	.nv.shared._ZN7cutlass13device_kernelIN5flash19enable_sm80_to_sm89INS1_16FlashAttnBwdSm80INS1_25CollectiveMainloopBwdSm80ILi2ELi2EN4cute5tupleIJNS5_1CILi64EEENS7_ILi128EEES8_EEENS_6half_tEfNS_4arch4Sm80ELb1ELb0ELb1ELb1ELb0ELb0ELb0ELb0ELi2ELi2ELi4ELi2ELb1EEENS1_21CollectiveEpilogueBwdISA_SB_SD_Li256ELb1ELb0ELi2EEENS1_25SingleTileBwdLPTSchedulerILb1ELi128ELb0EEEEEEEEEvNT_6ParamsE,"aw",@nobits
	.sectionflags	@""
	.align	16
	.zero		1024


//--------------------- .nv.shared._ZN7cutlass13device_kernelIN5flash19enable_sm80_to_sm89INS1_16FlashAttnBwdSm80INS1_25CollectiveMainloopBwdSm80ILi2ELi2EN4cute5tupleIJNS5_1CILi64EEENS7_ILi128EEES8_EEENS_6half_tEfNS_4arch4Sm80ELb1ELb0ELb1ELb1ELb1ELb0ELb0ELb0ELi2ELi2ELi4ELi2ELb1EEENS1_21CollectiveEpilogueBwdISA_SB_SD_Li256ELb1ELb0ELi2EEENS1_25SingleTileBwdLPTSchedulerILb1ELi128ELb1EEEEEEEEEvNT_6ParamsE --------------------------
	.section	.nv.shared._ZN7cutlass13device_kernelIN5flash19enable_sm80_to_sm89INS1_16FlashAttnBwdSm80INS1_25CollectiveMainloopBwdSm80ILi2ELi2EN4cute5tupleIJNS5_1CILi64EEENS7_ILi128EEES8_EEENS_6half_tEfNS_4arch4Sm80ELb1ELb0ELb1ELb1ELb1ELb0ELb0ELb0ELi2ELi2ELi4ELi2ELb1EEENS1_21CollectiveEpilogueBwdISA_SB_SD_Li256ELb1ELb0ELi2EEENS1_25SingleTileBwdLPTSchedulerILb1ELi128ELb1EEEEEEEEEvNT_6ParamsE,"aw",@nobits
	.sectionflags	@""
	.align	16
	.zero		1024


//--------------------- .nv.shared._ZN7cutlass13device_kernelIN5flash19enable_sm80_to_sm89INS1_16FlashAttnBwdSm80INS1_25CollectiveMainloopBwdSm80ILi2ELi2EN4cute5tupleIJNS5_1CILi64EEENS7_ILi128EEES8_EEENS_6half_tEfNS_4arch4Sm80ELb1ELb0ELb1ELb1ELb0ELb0ELb0ELb0ELi2ELi2ELi4ELi2ELb1EEENS1_24CollectiveEpilogueBwdGQAISA_fSD_Li256ELb1ELb0EEENS1_25SingleTileBwdLPTSchedulerILb1ELi128ELb0EEEEEEEEEvNT_6ParamsE --------------------------
	.section	.nv.shared._ZN7cutlass13device_kernelIN5flash19enable_sm80_to_sm89INS1_16FlashAttnBwdSm80INS1_25CollectiveMainloopBwdSm80ILi2ELi2EN4cute5tupleIJNS5_1CILi64EEENS7_ILi128EEES8_EEENS_6half_tEfNS_4arch4Sm80ELb1ELb0ELb1ELb1ELb0ELb0ELb0ELb0ELi2ELi2ELi4ELi2ELb1EEENS1_24CollectiveEpilogueBwdGQAISA_fSD_Li256ELb1ELb0EEENS1_25SingleTileBwdLPTSchedulerILb1ELi128ELb0EEEEEEEEEvNT_6ParamsE,"aw",@nobits
	.sectionflags	@""
	.align	16
	.zero		1024


//--------------------- .nv.shared._ZN7cutlass13device_kernelIN5flash32FlashAttnBwdPostprocessConvertdQIN4cute5tupleIJNS3_1CILi64EEES6_EEENS_6half_tEfNS_4arch4Sm80ELi256ENS3_8TiledMMAINS3_8MMA_AtomIJNS3_28SM80_16x8x16_F32F16F16F32_TNEEEENS3_6LayoutINS4_IJNS5_ILi2EEENS5_ILi4EEENS5_ILi1EEEEEENS4_IJSI_SG_NS5_ILi0EEEEEEEENS4_IJNS5_ILi32EEES6_NS5_ILi16EEEEEEEELb0EEEEEvNT_6ParamsE --------------------------
	.section	.nv.shared._ZN7cutlass13device_kernelIN5flash32FlashAttnBwdPostprocessConvertdQIN4cute5tupleIJNS3_1CILi64EEES6_EEENS_6half_tEfNS_4arch4Sm80ELi256ENS3_8TiledMMAINS3_8MMA_AtomIJNS3_28SM80_16x8x16_F32F16F16F32_TNEEEENS3_6LayoutINS4_IJNS5_ILi2EEENS5_ILi4EEENS5_ILi1EEEEEENS4_IJSI_SG_NS5_ILi0EEEEEEEENS4_IJNS5_ILi32EEES6_NS5_ILi16EEEEEEEELb0EEEEEvNT_6ParamsE,"aw",@nobits
	.sectionflags	@""
	.align	16
	.zero		1024


//--------------------- .nv.shared._ZN7cutlass13device_kernelIN5flash19enable_sm80_to_sm89INS1_16FlashAttnBwdSm80INS1_25CollectiveMainloopBwdSm80ILi2ELi2EN4cute5tupleIJNS5_1CILi64EEENS7_ILi128EEES8_EEENS_6half_tEfNS_4arch4Sm80ELb1ELb0ELb1ELb1ELb1ELb0ELb0ELb0ELi2ELi2ELi4ELi2ELb1EEENS1_24CollectiveEpilogueBwdGQAISA_fSD_Li256ELb1ELb1EEENS1_25SingleTileBwdLPTSchedulerILb1ELi128ELb1EEEEEEEEEvNT_6ParamsE --------------------------
	.section	.nv.shared._ZN7cutlass13device_kernelIN5flash19enable_sm80_to_sm89INS1_16FlashAttnBwdSm80INS1_25CollectiveMainloopBwdSm80ILi2ELi2EN4cute5tupleIJNS5_1CILi64EEENS7_ILi128EEES8_EEENS_6half_tEfNS_4arch4Sm80ELb1ELb0ELb1ELb1ELb1ELb0ELb0ELb0ELi2ELi2ELi4ELi2ELb1EEENS1_24CollectiveEpilogueBwdGQAISA_fSD_Li256ELb1ELb1EEENS1_25SingleTileBwdLPTSchedulerILb1ELi128ELb1EEEEEEEEEvNT_6ParamsE,"aw",@nobits
	.sectionflags	@""
	.align	16
	.zero		1024


//--------------------- .nv.shared._ZN7cutlass13device_kernelIN5flash22FlashAttnBwdPreprocessIN4cute5tupleIJNS3_1CILi64EEES6_EEENS_6half_tEfNS_4arch4Sm80ELb1ELb1EEEEEvNT_6ParamsE --------------------------
	.section	.nv.shared._ZN7cutlass13device_kernelIN5flash22FlashAttnBwdPreprocessIN4cute5tupleIJNS3_1CILi64EEES6_EEENS_6half_tEfNS_4arch4Sm80ELb1ELb1EEEEEvNT_6ParamsE,"aw",@nobits
	.sectionflags	@""
	.align	16
	.zero		1024


//--------------------- .nv.shared._ZN7cutlass13device_kernelIN5flash19enable_sm80_to_sm89INS1_16FlashAttnBwdSm80INS1_25CollectiveMainloopBwdSm80ILi2ELi2EN4cute5tupleIJNS5_1CILi128EEES8_NS7_ILi64EEEEEENS_6half_tEfNS_4arch4Sm80ELb0ELb0ELb1ELb0ELb0ELb0ELb0ELb0ELi2ELi4ELi4ELi4ELb0EEENS1_21CollectiveEpilogueBwdISA_SB_SD_Li256ELb0ELb0ELi2EEENS1_19SingleTileSchedulerILb0ELb0ELb0ELi128EEEEEEEEEvNT_6ParamsE --------------------------
	.section	.nv.shared._ZN7cutlass13device_kernelIN5flash19enable_sm80_to_sm89INS1_16FlashAttnBwdSm80INS1_25CollectiveMainloopBwdSm80ILi2ELi2EN4cute5tupleIJNS5_1CILi128EEES8_NS7_ILi64EEEEEENS_6half_tEfNS_4arch4Sm80ELb0ELb0ELb1ELb0ELb0ELb0ELb0ELb0ELi2ELi4ELi4ELi4ELb0EEENS1_21CollectiveEpilogueBwdISA_SB_SD_Li256ELb0ELb0ELi2EEENS1_19SingleTileSchedulerILb0ELb0ELb0ELi128EEEEEEEEEvNT_6ParamsE,"aw",@nobits
	.sectionflags	@""
	.align	16
	.zero		1024


//--------------------- .nv.shared._ZN7cutlass13device_kernelIN5flash19enable_sm80_to_sm89INS1_16FlashAttnBwdSm80INS1_25CollectiveMainloopBwdSm80ILi2ELi2EN4cute5tupleIJNS5_1CILi128EEES8_NS7_ILi64EEEEEENS_6half_tEfNS_4arch4Sm80ELb0ELb0ELb1ELb0ELb1ELb0ELb0ELb0ELi2ELi4ELi4ELi4ELb0EEENS1_21CollectiveEpilogueBwdISA_SB_SD_Li256ELb0ELb0ELi2EEENS1_19SingleTileSchedulerILb0ELb0ELb0ELi128EEEEEEEEEvNT_6ParamsE --------------------------
	.section	.nv.shared._ZN7cutlass13device_kernelIN5flash19enable_sm80_to_sm89INS1_16FlashAttnBwdSm80INS1_25CollectiveMainloopBwdSm80ILi2ELi2EN4cute5tupleIJNS5_1CILi128EEES8_NS7_ILi64EEEEEENS_6half_tEfNS_4arch4Sm80ELb0ELb0ELb1ELb0ELb1ELb0ELb0ELb0ELi2ELi4ELi4ELi4ELb0EEENS1_21CollectiveEpilogueBwdISA_SB_SD_Li256ELb0ELb0ELi2EEENS1_19SingleTileSchedulerILb0ELb0ELb0ELi128EEEEEEEEEvNT_6ParamsE,"aw",@nobits
	.sectionflags	@""
	.align	16
	.zero		1024


//--------------------- .nv.shared._ZN7cutlass13device_kernelIN5flash19enable_sm80_to_sm89INS1_16FlashAttnBwdSm80INS1_25CollectiveMainloopBwdSm80ILi2ELi2EN4cute5tupleIJNS5_1CILi128EEES8_NS7_ILi64EEEEEENS_6half_tEfNS_4arch4Sm80ELb0ELb0ELb1ELb0ELb0ELb0ELb0ELb0ELi2ELi4ELi4ELi4ELb0EEENS1_24CollectiveEpilogueBwdGQAISA_fSD_Li256ELb0ELb0EEENS1_19SingleTileSchedulerILb0ELb0ELb0ELi128EEEEEEEEEvNT_6ParamsE --------------------------
	.section	.nv.shared._ZN7cutlass13device_kernelIN5flash19enable_sm80_to_sm89INS1_16FlashAttnBwdSm80INS1_25CollectiveMainloopBwdSm80ILi2ELi2EN4cute5tupleIJNS5_1CILi128EEES8_NS7_ILi64EEEEEENS_6half_tEfNS_4arch4Sm80ELb0ELb0ELb1ELb0ELb0ELb0ELb0ELb0ELi2ELi4ELi4ELi4ELb0EEENS1_24CollectiveEpilogueBwdGQAISA_fSD_Li256ELb0ELb0EEENS1_19SingleTileSchedulerILb0ELb0ELb0ELi128EEEEEEEEEvNT_6ParamsE,"aw",@nobits
	.sectionflags	@""
	.align	16
	.zero		1024


//--------------------- .nv.shared._ZN7cutlass13device_kernelIN5flash19enable_sm80_to_sm89INS1_16FlashAttnBwdSm80INS1_25CollectiveMainloopBwdSm80ILi2ELi2EN4cute5tupleIJNS5_1CILi128EEES8_NS7_ILi64EEEEEENS_6half_tEfNS_4arch4Sm80ELb0ELb0ELb1ELb0ELb1ELb0ELb0ELb0ELi2ELi4ELi4ELi4ELb0EEENS1_24CollectiveEpilogueBwdGQAISA_fSD_Li256ELb0ELb1EEENS1_19SingleTileSchedulerILb0ELb0ELb0ELi128EEEEEEEEEvNT_6ParamsE --------------------------
	.section	.nv.shared._ZN7cutlass13device_kernelIN5flash19enable_sm80_to_sm89INS1_16FlashAttnBwdSm80INS1_25CollectiveMainloopBwdSm80ILi2ELi2EN4cute5tupleIJNS5_1CILi128EEES8_NS7_ILi64EEEEEENS_6half_tEfNS_4arch4Sm80ELb0ELb0ELb1ELb0ELb1ELb0ELb0ELb0ELi2ELi4ELi4ELi4ELb0EEENS1_24CollectiveEpilogueBwdGQAISA_fSD_Li256ELb0ELb1EEENS1_19SingleTileSchedulerILb0ELb0ELb0ELi128EEEEEEEEEvNT_6ParamsE,"aw",@nobits
	.sectionflags	@""
	.align	16
	.zero		1024


//--------------------- .nv.shared._ZN7cutlass13device_kernelIN5flash19enable_sm80_to_sm89INS1_16FlashAttnBwdSm80INS1_25CollectiveMainloopBwdSm80ILi2ELi2EN4cute5tupleIJNS5_1CILi128EEES8_NS7_ILi64EEEEEENS_6half_tEfNS_4arch4Sm80ELb0ELb0ELb1ELb1ELb0ELb0ELb0ELb0ELi2ELi4ELi4ELi4ELb0EEENS1_21CollectiveEpilogueBwdISA_SB_SD_Li256ELb1ELb0ELi2EEENS1_19SingleTileSchedulerILb1ELb0ELb0ELi128EEEEEEEEEvNT_6ParamsE --------------------------
	.section	.nv.shared._ZN7cutlass13device_kernelIN5flash19enable_sm80_to_sm89INS1_16FlashAttnBwdSm80INS1_25CollectiveMainloopBwdSm80ILi2ELi2EN4cute5tupleIJNS5_1CILi128EEES8_NS7_ILi64EEEEEENS_6half_tEfNS_4arch4Sm80ELb0ELb0ELb1ELb1ELb0ELb0ELb0ELb0ELi2ELi4ELi4ELi4ELb0EEENS1_21CollectiveEpilogueBwdISA_SB_SD_Li256ELb1ELb0ELi2EEENS1_19SingleTileSchedulerILb1ELb0ELb0ELi128EEEEEEEEEvNT_6ParamsE,"aw",@nobits
	.sectionflags	@""
	.align	16
	.zero		1024


//--------------------- .nv.shared._ZN7cutlass13device_kernelIN5flash19enable_sm80_to_sm89INS1_16FlashAttnBwdSm80INS1_25CollectiveMainloopBwdSm80ILi2ELi2EN4cute5tupleIJNS5_1CILi128EEES8_NS7_ILi64EEEEEENS_6half_tEfNS_4arch4Sm80ELb0ELb0ELb1ELb1ELb1ELb0ELb0ELb0ELi2ELi4ELi4ELi4ELb0EEENS1_21CollectiveEpilogueBwdISA_SB_SD_Li256ELb1ELb0ELi2EEENS1_19SingleTileSchedulerILb1ELb0ELb0ELi128EEEEEEEEEvNT_6ParamsE --------------------------
	.section	.nv.shared._ZN7cutlass13device_kernelIN5flash19enable_sm80_to_sm89INS1_16FlashAttnBwdSm80INS1_25CollectiveMainloopBwdSm80ILi2ELi2EN4cute5tupleIJNS5_1CILi128EEES8_NS7_ILi64EEEEEENS_6half_tEfNS_4arch4Sm80ELb0ELb0ELb1ELb1ELb1ELb0ELb0ELb0ELi2ELi4ELi4ELi4ELb0EEENS1_21CollectiveEpilogueBwdISA_SB_SD_Li256ELb1ELb0ELi2EEENS1_19SingleTileSchedulerILb1ELb0ELb0ELi128EEEEEEEEEvNT_6ParamsE,"aw",@nobits
	.sectionflags	@""
	.align	16
	.zero		1024


//--------------------- .nv.shared._ZN7cutlass13device_kernelIN5flash19enable_sm80_to_sm89INS1_16FlashAttnBwdSm80INS1_25CollectiveMainloopBwdSm80ILi2ELi2EN4cute5tupleIJNS5_1CILi128EEES8_NS7_ILi64EEEEEENS_6half_tEfNS_4arch4Sm80ELb0ELb0ELb1ELb1ELb0ELb0ELb0ELb0ELi2ELi4ELi4ELi4ELb0EEENS1_24CollectiveEpilogueBwdGQAISA_fSD_Li256ELb1ELb0EEENS1_19SingleTileSchedulerILb1ELb0ELb0ELi128EEEEEEEEEvNT_6ParamsE --------------------------
	.section	.nv.shared._ZN7cutlass13device_kernelIN5flash19enable_sm80_to_sm89INS1_16FlashAttnBwdSm80INS1_25CollectiveMainloopBwdSm80ILi2ELi2EN4cute5tupleIJNS5_1CILi128EEES8_NS7_ILi64EEEEEENS_6half_tEfNS_4arch4Sm80ELb0ELb0ELb1ELb1ELb0ELb0ELb0ELb0ELi2ELi4ELi4ELi4ELb0EEENS1_24CollectiveEpilogueBwdGQAISA_fSD_Li256ELb1ELb0EEENS1_19SingleTileSchedulerILb1ELb0ELb0ELi128EEEEEEEEEvNT_6ParamsE,"aw",@nobits
	.sectionflags	@""
	.align	16
	.zero		1024


//--------------------- .nv.shared._ZN7cutlass13device_kernelIN5flash19enable_sm80_to_sm89INS1_16FlashAttnBwdSm80INS1_25CollectiveMainloopBwdSm80ILi2ELi2EN4cute5tupleIJNS5_1CILi128EEES8_NS7_ILi64EEEEEENS_6half_tEfNS_4arch4Sm80ELb0ELb0ELb1ELb1ELb1ELb0ELb0ELb0ELi2ELi4ELi4ELi4ELb0EEENS1_24CollectiveEpilogueBwdGQAISA_fSD_Li256ELb1ELb1EEENS1_19SingleTileSchedulerILb1ELb0ELb0ELi128EEEEEEEEEvNT_6ParamsE --------------------------
	.section	.nv.shared._ZN7cutlass13device_kernelIN5flash19enable_sm80_to_sm89INS1_16FlashAttnBwdSm80INS1_25CollectiveMainloopBwdSm80ILi2ELi2EN4cute5tupleIJNS5_1CILi128EEES8_NS7_ILi64EEEEEENS_6half_tEfNS_4arch4Sm80ELb0ELb0ELb1ELb1ELb1ELb0ELb0ELb0ELi2ELi4ELi4ELi4ELb0EEENS1_24CollectiveEpilogueBwdGQAISA_fSD_Li256ELb1ELb1EEENS1_19SingleTileSchedulerILb1ELb0ELb0ELi128EEEEEEEEEvNT_6ParamsE,"aw",@nobits
	.sectionflags	@""
	.align	16
	.zero		1024


//--------------------- .nv.shared._ZN7cutlass13device_kernelIN5flash19enable_sm80_to_sm89INS1_16FlashAttnBwdSm80INS1_25CollectiveMainloopBwdSm80ILi2ELi2EN4cute5tupleIJNS5_1CILi128EEES8_NS7_ILi64EEEEEENS_6half_tEfNS_4arch4Sm80ELb0ELb1ELb1ELb0ELb0ELb0ELb0ELb0ELi2ELi4ELi4ELi4ELb0EEENS1_21CollectiveEpilogueBwdISA_SB_SD_Li256ELb0ELb0ELi2EEENS1_19SingleTileSchedulerILb0ELb0ELb0ELi128EEEEEEEEEvNT_6ParamsE --------------------------
	.section	.nv.shared._ZN7cutlass13device_kernelIN5flash19enable_sm80_to_sm89INS1_16FlashAttnBwdSm80INS1_25CollectiveMainloopBwdSm80ILi2ELi2EN4cute5tupleIJNS5_1CILi128EEES8_NS7_ILi64EEEEEENS_6half_tEfNS_4arch4Sm80ELb0ELb1ELb1ELb0ELb0ELb0ELb0ELb0ELi2ELi4ELi4ELi4ELb0EEENS1_21CollectiveEpilogueBwdISA_SB_SD_Li256ELb0ELb0ELi2EEENS1_19SingleTileSchedulerILb0ELb0ELb0ELi128EEEEEEEEEvNT_6ParamsE,"aw",@nobits
	.sectionflags	@""
	.align	16
	.zero		1024


//--------------------- .nv.shared._ZN7cutlass13device_kernelIN5flash19enable_sm80_to_sm89INS1_16FlashAttnBwdSm80INS1_25CollectiveMainloopBwdSm80ILi2ELi2EN4cute5tupleIJNS5_1CILi128EEES8_NS7_ILi64EEEEEENS_6half_tEfNS_4arch4Sm80ELb0ELb1ELb1ELb0ELb1ELb0ELb0ELb0ELi2ELi4ELi4ELi4ELb0EEENS1_21CollectiveEpilogueBwdISA_SB_SD_Li256ELb0ELb0ELi2EEENS1_19SingleTileSchedulerILb0ELb0ELb0ELi128EEEEEEEEEvNT_6ParamsE --------------------------
	.section	.nv.shared._ZN7cutlass13device_kernelIN5flash19enable_sm80_to_sm89INS1_16FlashAttnBwdSm80INS1_25CollectiveMainloopBwdSm80ILi2ELi2EN4cute5tupleIJNS5_1CILi128EEES8_NS7_ILi64EEEEEENS_6half_tEfNS_4arch4Sm80ELb0ELb1ELb1ELb0ELb1ELb0ELb0ELb0ELi2ELi4ELi4ELi4ELb0EEENS1_21CollectiveEpilogueBwdISA_SB_SD_Li256ELb0ELb0ELi2EEENS1_19SingleTileSchedulerILb0ELb0ELb0ELi128EEEEEEEEEvNT_6ParamsE,"aw",@nobits
	.sectionflags	@""
	.align	16
	.zero		1024


//--------------------- .nv.shared._ZN7cutlass13device_kernelIN5flash19enable_sm80_to_sm89INS1_16FlashAttnBwdSm80INS1_25CollectiveMainloopBwdSm80ILi2ELi2EN4cute5tupleIJNS5_1CILi128EEES8_NS7_ILi64EEEEEENS_6half_tEfNS_4arch4Sm80ELb0ELb1ELb1ELb0ELb0ELb0ELb0ELb0ELi2ELi4ELi4ELi4ELb0EEENS1_24CollectiveEpilogueBwdGQAISA_fSD_Li256ELb0ELb0EEENS1_19SingleTileSchedulerILb0ELb0ELb0ELi128EEEEEEEEEvNT_6ParamsE --------------------------
	.section	.nv.shared._ZN7cutlass13device_kernelIN5flash19enable_sm80_to_sm89INS1_16FlashAttnBwdSm80INS1_25CollectiveMainloopBwdSm80ILi2ELi2EN4cute5tupleIJNS5_1CILi128EEES8_NS7_ILi64EEEEEENS_6half_tEfNS_4arch4Sm80ELb0ELb1ELb1ELb0ELb0ELb0ELb0ELb0ELi2ELi4ELi4ELi4ELb0EEENS1_24CollectiveEpilogueBwdGQAISA_fSD_Li256ELb0ELb0EEENS1_19SingleTileSchedulerILb0ELb0ELb0ELi128EEEEEEEEEvNT_6ParamsE,"aw",@nobits
	.sectionflags	@""
	.align	16
	.zero		1024


//--------------------- .nv.shared._ZN7cutlass13device_kernelIN5flash19enable_sm80_to_sm89INS1_16FlashAttnBwdSm80INS1_25CollectiveMainloopBwdSm80ILi2ELi2EN4cute5tupleIJNS5_1CILi128EEES8_NS7_ILi64EEEEEENS_6half_tEfNS_4arch4Sm80ELb0ELb1ELb1ELb0ELb1ELb0ELb0ELb0ELi2ELi4ELi4ELi4ELb0EEENS1_24CollectiveEpilogueBwdGQAISA_fSD_Li256ELb0ELb1EEENS1_19SingleTileSchedulerILb0ELb0ELb0ELi128EEEEEEEEEvNT_6ParamsE --------------------------
	.section	.nv.shared._ZN7cutlass13device_kernelIN5flash19enable_sm80_to_sm89INS1_16FlashAttnBwdSm80INS1_25CollectiveMainloopBwdSm80ILi2ELi2EN4cute5tupleIJNS5_1CILi128EEES8_NS7_ILi64EEEEEENS_6half_tEfNS_4arch4Sm80ELb0ELb1ELb1ELb0ELb1ELb0ELb0ELb0ELi2ELi4ELi4ELi4ELb0EEENS1_24CollectiveEpilogueBwdGQAISA_fSD_Li256ELb0ELb1EEENS1_19SingleTileSchedulerILb0ELb0ELb0ELi128EEEEEEEEEvNT_6ParamsE,"aw",@nobits
	.sectionflags	@""
	.align	16
	.zero		1024


//--------------------- .nv.shared._ZN7cutlass13device_kernelIN5flash19enable_sm80_to_sm89INS1_16FlashAttnBwdSm80INS1_25CollectiveMainloopBwdSm80ILi2ELi2EN4cute5tupleIJNS5_1CILi128EEES8_NS7_ILi64EEEEEENS_6half_tEfNS_4arch4Sm80ELb0ELb1ELb1ELb1ELb0ELb0ELb0ELb0ELi2ELi4ELi4ELi4ELb0EEENS1_21CollectiveEpilogueBwdISA_SB_SD_Li256ELb1ELb0ELi2EEENS1_19SingleTileSchedulerILb1ELb0ELb0ELi128EEEEEEEEEvNT_6ParamsE --------------------------
	.section	.nv.shared._ZN7cutlass13device_kernelIN5flash19enable_sm80_to_sm89INS1_16FlashAttnBwdSm80INS1_25CollectiveMainloopBwdSm80ILi2ELi2EN4cute5tupleIJNS5_1CILi128EEES8_NS7_ILi64EEEEEENS_6half_tEfNS_4arch4Sm80ELb0ELb1ELb1ELb1ELb0ELb0ELb0ELb0ELi2ELi4ELi4ELi4ELb0EEENS1_21CollectiveEpilogueBwdISA_SB_SD_Li256ELb1ELb0ELi2EEENS1_19SingleTileSchedulerILb1ELb0ELb0ELi128EEEEEEEEEvNT_6ParamsE,"aw",@nobits
	.sectionflags	@""
	.align	16
	.zero		1024


//--------------------- .nv.shared._ZN7cutlass13device_kernelIN5flash19enable_sm80_to_sm89INS1_16FlashAttnBwdSm80INS1_25CollectiveMainloopBwdSm80ILi2ELi2EN4cute5tupleIJNS5_1CILi128EEES8_NS7_ILi64EEEEEENS_6half_tEfNS_4arch4Sm80ELb0ELb1ELb1ELb1ELb1ELb0ELb0ELb0ELi2ELi4ELi4ELi4ELb0EEENS1_21CollectiveEpilogueBwdISA_SB_SD_Li256ELb1ELb0ELi2EEENS1_19SingleTileSchedulerILb1ELb0ELb0ELi128EEEEEEEEEvNT_6ParamsE --------------------------
	.section	.nv.shared._ZN7cutlass13device_kernelIN5flash19enable_sm80_to_sm89INS1_16FlashAttnBwdSm80INS1_25CollectiveMainloopBwdSm80ILi2ELi2EN4cute5tupleIJNS5_1CILi128EEES8_NS7_ILi64EEEEEENS_6half_tEfNS_4arch4Sm80ELb0ELb1ELb1ELb1ELb1ELb0ELb0ELb0ELi2ELi4ELi4ELi4ELb0EEENS1_21CollectiveEpilogueBwdISA_SB_SD_Li256ELb1ELb0ELi2EEENS1_19SingleTileSchedulerILb1ELb0ELb0ELi128EEEEEEEEEvNT_6ParamsE,"aw",@nobits
	.sectionflags	@""
	.align	16
	.zero		1024


//--------------------- .nv.shared._ZN7cutlass13device_kernelIN5flash19enable_sm80_to_sm89INS1_16FlashAttnBwdSm80INS1_25CollectiveMainloopBwdSm80ILi2ELi2EN4cute5tupleIJNS5_1CILi128EEES8_NS7_ILi64EEEEEENS_6half_tEfNS_4arch4Sm80ELb0ELb1ELb1ELb1ELb0ELb0ELb0ELb0ELi2ELi4ELi4ELi4ELb0EEENS1_24CollectiveEpilogueBwdGQAISA_fSD_Li256ELb1ELb0EEENS1_19SingleTileSchedulerILb1ELb0ELb0ELi128EEEEEEEEEvNT_6ParamsE --------------------------
	.section	.nv.shared._ZN7cutlass13device_kernelIN5flash19enable_sm80_to_sm89INS1_16FlashAttnBwdSm80INS1_25CollectiveMainloopBwdSm80ILi2ELi2EN4cute5tupleIJNS5_1CILi128EEES8_NS7_ILi64EEEEEENS_6half_tEfNS_4arch4Sm80ELb0ELb1ELb1ELb1ELb0ELb0ELb0ELb0ELi2ELi4ELi4ELi4ELb0EEENS1_24CollectiveEpilogueBwdGQAISA_fSD_Li256ELb1ELb0EEENS1_19SingleTileSchedulerILb1ELb0ELb0ELi128EEEEEEEEEvNT_6ParamsE,"aw",@nobits
	.sectionflags	@""
	.align	16
	.zero		1024


//--------------------- .nv.shared._ZN7cutlass13device_kernelIN5flash19enable_sm80_to_sm89INS1_16FlashAttnBwdSm80INS1_25CollectiveMainloopBwdSm80ILi2ELi2EN4cute5tupleIJNS5_1CILi128EEES8_NS7_ILi64EEEEEENS_6half_tEfNS_4arch4Sm80ELb0ELb1ELb1ELb1ELb1ELb0ELb0ELb0ELi2ELi4ELi4ELi4ELb0EEENS1_24CollectiveEpilogueBwdGQAISA_fSD_Li256ELb1ELb1EEENS1_19SingleTileSchedulerILb1ELb0ELb0ELi128EEEEEEEEEvNT_6ParamsE --------------------------
	.section	.nv.shared._ZN7cutlass13device_kernelIN5flash19enable_sm80_to_sm89INS1_16FlashAttnBwdSm80INS1_25CollectiveMainloopBwdSm80ILi2ELi2EN4cute5tupleIJNS5_1CILi128EEES8_NS7_ILi64EEEEEENS_6half_tEfNS_4arch4Sm80ELb0ELb1ELb1ELb1ELb1ELb0ELb0ELb0ELi2ELi4ELi4ELi4ELb0EEENS1_24CollectiveEpilogueBwdGQAISA_fSD_Li256ELb1ELb1EEENS1_19SingleTileSchedulerILb1ELb0ELb0ELi128EEEEEEEEEvNT_6ParamsE,"aw",@nobits
	.sectionflags	@""
	.align	16
	.zero		1024


//--------------------- .nv.shared._ZN7cutlass13device_kernelIN5flash19enable_sm80_to_sm89INS1_16FlashAttnBwdSm80INS1_25CollectiveMainloopBwdSm80ILi2ELi2EN4cute5tupleIJNS5_1CILi128EEES8_NS7_ILi64EEEEEENS_6half_tEfNS_4arch4Sm80ELb1ELb0ELb1ELb0ELb0ELb0ELb0ELb0ELi2ELi4ELi4ELi4ELb0EEENS1_21CollectiveEpilogueBwdISA_SB_SD_Li256ELb0ELb0ELi2EEENS1_25SingleTileBwdLPTSchedulerILb0ELi128ELb0EEEEEEEEEvNT_6ParamsE --------------------------
	.section	.nv.shared._ZN7cutlass13device_kernelIN5flash19enable_sm80_to_sm89INS1_16FlashAttnBwdSm80INS1_25CollectiveMainloopBwdSm80ILi2ELi2EN4cute5tupleIJNS5_1CILi128EEES8_NS7_ILi64EEEEEENS_6half_tEfNS_4arch4Sm80ELb1ELb0ELb1ELb0ELb0ELb0ELb0ELb0ELi2ELi4ELi4ELi4ELb0EEENS1_21CollectiveEpilogueBwdISA_SB_SD_Li256ELb0ELb0ELi2EEENS1_25SingleTileBwdLPTSchedulerILb0ELi128ELb0EEEEEEEEEvNT_6ParamsE,"aw",@nobits
	.sectionflags	@""
	.align	16
	.zero		1024


//--------------------- .nv.shared._ZN7cutlass13device_kernelIN5flash19enable_sm80_to_sm89INS1_16FlashAttnBwdSm80INS1_25CollectiveMainloopBwdSm80ILi2ELi2EN4cute5tupleIJNS5_1CILi128EEES8_NS7_ILi64EEEEEENS_6half_tEfNS_4arch4Sm80ELb1ELb0ELb1ELb0ELb1ELb0ELb0ELb0ELi2ELi4ELi4ELi4ELb0EEENS1_21CollectiveEpilogueBwdISA_SB_SD_Li256ELb0ELb0ELi2EEENS1_25SingleTileBwdLPTSchedulerILb0ELi128ELb1EEEEEEEEEvNT_6ParamsE --------------------------
	.section	.nv.shared._ZN7cutlass13device_kernelIN5flash19enable_sm80_to_sm89INS1_16FlashAttnBwdSm80INS1_25CollectiveMainloopBwdSm80ILi2ELi2EN4cute5tupleIJNS5_1CILi128EEES8_NS7_ILi64EEEEEENS_6half_tEfNS_4arch4Sm80ELb1ELb0ELb1ELb0ELb1ELb0ELb0ELb0ELi2ELi4ELi4ELi4ELb0EEENS1_21CollectiveEpilogueBwdISA_SB_SD_Li256ELb0ELb0ELi2EEENS1_25SingleTileBwdLPTSchedulerILb0ELi128ELb1EEEEEEEEEvNT_6ParamsE,"aw",@nobits
	.sectionflags	@""
	.align	16
	.zero		1024


//--------------------- .nv.shared._ZN7cutlass13device_kernelIN5flash19enable_sm80_to_sm89INS1_16FlashAttnBwdSm80INS1_25CollectiveMainloopBwdSm80ILi2ELi2EN4cute5tupleIJNS5_1CILi128EEES8_NS7_ILi64EEEEEENS_6half_tEfNS_4arch4Sm80ELb1ELb0ELb1ELb0ELb0ELb0ELb0ELb0ELi2ELi4ELi4ELi4ELb0EEENS1_24CollectiveEpilogueBwdGQAISA_fSD_Li256ELb0ELb0EEENS1_25SingleTileBwdLPTSchedulerILb0ELi128ELb0EEEEEEEEEvNT_6ParamsE --------------------------
	.section	.nv.shared._ZN7cutlass13device_kernelIN5flash19enable_sm80_to_sm89INS1_16FlashAttnBwdSm80INS1_25CollectiveMainloopBwdSm80ILi2ELi2EN4cute5tupleIJNS5_1CILi128EEES8_NS7_ILi64EEEEEENS_6half_tEfNS_4arch4Sm80ELb1ELb0ELb1ELb0ELb0ELb0ELb0ELb0ELi2ELi4ELi4ELi4ELb0EEENS1_24CollectiveEpilogueBwdGQAISA_fSD_Li256ELb0ELb0EEENS1_25SingleTileBwdLPTSchedulerILb0ELi128ELb0EEEEEEEEEvNT_6ParamsE,"aw",@nobits
	.sectionflags	@""
	.align	16
	.zero		1024


//--------------------- .nv.shared._ZN7cutlass13device_kernelIN5flash19enable_sm80_to_sm89INS1_16FlashAttnBwdSm80INS1_25CollectiveMainloopBwdSm80ILi2ELi2EN4cute5tupleIJNS5_1CILi128EEES8_NS7_ILi64EEEEEENS_6half_tEfNS_4arch4Sm80ELb1ELb0ELb1ELb0ELb1ELb0ELb0ELb0ELi2ELi4ELi4ELi4ELb0EEENS1_24CollectiveEpilogueBwdGQAISA_fSD_Li256ELb0ELb1EEENS1_25SingleTileBwdLPTSchedulerILb0ELi128ELb1EEEEEEEEEvNT_6ParamsE --------------------------
	.section	.nv.shared._ZN7cutlass13device_kernelIN5flash19enable_sm80_to_sm89INS1_16FlashAttnBwdSm80INS1_25CollectiveMainloopBwdSm80ILi2ELi2EN4cute5tupleIJNS5_1CILi128EEES8_NS7_ILi64EEEEEENS_6half_tEfNS_4arch4Sm80ELb1ELb0ELb1ELb0ELb1ELb0ELb0ELb0ELi2ELi4ELi4ELi4ELb0EEENS1_24CollectiveEpilogueBwdGQAISA_fSD_Li256ELb0ELb1EEENS1_25SingleTileBwdLPTSchedulerILb0ELi128ELb1EEEEEEEEEvNT_6ParamsE,"aw",@nobits
	.sectionflags	@""
	.align	16
	.zero		1024


//--------------------- .nv.shared._ZN7cutlass13device_kernelIN5flash22FlashAttnBwdPreprocessIN4cute5tupleIJNS3_1CILi128EEENS5_ILi64EEEEEENS_6half_tEfNS_4arch4Sm80ELb1ELb0EEEEEvNT_6ParamsE --------------------------
	.section	.nv.shared._ZN7cutlass13device_kernelIN5flash22FlashAttnBwdPreprocessIN4cute5tupleIJNS3_1CILi128EEENS5_ILi64EEEEEENS_6half_tEfNS_4arch4Sm80ELb1ELb0EEEEEvNT_6ParamsE,"aw",@nobits
	.sectionflags	@""
	.align	16
	.zero		1024


//--------------------- .nv.shared._ZN7cutlass13device_kernelIN5flash19enable_sm80_to_sm89INS1_16FlashAttnBwdSm80INS1_25CollectiveMainloopBwdSm80ILi2ELi2EN4cute5tupleIJNS5_1CILi128EEES8_NS7_ILi64EEEEEENS_6half_tEfNS_4arch4Sm80ELb1ELb0ELb1ELb1ELb0ELb0ELb0ELb0ELi2ELi4ELi4ELi4ELb0EEENS1_21CollectiveEpilogueBwdISA_SB_SD_Li256ELb1ELb0ELi2EEENS1_25SingleTileBwdLPTSchedulerILb1ELi128ELb0EEEEEEEEEvNT_6ParamsE --------------------------
	.section	.nv.shared._ZN7cutlass13device_kernelIN5flash19enable_sm80_to_sm89INS1_16FlashAttnBwdSm80INS1_25CollectiveMainloopBwdSm80ILi2ELi2EN4cute5tupleIJNS5_1CILi128EEES8_NS7_ILi64EEEEEENS_6half_tEfNS_4arch4Sm80ELb1ELb0ELb1ELb1ELb0ELb0ELb0ELb0ELi2ELi4ELi4ELi4ELb0EEENS1_21CollectiveEpilogueBwdISA_SB_SD_Li256ELb1ELb0ELi2EEENS1_25SingleTileBwdLPTSchedulerILb1ELi128ELb0EEEEEEEEEvNT_6ParamsE,"aw",@nobits
	.sectionflags	@""
	.align	16
	.zero		1024


//--------------------- .nv.shared._ZN7cutlass13device_kernelIN5flash19enable_sm80_to_sm89INS1_16FlashAttnBwdSm80INS1_25CollectiveMainloopBwdSm80ILi2ELi2EN4cute5tupleIJNS5_1CILi128EEES8_NS7_ILi64EEEEEENS_6half_tEfNS_4arch4Sm80ELb1ELb0ELb1ELb1ELb1ELb0ELb0ELb0ELi2ELi4ELi4ELi4ELb0EEENS1_21CollectiveEpilogueBwdISA_SB_SD_Li256ELb1ELb0ELi2EEENS1_25SingleTileBwdLPTSchedulerILb1ELi128ELb1EEEEEEEEEvNT_6ParamsE --------------------------
	.section	.nv.shared._ZN7cutlass13device_kernelIN5flash19enable_sm80_to_sm89INS1_16FlashAttnBwdSm80INS1_25CollectiveMainloopBwdSm80ILi2ELi2EN4cute5tupleIJNS5_1CILi128EEES8_NS7_ILi64EEEEEENS_6half_tEfNS_4arch4Sm80ELb1ELb0ELb1ELb1ELb1ELb0ELb0ELb0ELi2ELi4ELi4ELi4ELb0EEENS1_21CollectiveEpilogueBwdISA_SB_SD_Li256ELb1ELb0ELi2EEENS1_25SingleTileBwdLPTSchedulerILb1ELi128ELb1EEEEEEEEEvNT_6ParamsE,"aw",@nobits
	.sectionflags	@""
	.align	16
	.zero		1024


//--------------------- .nv.shared._ZN7cutlass13device_kernelIN5flash19enable_sm80_to_sm89INS1_16FlashAttnBwdSm80INS1_25CollectiveMainloopBwdSm80ILi2ELi2EN4cute5tupleIJNS5_1CILi128EEES8_NS7_ILi64EEEEEENS_6half_tEfNS_4arch4Sm80ELb1ELb0ELb1ELb1ELb0ELb0ELb0ELb0ELi2ELi4ELi4ELi4ELb0EEENS1_24CollectiveEpilogueBwdGQAISA_fSD_Li256ELb1ELb0EEENS1_25SingleTileBwdLPTSchedulerILb1ELi128ELb0EEEEEEEEEvNT_6ParamsE --------------------------
	.section	.nv.shared._ZN7cutlass13device_kernelIN5flash19enable_sm80_to_sm89INS1_16FlashAttnBwdSm80INS1_25CollectiveMainloopBwdSm80ILi2ELi2EN4cute5tupleIJNS5_1CILi128EEES8_NS7_ILi64EEEEEENS_6half_tEfNS_4arch4Sm80ELb1ELb0ELb1ELb1ELb0ELb0ELb0ELb0ELi2ELi4ELi4ELi4ELb0EEENS1_24CollectiveEpilogueBwdGQAISA_fSD_Li256ELb1ELb0EEENS1_25SingleTileBwdLPTSchedulerILb1ELi128ELb0EEEEEEEEEvNT_6ParamsE,"aw",@nobits
	.sectionflags	@""
	.align	16
	.zero		1024


//--------------------- .nv.shared._ZN7cutlass13device_kernelIN5flash32FlashAttnBwdPostprocessConvertdQIN4cute5tupleIJNS3_1CILi128EEENS5_ILi64EEEEEENS_6half_tEfNS_4arch4Sm80ELi256ENS3_8TiledMMAINS3_8MMA_AtomIJNS3_28SM80_16x8x16_F32F16F16F32_TNEEEENS3_6LayoutINS4_IJNS5_ILi4EEENS5_ILi2EEENS5_ILi1EEEEEENS4_IJSJ_SH_NS5_ILi0EEEEEEEENS4_IJS7_NS5_ILi32EEENS5_ILi16EEEEEEEELb0EEEEEvNT_6ParamsE --------------------------
	.section	.nv.shared._ZN7cutlass13device_kernelIN5flash32FlashAttnBwdPostprocessConvertdQIN4cute5tupleIJNS3_1CILi128EEENS5_ILi64EEEEEENS_6half_tEfNS_4arch4Sm80ELi256ENS3_8TiledMMAINS3_8MMA_AtomIJNS3_28SM80_16x8x16_F32F16F16F32_TNEEEENS3_6LayoutINS4_IJNS5_ILi4EEENS5_ILi2EEENS5_ILi1EEEEEENS4_IJSJ_SH_NS5_ILi0EEEEEEEENS4_IJS7_NS5_ILi32EEENS5_ILi16EEEEEEEELb0EEEEEvNT_6ParamsE,"aw",@nobits
	.sectionflags	@""
	.align	16
	.zero		1024


//--------------------- .nv.shared._ZN7cutlass13device_kernelIN5flash19enable_sm80_to_sm89INS1_16FlashAttnBwdSm80INS1_25CollectiveMainloopBwdSm80ILi2ELi2EN4cute5tupleIJNS5_1CILi128EEES8_NS7_ILi64EEEEEENS_6half_tEfNS_4arch4Sm80ELb1ELb0ELb1ELb1ELb1ELb0ELb0ELb0ELi2ELi4ELi4ELi4ELb0EEENS1_24CollectiveEpilogueBwdGQAISA_fSD_Li256ELb1ELb1EEENS1_25SingleTileBwdLPTSchedulerILb1ELi128ELb1EEEEEEEEEvNT_6ParamsE --------------------------
	.section	.nv.shared._ZN7cutlass13device_kernelIN5flash19enable_sm80_to_sm89INS1_16FlashAttnBwdSm80INS1_25CollectiveMainloopBwdSm80ILi2ELi2EN4cute5tupleIJNS5_1CILi128EEES8_NS7_ILi64EEEEEENS_6half_tEfNS_4arch4Sm80ELb1ELb0ELb1ELb1ELb1ELb0ELb0ELb0ELi2ELi4ELi4ELi4ELb0EEENS1_24CollectiveEpilogueBwdGQAISA_fSD_Li256ELb1ELb1EEENS1_25SingleTileBwdLPTSchedulerILb1ELi128ELb1EEEEEEEEEvNT_6ParamsE,"aw",@nobits
	.sectionflags	@""
	.align	16
	.zero		1024


//--------------------- .nv.shared._ZN7cutlass13device_kernelIN5flash22FlashAttnBwdPreprocessIN4cute5tupleIJNS3_1CILi128EEENS5_ILi64EEEEEENS_6half_tEfNS_4arch4Sm80ELb1ELb1EEEEEvNT_6ParamsE --------------------------
	.section	.nv.shared._ZN7cutlass13device_kernelIN5flash22FlashAttnBwdPreprocessIN4cute5tupleIJNS3_1CILi128EEENS5_ILi64EEEEEENS_6half_tEfNS_4arch4Sm80ELb1ELb1EEEEEvNT_6ParamsE,"aw",@nobits
	.sectionflags	@""
	.align	16
	.zero		1024


//--------------------- .nv.constant0._ZN7cutlass13device_kernelIN5flash19enable_sm80_to_sm89INS1_16FlashAttnBwdSm80INS1_25CollectiveMainloopBwdSm80ILi2ELi2EN4cute5tupleIJNS5_1CILi64EEENS7_ILi128EEES8_EEENS_6half_tEfNS_4arch4Sm80ELb0ELb0ELb1ELb0ELb0ELb0ELb0ELb0ELi2ELi2ELi4ELi2ELb1EEENS1_21CollectiveEpilogueBwdISA_SB_SD_Li256ELb0ELb0ELi2EEENS1_19SingleTileSchedulerILb0ELb0ELb0ELi128EEEEEEEEEvNT_6ParamsE --------------------------
	.section	.nv.constant0._ZN7cutlass13device_kernelIN5flash19enable_sm80_to_sm89INS1_16FlashAttnBwdSm80INS1_25CollectiveMainloopBwdSm80ILi2ELi2EN4cute5tupleIJNS5_1CILi64EEENS7_ILi128EEES8_EEENS_6half_tEfNS_4arch4Sm80ELb0ELb0ELb1ELb0ELb0ELb0ELb0ELb0ELi2ELi2ELi4ELi2ELb1EEENS1_21CollectiveEpilogueBwdISA_SB_SD_Li256ELb0ELb0ELi2EEENS1_19SingleTileSchedulerILb0ELb0ELb0ELi128EEEEEEEEEvNT_6ParamsE,"a",@progbits
	.sectionflags	@""
	.align	4
.nv.constant0._ZN7cutlass13device_kernelIN5flash19enable_sm80_to_sm89INS1_16FlashAttnBwdSm80INS1_25CollectiveMainloopBwdSm80ILi2ELi2EN4cute5tupleIJNS5_1CILi64EEENS7_ILi128EEES8_EEENS_6half_tEfNS_4arch4Sm80ELb0ELb0ELb1ELb0ELb0ELb0ELb0ELb0ELi2ELi2ELi4ELi2ELb1EEENS1_21CollectiveEpilogueBwdISA_SB_SD_Li256ELb0ELb0ELi2EEENS1_19SingleTileSchedulerILb0ELb0ELb0ELi128EEEEEEEEEvNT_6ParamsE:
	.zero		1520


//--------------------- .nv.constant0._ZN7cutlass13device_kernelIN5flash19enable_sm80_to_sm89INS1_16FlashAttnBwdSm80INS1_25CollectiveMainloopBwdSm80ILi2ELi2EN4cute5tupleIJNS5_1CILi64EEENS7_ILi128EEES8_EEENS_6half_tEfNS_4arch4Sm80ELb0ELb0ELb1ELb0ELb1ELb0ELb0ELb0ELi2ELi2ELi4ELi2ELb1EEENS1_21CollectiveEpilogueBwdISA_SB_SD_Li256ELb0ELb0ELi2EEENS1_19SingleTileSchedulerILb0ELb0ELb0ELi128EEEEEEEEEvNT_6ParamsE --------------------------
	.section	.nv.constant0._ZN7cutlass13device_kernelIN5flash19enable_sm80_to_sm89INS1_16FlashAttnBwdSm80INS1_25CollectiveMainloopBwdSm80ILi2ELi2EN4cute5tupleIJNS5_1CILi64EEENS7_ILi128EEES8_EEENS_6half_tEfNS_4arch4Sm80ELb0ELb0ELb1ELb0ELb1ELb0ELb0ELb0ELi2ELi2ELi4ELi2ELb1EEENS1_21CollectiveEpilogueBwdISA_SB_SD_Li256ELb0ELb0ELi2EEENS1_19SingleTileSchedulerILb0ELb0ELb0ELi128EEEEEEEEEvNT_6ParamsE,"a",@progbits
	.sectionflags	@""
	.align	4
.nv.constant0._ZN7cutlass13device_kernelIN5flash19enable_sm80_to_sm89INS1_16FlashAttnBwdSm80INS1_25CollectiveMainloopBwdSm80ILi2ELi2EN4cute5tupleIJNS5_1CILi64EEENS7_ILi128EEES8_EEENS_6half_tEfNS_4arch4Sm80ELb0ELb0ELb1ELb0ELb1ELb0ELb0ELb0ELi2ELi2ELi4ELi2ELb1EEENS1_21CollectiveEpilogueBwdISA_SB_SD_Li256ELb0ELb0ELi2EEENS1_19SingleTileSchedulerILb0ELb0ELb0ELi128EEEEEEEEEvNT_6ParamsE:
	.zero		1520


//--------------------- .nv.constant0._ZN7cutlass13device_kernelIN5flash19enable_sm80_to_sm89INS1_16FlashAttnBwdSm80INS1_25CollectiveMainloopBwdSm80ILi2ELi2EN4cute5tupleIJNS5_1CILi64EEENS7_ILi128EEES8_EEENS_6half_tEfNS_4arch4Sm80ELb0ELb0ELb1ELb0ELb0ELb0ELb0ELb0ELi2ELi2ELi4ELi2ELb1EEENS1_24CollectiveEpilogueBwdGQAISA_fSD_Li256ELb0ELb0EEENS1_19SingleTileSchedulerILb0ELb0ELb0ELi128EEEEEEEEEvNT_6ParamsE --------------------------
	.section	.nv.constant0._ZN7cutlass13device_kernelIN5flash19enable_sm80_to_sm89INS1_16FlashAttnBwdSm80INS1_25CollectiveMainloopBwdSm80ILi2ELi2EN4cute5tupleIJNS5_1CILi64EEENS7_ILi128EEES8_EEENS_6half_tEfNS_4arch4Sm80ELb0ELb0ELb1ELb0ELb0ELb0ELb0ELb0ELi2ELi2ELi4ELi2ELb1EEENS1_24CollectiveEpilogueBwdGQAISA_fSD_Li256ELb0ELb0EEENS1_19SingleTileSchedulerILb0ELb0ELb0ELi128EEEEEEEEEvNT_6ParamsE,"a",@progbits
	.sectionflags	@""
	.align	4
.nv.constant0._ZN7cutlass13device_kernelIN5flash19enable_sm80_to_sm89INS1_16FlashAttnBwdSm80INS1_25CollectiveMainloopBwdSm80ILi2ELi2EN4cute5tupleIJNS5_1CILi64EEENS7_ILi128EEES8_EEENS_6half_tEfNS_4arch4Sm80ELb0ELb0ELb1ELb0ELb0ELb0ELb0ELb0ELi2ELi2ELi4ELi2ELb1EEENS1_24CollectiveEpilogueBwdGQAISA_fSD_Li256ELb0ELb0EEENS1_19SingleTileSchedulerILb0ELb0ELb0ELi128EEEEEEEEEvNT_6ParamsE:
	.zero		1528


//--------------------- .nv.constant0._ZN7cutlass13device_kernelIN5flash19enable_sm80_to_sm89INS1_16FlashAttnBwdSm80INS1_25CollectiveMainloopBwdSm80ILi2ELi2EN4cute5tupleIJNS5_1CILi64EEENS7_ILi128EEES8_EEENS_6half_tEfNS_4arch4Sm80ELb0ELb0ELb1ELb0ELb1ELb0ELb0ELb0ELi2ELi2ELi4ELi2ELb1EEENS1_24CollectiveEpilogueBwdGQAISA_fSD_Li256ELb0ELb1EEENS1_19SingleTileSchedulerILb0ELb0ELb0ELi128EEEEEEEEEvNT_6ParamsE --------------------------
	.section	.nv.constant0._ZN7cutlass13device_kernelIN5flash19enable_sm80_to_sm89INS1_16FlashAttnBwdSm80INS1_25CollectiveMainloopBwdSm80ILi2ELi2EN4cute5tupleIJNS5_1CILi64EEENS7_ILi128EEES8_EEENS_6half_tEfNS_4arch4Sm80ELb0ELb0ELb1ELb0ELb1ELb0ELb0ELb0ELi2ELi2ELi4ELi2ELb1EEENS1_24CollectiveEpilogueBwdGQAISA_fSD_Li256ELb0ELb1EEENS1_19SingleTileSchedulerILb0ELb0ELb0ELi128EEEEEEEEEvNT_6ParamsE,"a",@progbits
	.sectionflags	@""
	.align	4
.nv.constant0._ZN7cutlass13device_kernelIN5flash19enable_sm80_to_sm89INS1_16FlashAttnBwdSm80INS1_25CollectiveMainloopBwdSm80ILi2ELi2EN4cute5tupleIJNS5_1CILi64EEENS7_ILi128EEES8_EEENS_6half_tEfNS_4arch4Sm80ELb0ELb0ELb1ELb0ELb1ELb0ELb0ELb0ELi2ELi2ELi4ELi2ELb1EEENS1_24CollectiveEpilogueBwdGQAISA_fSD_Li256ELb0ELb1EEENS1_19SingleTileSchedulerILb0ELb0ELb0ELi128EEEEEEEEEvNT_6ParamsE:
	.zero		1528


//--------------------- .nv.constant0._ZN7cutlass13device_kernelIN5flash19enable_sm80_to_sm89INS1_16FlashAttnBwdSm80INS1_25CollectiveMainloopBwdSm80ILi2ELi2EN4cute5tupleIJNS5_1CILi64EEENS7_ILi128EEES8_EEENS_6half_tEfNS_4arch4Sm80ELb0ELb0ELb1ELb1ELb0ELb0ELb0ELb0ELi2ELi2ELi4ELi2ELb1EEENS1_21CollectiveEpilogueBwdISA_SB_SD_Li256ELb1ELb0ELi2EEENS1_19SingleTileSchedulerILb1ELb0ELb0ELi128EEEEEEEEEvNT_6ParamsE --------------------------
	.section	.nv.constant0._ZN7cutlass13device_kernelIN5flash19enable_sm80_to_sm89INS1_16FlashAttnBwdSm80INS1_25CollectiveMainloopBwdSm80ILi2ELi2EN4cute5tupleIJNS5_1CILi64EEENS7_ILi128EEES8_EEENS_6half_tEfNS_4arch4Sm80ELb0ELb0ELb1ELb1ELb0ELb0ELb0ELb0ELi2ELi2ELi4ELi2ELb1EEENS1_21CollectiveEpilogueBwdISA_SB_SD_Li256ELb1ELb0ELi2EEENS1_19SingleTileSchedulerILb1ELb0ELb0ELi128EEEEEEEEEvNT_6ParamsE,"a",@progbits
	.sectionflags	@""
	.align	4
.nv.constant0._ZN7cutlass13device_kernelIN5flash19enable_sm80_to_sm89INS1_16FlashAttnBwdSm80INS1_25CollectiveMainloopBwdSm80ILi2ELi2EN4cute5tupleIJNS5_1CILi64EEENS7_ILi128EEES8_EEENS_6half_tEfNS_4arch4Sm80ELb0ELb0ELb1ELb1ELb0ELb0ELb0ELb0ELi2ELi2ELi4ELi2ELb1EEENS1_21CollectiveEpilogueBwdISA_SB_SD_Li256ELb1ELb0ELi2EEENS1_19SingleTileSchedulerILb1ELb0ELb0ELi128EEEEEEEEEvNT_6ParamsE:
	.zero		1520


//--------------------- .nv.constant0._ZN7cutlass13device_kernelIN5flash19enable_sm80_to_sm89INS1_16FlashAttnBwdSm80INS1_25CollectiveMainloopBwdSm80ILi2ELi2EN4cute5tupleIJNS5_1CILi64EEENS7_ILi128EEES8_EEENS_6half_tEfNS_4arch4Sm80ELb0ELb0ELb1ELb1ELb1ELb0ELb0ELb0ELi2ELi2ELi4ELi2ELb1EEENS1_21CollectiveEpilogueBwdISA_SB_SD_Li256ELb1ELb0ELi2EEENS1_19SingleTileSchedulerILb1ELb0ELb0ELi128EEEEEEEEEvNT_6ParamsE --------------------------
	.section	.nv.constant0._ZN7cutlass13device_kernelIN5flash19enable_sm80_to_sm89INS1_16FlashAttnBwdSm80INS1_25CollectiveMainloopBwdSm80ILi2ELi2EN4cute5tupleIJNS5_1CILi64EEENS7_ILi128EEES8_EEENS_6half_tEfNS_4arch4Sm80ELb0ELb0ELb1ELb1ELb1ELb0ELb0ELb0ELi2ELi2ELi4ELi2ELb1EEENS1_21CollectiveEpilogueBwdISA_SB_SD_Li256ELb1ELb0ELi2EEENS1_19SingleTileSchedulerILb1ELb0ELb0ELi128EEEEEEEEEvNT_6ParamsE,"a",@progbits
	.sectionflags	@""
	.align	4
.nv.constant0._ZN7cutlass13device_kernelIN5flash19enable_sm80_to_sm89INS1_16FlashAttnBwdSm80INS1_25CollectiveMainloopBwdSm80ILi2ELi2EN4cute5tupleIJNS5_1CILi64EEENS7_ILi128EEES8_EEENS_6half_tEfNS_4arch4Sm80ELb0ELb0ELb1ELb1ELb1ELb0ELb0ELb0ELi2ELi2ELi4ELi2ELb1EEENS1_21CollectiveEpilogueBwdISA_SB_SD_Li256ELb1ELb0ELi2EEENS1_19SingleTileSchedulerILb1ELb0ELb0ELi128EEEEEEEEEvNT_6ParamsE:
	.zero		1520


//--------------------- .nv.constant0._ZN7cutlass13device_kernelIN5flash19enable_sm80_to_sm89INS1_16FlashAttnBwdSm80INS1_25CollectiveMainloopBwdSm80ILi2ELi2EN4cute5tupleIJNS5_1CILi64EEENS7_ILi128EEES8_EEENS_6half_tEfNS_4arch4Sm80ELb0ELb0ELb1ELb1ELb0ELb0ELb0ELb0ELi2ELi2ELi4ELi2ELb1EEENS1_24CollectiveEpilogueBwdGQAISA_fSD_Li256ELb1ELb0EEENS1_19SingleTileSchedulerILb1ELb0ELb0ELi128EEEEEEEEEvNT_6ParamsE --------------------------
	.section	.nv.constant0._ZN7cutlass13device_kernelIN5flash19enable_sm80_to_sm89INS1_16FlashAttnBwdSm80INS1_25CollectiveMainloopBwdSm80ILi2ELi2EN4cute5tupleIJNS5_1CILi64EEENS7_ILi128EEES8_EEENS_6half_tEfNS_4arch4Sm80ELb0ELb0ELb1ELb1ELb0ELb0ELb0ELb0ELi2ELi2ELi4ELi2ELb1EEENS1_24CollectiveEpilogueBwdGQAISA_fSD_Li256ELb1ELb0EEENS1_19SingleTileSchedulerILb1ELb0ELb0ELi128EEEEEEEEEvNT_6ParamsE,"a",@progbits
	.sectionflags	@""
	.align	4
.nv.constant0._ZN7cutlass13device_kernelIN5flash19enable_sm80_to_sm89INS1_16FlashAttnBwdSm80INS1_25CollectiveMainloopBwdSm80ILi2ELi2EN4cute5tupleIJNS5_1CILi64EEENS7_ILi128EEES8_EEENS_6half_tEfNS_4arch4Sm80ELb0ELb0ELb1ELb1ELb0ELb0ELb0ELb0ELi2ELi2ELi4ELi2ELb1EEENS1_24CollectiveEpilogueBwdGQAISA_fSD_Li256ELb1ELb0EEENS1_19SingleTileSchedulerILb1ELb0ELb0ELi128EEEEEEEEEvNT_6ParamsE:
	.zero		1528


//--------------------- .nv.constant0._ZN7cutlass13device_kernelIN5flash19enable_sm80_to_sm89INS1_16FlashAttnBwdSm80INS1_25CollectiveMainloopBwdSm80ILi2ELi2EN4cute5tupleIJNS5_1CILi64EEENS7_ILi128EEES8_EEENS_6half_tEfNS_4arch4Sm80ELb0ELb0ELb1ELb1ELb1ELb0ELb0ELb0ELi2ELi2ELi4ELi2ELb1EEENS1_24CollectiveEpilogueBwdGQAISA_fSD_Li256ELb1ELb1EEENS1_19SingleTileSchedulerILb1ELb0ELb0ELi128EEEEEEEEEvNT_6ParamsE --------------------------
	.section	.nv.constant0._ZN7cutlass13device_kernelIN5flash19enable_sm80_to_sm89INS1_16FlashAttnBwdSm80INS1_25CollectiveMainloopBwdSm80ILi2ELi2EN4cute5tupleIJNS5_1CILi64EEENS7_ILi128EEES8_EEENS_6half_tEfNS_4arch4Sm80ELb0ELb0ELb1ELb1ELb1ELb0ELb0ELb0ELi2ELi2ELi4ELi2ELb1EEENS1_24CollectiveEpilogueBwdGQAISA_fSD_Li256ELb1ELb1EEENS1_19SingleTileSchedulerILb1ELb0ELb0ELi128EEEEEEEEEvNT_6ParamsE,"a",@progbits
	.sectionflags	@""
	.align	4
.nv.constant0._ZN7cutlass13device_kernelIN5flash19enable_sm80_to_sm89INS1_16FlashAttnBwdSm80INS1_25CollectiveMainloopBwdSm80ILi2ELi2EN4cute5tupleIJNS5_1CILi64EEENS7_ILi128EEES8_EEENS_6half_tEfNS_4arch4Sm80ELb0ELb0ELb1ELb1ELb1ELb0ELb0ELb0ELi2ELi2ELi4ELi2ELb1EEENS1_24CollectiveEpilogueBwdGQAISA_fSD_Li256ELb1ELb1EEENS1_19SingleTileSchedulerILb1ELb0ELb0ELi128EEEEEEEEEvNT_6ParamsE:
	.zero		1528


//--------------------- .nv.constant0._ZN7cutlass13device_kernelIN5flash19enable_sm80_to_sm89INS1_16FlashAttnBwdSm80INS1_25CollectiveMainloopBwdSm80ILi2ELi2EN4cute5tupleIJNS5_1CILi64EEENS7_ILi128EEES8_EEENS_6half_tEfNS_4arch4Sm80ELb0ELb1ELb1ELb0ELb0ELb0ELb0ELb0ELi2ELi2ELi4ELi2ELb1EEENS1_21CollectiveEpilogueBwdISA_SB_SD_Li256ELb0ELb0ELi2EEENS1_19SingleTileSchedulerILb0ELb0ELb0ELi128EEEEEEEEEvNT_6ParamsE --------------------------
	.section	.nv.constant0._ZN7cutlass13device_kernelIN5flash19enable_sm80_to_sm89INS1_16FlashAttnBwdSm80INS1_25CollectiveMainloopBwdSm80ILi2ELi2EN4cute5tupleIJNS5_1CILi64EEENS7_ILi128EEES8_EEENS_6half_tEfNS_4arch4Sm80ELb0ELb1ELb1ELb0ELb0ELb0ELb0ELb0ELi2ELi2ELi4ELi2ELb1EEENS1_21CollectiveEpilogueBwdISA_SB_SD_Li256ELb0ELb0ELi2EEENS1_19SingleTileSchedulerILb0ELb0ELb0ELi128EEEEEEEEEvNT_6ParamsE,"a",@progbits
	.sectionflags	@""
	.align	4
.nv.constant0._ZN7cutlass13device_kernelIN5flash19enable_sm80_to_sm89INS1_16FlashAttnBwdSm80INS1_25CollectiveMainloopBwdSm80ILi2ELi2EN4cute5tupleIJNS5_1CILi64EEENS7_ILi128EEES8_EEENS_6half_tEfNS_4arch4Sm80ELb0ELb1ELb1ELb0ELb0ELb0ELb0ELb0ELi2ELi2ELi4ELi2ELb1EEENS1_21CollectiveEpilogueBwdISA_SB_SD_Li256ELb0ELb0ELi2EEENS1_19SingleTileSchedulerILb0ELb0ELb0ELi128EEEEEEEEEvNT_6ParamsE:
	.zero		1520


//--------------------- .nv.constant0._ZN7cutlass13device_kernelIN5flash19enable_sm80_to_sm89INS1_16FlashAttnBwdSm80INS1_25CollectiveMainloopBwdSm80ILi2ELi2EN4cute5tupleIJNS5_1CILi64EEENS7_ILi128EEES8_EEENS_6half_tEfNS_4arch4Sm80ELb0ELb1ELb1ELb0ELb1ELb0ELb0ELb0ELi2ELi2ELi4ELi2ELb1EEENS1_21CollectiveEpilogueBwdISA_SB_SD_Li256ELb0ELb0ELi2EEENS1_19SingleTileSchedulerILb0ELb0ELb0ELi128EEEEEEEEEvNT_6ParamsE --------------------------
	.section	.nv.constant0._ZN7cutlass13device_kernelIN5flash19enable_sm80_to_sm89INS1_16FlashAttnBwdSm80INS1_25CollectiveMainloopBwdSm80ILi2ELi2EN4cute5tupleIJNS5_1CILi64EEENS7_ILi128EEES8_EEENS_6half_tEfNS_4arch4Sm80ELb0ELb1ELb1ELb0ELb1ELb0ELb0ELb0ELi2ELi2ELi4ELi2ELb1EEENS1_21CollectiveEpilogueBwdISA_SB_SD_Li256ELb0ELb0ELi2EEENS1_19SingleTileSchedulerILb0ELb0ELb0ELi128EEEEEEEEEvNT_6ParamsE,"a",@progbits
	.sectionflags	@""
	.align	4
.nv.constant0._ZN7cutlass13device_kernelIN5flash19enable_sm80_to_sm89INS1_16FlashAttnBwdSm80INS1_25CollectiveMainloopBwdSm80ILi2ELi2EN4cute5tupleIJNS5_1CILi64EEENS7_ILi128EEES8_EEENS_6half_tEfNS_4arch4Sm80ELb0ELb1ELb1ELb0ELb1ELb0ELb0ELb0ELi2ELi2ELi4ELi2ELb1EEENS1_21CollectiveEpilogueBwdISA_SB_SD_Li256ELb0ELb0ELi2EEENS1_19SingleTileSchedulerILb0ELb0ELb0ELi128EEEEEEEEEvNT_6ParamsE:
	.zero		1520


//--------------------- .nv.constant0._ZN7cutlass13device_kernelIN5flash19enable_sm80_to_sm89INS1_16FlashAttnBwdSm80INS1_25CollectiveMainloopBwdSm80ILi2ELi2EN4cute5tupleIJNS5_1CILi64EEENS7_ILi128EEES8_EEENS_6half_tEfNS_4arch4Sm80ELb0ELb1ELb1ELb0ELb0ELb0ELb0ELb0ELi2ELi2ELi4ELi2ELb1EEENS1_24CollectiveEpilogueBwdGQAISA_fSD_Li256ELb0ELb0EEENS1_19SingleTileSchedulerILb0ELb0ELb0ELi128EEEEEEEEEvNT_6ParamsE --------------------------
	.section	.nv.constant0._ZN7cutlass13device_kernelIN5flash19enable_sm80_to_sm89INS1_16FlashAttnBwdSm80INS1_25CollectiveMainloopBwdSm80ILi2ELi2EN4cute5tupleIJNS5_1CILi64EEENS7_ILi128EEES8_EEENS_6half_tEfNS_4arch4Sm80ELb0ELb1ELb1ELb0ELb0ELb0ELb0ELb0ELi2ELi2ELi4ELi2ELb1EEENS1_24CollectiveEpilogueBwdGQAISA_fSD_Li256ELb0ELb0EEENS1_19SingleTileSchedulerILb0ELb0ELb0ELi128EEEEEEEEEvNT_6ParamsE,"a",@progbits
	.sectionflags	@""
	.align	4
.nv.constant0._ZN7cutlass13device_kernelIN5flash19enable_sm80_to_sm89INS1_16FlashAttnBwdSm80INS1_25CollectiveMainloopBwdSm80ILi2ELi2EN4cute5tupleIJNS5_1CILi64EEENS7_ILi128EEES8_EEENS_6half_tEfNS_4arch4Sm80ELb0ELb1ELb1ELb0ELb0ELb0ELb0ELb0ELi2ELi2ELi4ELi2ELb1EEENS1_24CollectiveEpilogueBwdGQAISA_fSD_Li256ELb0ELb0EEENS1_19SingleTileSchedulerILb0ELb0ELb0ELi128EEEEEEEEEvNT_6ParamsE:
	.zero		1528


//--------------------- .nv.constant0._ZN7cutlass13device_kernelIN5flash19enable_sm80_to_sm89INS1_16FlashAttnBwdSm80INS1_25CollectiveMainloopBwdSm80ILi2ELi2EN4cute5tupleIJNS5_1CILi64EEENS7_ILi128EEES8_EEENS_6half_tEfNS_4arch4Sm80ELb0ELb1ELb1ELb0ELb1ELb0ELb0ELb0ELi2ELi2ELi4ELi2ELb1EEENS1_24CollectiveEpilogueBwdGQAISA_fSD_Li256ELb0ELb1EEENS1_19SingleTileSchedulerILb0ELb0ELb0ELi128EEEEEEEEEvNT_6ParamsE --------------------------
	.section	.nv.constant0._ZN7cutlass13device_kernelIN5flash19enable_sm80_to_sm89INS1_16FlashAttnBwdSm80INS1_25CollectiveMainloopBwdSm80ILi2ELi2EN4cute5tupleIJNS5_1CILi64EEENS7_ILi128EEES8_EEENS_6half_tEfNS_4arch4Sm80ELb0ELb1ELb1ELb0ELb1ELb0ELb0ELb0ELi2ELi2ELi4ELi2ELb1EEENS1_24CollectiveEpilogueBwdGQAISA_fSD_Li256ELb0ELb1EEENS1_19SingleTileSchedulerILb0ELb0ELb0ELi128EEEEEEEEEvNT_6ParamsE,"a",@progbits
	.sectionflags	@""
	.align	4
.nv.constant0._ZN7cutlass13device_kernelIN5flash19enable_sm80_to_sm89INS1_16FlashAttnBwdSm80INS1_25CollectiveMainloopBwdSm80ILi2ELi2EN4cute5tupleIJNS5_1CILi64EEENS7_ILi128EEES8_EEENS_6half_tEfNS_4arch4Sm80ELb0ELb1ELb1ELb0ELb1ELb0ELb0ELb0ELi2ELi2ELi4ELi2ELb1EEENS1_24CollectiveEpilogueBwdGQAISA_fSD_Li256ELb0ELb1EEENS1_19SingleTileSchedulerILb0ELb0ELb0ELi128EEEEEEEEEvNT_6ParamsE:
	.zero		1528


//--------------------- .nv.constant0._ZN7cutlass13device_kernelIN5flash19enable_sm80_to_sm89INS1_16FlashAttnBwdSm80INS1_25CollectiveMainloopBwdSm80ILi2ELi2EN4cute5tupleIJNS5_1CILi64EEENS7_ILi128EEES8_EEENS_6half_tEfNS_4arch4Sm80ELb0ELb1ELb1ELb1ELb0ELb0ELb0ELb0ELi2ELi2ELi4ELi2ELb1EEENS1_21CollectiveEpilogueBwdISA_SB_SD_Li256ELb1ELb0ELi2EEENS1_19SingleTileSchedulerILb1ELb0ELb0ELi128EEEEEEEEEvNT_6ParamsE --------------------------
	.section	.nv.constant0._ZN7cutlass13device_kernelIN5flash19enable_sm80_to_sm89INS1_16FlashAttnBwdSm80INS1_25CollectiveMainloopBwdSm80ILi2ELi2EN4cute5tupleIJNS5_1CILi64EEENS7_ILi128EEES8_EEENS_6half_tEfNS_4arch4Sm80ELb0ELb1ELb1ELb1ELb0ELb0ELb0ELb0ELi2ELi2ELi4ELi2ELb1EEENS1_21CollectiveEpilogueBwdISA_SB_SD_Li256ELb1ELb0ELi2EEENS1_19SingleTileSchedulerILb1ELb0ELb0ELi128EEEEEEEEEvNT_6ParamsE,"a",@progbits
	.sectionflags	@""
	.align	4
.nv.constant0._ZN7cutlass13device_kernelIN5flash19enable_sm80_to_sm89INS1_16FlashAttnBwdSm80INS1_25CollectiveMainloopBwdSm80ILi2ELi2EN4cute5tupleIJNS5_1CILi64EEENS7_ILi128EEES8_EEENS_6half_tEfNS_4arch4Sm80ELb0ELb1ELb1ELb1ELb0ELb0ELb0ELb0ELi2ELi2ELi4ELi2ELb1EEENS1_21CollectiveEpilogueBwdISA_SB_SD_Li256ELb1ELb0ELi2EEENS1_19SingleTileSchedulerILb1ELb0ELb0ELi128EEEEEEEEEvNT_6ParamsE:
	.zero		1520


//--------------------- .nv.constant0._ZN7cutlass13device_kernelIN5flash19enable_sm80_to_sm89INS1_16FlashAttnBwdSm80INS1_25CollectiveMainloopBwdSm80ILi2ELi2EN4cute5tupleIJNS5_1CILi64EEENS7_ILi128EEES8_EEENS_6half_tEfNS_4arch4Sm80ELb0ELb1ELb1ELb1ELb1ELb0ELb0ELb0ELi2ELi2ELi4ELi2ELb1EEENS1_21CollectiveEpilogueBwdISA_SB_SD_Li256ELb1ELb0ELi2EEENS1_19SingleTileSchedulerILb1ELb0ELb0ELi128EEEEEEEEEvNT_6ParamsE --------------------------
	.section	.nv.constant0._ZN7cutlass13device_kernelIN5flash19enable_sm80_to_sm89INS1_16FlashAttnBwdSm80INS1_25CollectiveMainloopBwdSm80ILi2ELi2EN4cute5tupleIJNS5_1CILi64EEENS7_ILi128EEES8_EEENS_6half_tEfNS_4arch4Sm80ELb0ELb1ELb1ELb1ELb1ELb0ELb0ELb0ELi2ELi2ELi4ELi2ELb1EEENS1_21CollectiveEpilogueBwdISA_SB_SD_Li256ELb1ELb0ELi2EEENS1_19SingleTileSchedulerILb1ELb0ELb0ELi128EEEEEEEEEvNT_6ParamsE,"a",@progbits
	.sectionflags	@""
	.align	4
.nv.constant0._ZN7cutlass13device_kernelIN5flash19enable_sm80_to_sm89INS1_16FlashAttnBwdSm80INS1_25CollectiveMainloopBwdSm80ILi2ELi2EN4cute5tupleIJNS5_1CILi64EEENS7_ILi128EEES8_EEENS_6half_tEfNS_4arch4Sm80ELb0ELb1ELb1ELb1ELb1ELb0ELb0ELb0ELi2ELi2ELi4ELi2ELb1EEENS1_21CollectiveEpilogueBwdISA_SB_SD_Li256ELb1ELb0ELi2EEENS1_19SingleTileSchedulerILb1ELb0ELb0ELi128EEEEEEEEEvNT_6ParamsE:
	.zero		1520


//--------------------- .nv.constant0._ZN7cutlass13device_kernelIN5flash19enable_sm80_to_sm89INS1_16FlashAttnBwdSm80INS1_25CollectiveMainloopBwdSm80ILi2ELi2EN4cute5tupleIJNS5_1CILi64EEENS7_ILi128EEES8_EEENS_6half_tEfNS_4arch4Sm80ELb0ELb1ELb1ELb1ELb0ELb0ELb0ELb0ELi2ELi2ELi4ELi2ELb1EEENS1_24CollectiveEpilogueBwdGQAISA_fSD_Li256ELb1ELb0EEENS1_19SingleTileSchedulerILb1ELb0ELb0ELi128EEEEEEEEEvNT_6ParamsE --------------------------
	.section	.nv.constant0._ZN7cutlass13device_kernelIN5flash19enable_sm80_to_sm89INS1_16FlashAttnBwdSm80INS1_25CollectiveMainloopBwdSm80ILi2ELi2EN4cute5tupleIJNS5_1CILi64EEENS7_ILi128EEES8_EEENS_6half_tEfNS_4arch4Sm80ELb0ELb1ELb1ELb1ELb0ELb0ELb0ELb0ELi2ELi2ELi4ELi2ELb1EEENS1_24CollectiveEpilogueBwdGQAISA_fSD_Li256ELb1ELb0EEENS1_19SingleTileSchedulerILb1ELb0ELb0ELi128EEEEEEEEEvNT_6ParamsE,"a",@progbits
	.sectionflags	@""
	.align	4
.nv.constant0._ZN7cutlass13device_kernelIN5flash19enable_sm80_to_sm89INS1_16FlashAttnBwdSm80INS1_25CollectiveMainloopBwdSm80ILi2ELi2EN4cute5tupleIJNS5_1CILi64EEENS7_ILi128EEES8_EEENS_6half_tEfNS_4arch4Sm80ELb0ELb1ELb1ELb1ELb0ELb0ELb0ELb0ELi2ELi2ELi4ELi2ELb1EEENS1_24CollectiveEpilogueBwdGQAISA_fSD_Li256ELb1ELb0EEENS1_19SingleTileSchedulerILb1ELb0ELb0ELi128EEEEEEEEEvNT_6ParamsE:
	.zero		1528


//--------------------- .nv.constant0._ZN7cutlass13device_kernelIN5flash19enable_sm80_to_sm89INS1_16FlashAttnBwdSm80INS1_25CollectiveMainloopBwdSm80ILi2ELi2EN4cute5tupleIJNS5_1CILi64EEENS7_ILi128EEES8_EEENS_6half_tEfNS_4arch4Sm80ELb0ELb1ELb1ELb1ELb1ELb0ELb0ELb0ELi2ELi2ELi4ELi2ELb1EEENS1_24CollectiveEpilogueBwdGQAISA_fSD_Li256ELb1ELb1EEENS1_19SingleTileSchedulerILb1ELb0ELb0ELi128EEEEEEEEEvNT_6ParamsE --------------------------
	.section	.nv.constant0._ZN7cutlass13device_kernelIN5flash19enable_sm80_to_sm89INS1_16FlashAttnBwdSm80INS1_25CollectiveMainloopBwdSm80ILi2ELi2EN4cute5tupleIJNS5_1CILi64EEENS7_ILi128EEES8_EEENS_6half_tEfNS_4arch4Sm80ELb0ELb1ELb1ELb1ELb1ELb0ELb0ELb0ELi2ELi2ELi4ELi2ELb1EEENS1_24CollectiveEpilogueBwdGQAISA_fSD_Li256ELb1ELb1EEENS1_19SingleTileSchedulerILb1ELb0ELb0ELi128EEEEEEEEEvNT_6ParamsE,"a",@progbits
	.sectionflags	@""
	.align	4
.nv.constant0._ZN7cutlass13device_kernelIN5flash19enable_sm80_to_sm89INS1_16FlashAttnBwdSm80INS1_25CollectiveMainloopBwdSm80ILi2ELi2EN4cute5tupleIJNS5_1CILi64EEENS7_ILi128EEES8_EEENS_6half_tEfNS_4arch4Sm80ELb0ELb1ELb1ELb1ELb1ELb0ELb0ELb0ELi2ELi2ELi4ELi2ELb1EEENS1_24CollectiveEpilogueBwdGQAISA_fSD_Li256ELb1ELb1EEENS1_19SingleTileSchedulerILb1ELb0ELb0ELi128EEEEEEEEEvNT_6ParamsE:
	.zero		1528


//--------------------- .nv.constant0._ZN7cutlass13device_kernelIN5flash19enable_sm80_to_sm89INS1_16FlashAttnBwdSm80INS1_25CollectiveMainloopBwdSm80ILi2ELi2EN4cute5tupleIJNS5_1CILi64EEENS7_ILi128EEES8_EEENS_6half_tEfNS_4arch4Sm80ELb1ELb0ELb1ELb0ELb0ELb0ELb0ELb0ELi2ELi2ELi4ELi2ELb1EEENS1_21CollectiveEpilogueBwdISA_SB_SD_Li256ELb0ELb0ELi2EEENS1_25SingleTileBwdLPTSchedulerILb0ELi128ELb0EEEEEEEEEvNT_6ParamsE --------------------------
	.section	.nv.constant0._ZN7cutlass13device_kernelIN5flash19enable_sm80_to_sm89INS1_16FlashAttnBwdSm80INS1_25CollectiveMainloopBwdSm80ILi2ELi2EN4cute5tupleIJNS5_1CILi64EEENS7_ILi128EEES8_EEENS_6half_tEfNS_4arch4Sm80ELb1ELb0ELb1ELb0ELb0ELb0ELb0ELb0ELi2ELi2ELi4ELi2ELb1EEENS1_21CollectiveEpilogueBwdISA_SB_SD_Li256ELb0ELb0ELi2EEENS1_25SingleTileBwdLPTSchedulerILb0ELi128ELb0EEEEEEEEEvNT_6ParamsE,"a",@progbits
	.sectionflags	@""
	.align	4
.nv.constant0._ZN7cutlass13device_kernelIN5flash19enable_sm80_to_sm89INS1_16FlashAttnBwdSm80INS1_25CollectiveMainloopBwdSm80ILi2ELi2EN4cute5tupleIJNS5_1CILi64EEENS7_ILi128EEES8_EEENS_6half_tEfNS_4arch4Sm80ELb1ELb0ELb1ELb0ELb0ELb0ELb0ELb0ELi2ELi2ELi4ELi2ELb1EEENS1_21CollectiveEpilogueBwdISA_SB_SD_Li256ELb0ELb0ELi2EEENS1_25SingleTileBwdLPTSchedulerILb0ELi128ELb0EEEEEEEEEvNT_6ParamsE:
	.zero		1544


//--------------------- .nv.constant0._ZN7cutlass13device_kernelIN5flash19enable_sm80_to_sm89INS1_16FlashAttnBwdSm80INS1_25CollectiveMainloopBwdSm80ILi2ELi2EN4cute5tupleIJNS5_1CILi64EEENS7_ILi128EEES8_EEENS_6half_tEfNS_4arch4Sm80ELb1ELb0ELb1ELb0ELb1ELb0ELb0ELb0ELi2ELi2ELi4ELi2ELb1EEENS1_21CollectiveEpilogueBwdISA_SB_SD_Li256ELb0ELb0ELi2EEENS1_25SingleTileBwdLPTSchedulerILb0ELi128ELb1EEEEEEEEEvNT_6ParamsE --------------------------
	.section	.nv.constant0._ZN7cutlass13device_kernelIN5flash19enable_sm80_to_sm89INS1_16FlashAttnBwdSm80INS1_25CollectiveMainloopBwdSm80ILi2ELi2EN4cute5tupleIJNS5_1CILi64EEENS7_ILi128EEES8_EEENS_6half_tEfNS_4arch4Sm80ELb1ELb0ELb1ELb0ELb1ELb0ELb0ELb0ELi2ELi2ELi4ELi2ELb1EEENS1_21CollectiveEpilogueBwdISA_SB_SD_Li256ELb0ELb0ELi2EEENS1_25SingleTileBwdLPTSchedulerILb0ELi128ELb1EEEEEEEEEvNT_6ParamsE,"a",@progbits
	.sectionflags	@""
	.align	4
.nv.constant0._ZN7cutlass13device_kernelIN5flash19enable_sm80_to_sm89INS1_16FlashAttnBwdSm80INS1_25CollectiveMainloopBwdSm80ILi2ELi2EN4cute5tupleIJNS5_1CILi64EEENS7_ILi128EEES8_EEENS_6half_tEfNS_4arch4Sm80ELb1ELb0ELb1ELb0ELb1ELb0ELb0ELb0ELi2ELi2ELi4ELi2ELb1EEENS1_21CollectiveEpilogueBwdISA_SB_SD_Li256ELb0ELb0ELi2EEENS1_25SingleTileBwdLPTSchedulerILb0ELi128ELb1EEEEEEEEEvNT_6ParamsE:
	.zero		1544


//--------------------- .nv.constant0._ZN7cutlass13device_kernelIN5flash19enable_sm80_to_sm89INS1_16FlashAttnBwdSm80INS1_25CollectiveMainloopBwdSm80ILi2ELi2EN4cute5tupleIJNS5_1CILi64EEENS7_ILi128EEES8_EEENS_6half_tEfNS_4arch4Sm80ELb1ELb0ELb1ELb0ELb0ELb0ELb0ELb0ELi2ELi2ELi4ELi2ELb1EEENS1_24CollectiveEpilogueBwdGQAISA_fSD_Li256ELb0ELb0EEENS1_25SingleTileBwdLPTSchedulerILb0ELi128ELb0EEEEEEEEEvNT_6ParamsE --------------------------
	.section	.nv.constant0._ZN7cutlass13device_kernelIN5flash19enable_sm80_to_sm89INS1_16FlashAttnBwdSm80INS1_25CollectiveMainloopBwdSm80ILi2ELi2EN4cute5tupleIJNS5_1CILi64EEENS7_ILi128EEES8_EEENS_6half_tEfNS_4arch4Sm80ELb1ELb0ELb1ELb0ELb0ELb0ELb0ELb0ELi2ELi2ELi4ELi2ELb1EEENS1_24CollectiveEpilogueBwdGQAISA_fSD_Li256ELb0ELb0EEENS1_25SingleTileBwdLPTSchedulerILb0ELi128ELb0EEEEEEEEEvNT_6ParamsE,"a",@progbits
	.sectionflags	@""
	.align	4
.nv.constant0._ZN7cutlass13device_kernelIN5flash19enable_sm80_to_sm89INS1_16FlashAttnBwdSm80INS1_25CollectiveMainloopBwdSm80ILi2ELi2EN4cute5tupleIJNS5_1CILi64EEENS7_ILi128EEES8_EEENS_6half_tEfNS_4arch4Sm80ELb1ELb0ELb1ELb0ELb0ELb0ELb0ELb0ELi2ELi2ELi4ELi2ELb1EEENS1_24CollectiveEpilogueBwdGQAISA_fSD_Li256ELb0ELb0EEENS1_25SingleTileBwdLPTSchedulerILb0ELi128ELb0EEEEEEEEEvNT_6ParamsE:
	.zero		1552


//--------------------- .nv.constant0._ZN7cutlass13device_kernelIN5flash19enable_sm80_to_sm89INS1_16FlashAttnBwdSm80INS1_25CollectiveMainloopBwdSm80ILi2ELi2EN4cute5tupleIJNS5_1CILi64EEENS7_ILi128EEES8_EEENS_6half_tEfNS_4arch4Sm80ELb1ELb0ELb1ELb0ELb1ELb0ELb0ELb0ELi2ELi2ELi4ELi2ELb1EEENS1_24CollectiveEpilogueBwdGQAISA_fSD_Li256ELb0ELb1EEENS1_25SingleTileBwdLPTSchedulerILb0ELi128ELb1EEEEEEEEEvNT_6ParamsE --------------------------
	.section	.nv.constant0._ZN7cutlass13device_kernelIN5flash19enable_sm80_to_sm89INS1_16FlashAttnBwdSm80INS1_25CollectiveMainloopBwdSm80ILi2ELi2EN4cute5tupleIJNS5_1CILi64EEENS7_ILi128EEES8_EEENS_6half_tEfNS_4arch4Sm80ELb1ELb0ELb1ELb0ELb1ELb0ELb0ELb0ELi2ELi2ELi4ELi2ELb1EEENS1_24CollectiveEpilogueBwdGQAISA_fSD_Li256ELb0ELb1EEENS1_25SingleTileBwdLPTSchedulerILb0ELi128ELb1EEEEEEEEEvNT_6ParamsE,"a",@progbits
	.sectionflags	@""
	.align	4
.nv.constant0._ZN7cutlass13device_kernelIN5flash19enable_sm80_to_sm89INS1_16FlashAttnBwdSm80INS1_25CollectiveMainloopBwdSm80ILi2ELi2EN4cute5tupleIJNS5_1CILi64EEENS7_ILi128EEES8_EEENS_6half_tEfNS_4arch4Sm80ELb1ELb0ELb1ELb0ELb1ELb0ELb0ELb0ELi2ELi2ELi4ELi2ELb1EEENS1_24CollectiveEpilogueBwdGQAISA_fSD_Li256ELb0ELb1EEENS1_25SingleTileBwdLPTSchedulerILb0ELi128ELb1EEEEEEEEEvNT_6ParamsE:
	.zero		1552


//--------------------- .nv.constant0._ZN7cutlass13device_kernelIN5flash22FlashAttnBwdPreprocessIN4cute5tupleIJNS3_1CILi64EEES6_EEENS_6half_tEfNS_4arch4Sm80ELb1ELb0EEEEEvNT_6ParamsE --------------------------
	.section	.nv.constant0._ZN7cutlass13device_kernelIN5flash22FlashAttnBwdPreprocessIN4cute5tupleIJNS3_1CILi64EEES6_EEENS_6half_tEfNS_4arch4Sm80ELb1ELb0EEEEEvNT_6ParamsE,"a",@progbits
	.sectionflags	@""
	.align	4
.nv.constant0._ZN7cutlass13device_kernelIN5flash22FlashAttnBwdPreprocessIN4cute5tupleIJNS3_1CILi64EEES6_EEENS_6half_tEfNS_4arch4Sm80ELb1ELb0EEEEEvNT_6ParamsE:
	.zero		1136


//--------------------- .nv.constant0._ZN7cutlass13device_kernelIN5flash19enable_sm80_to_sm89INS1_16FlashAttnBwdSm80INS1_25CollectiveMainloopBwdSm80ILi2ELi2EN4cute5tupleIJNS5_1CILi64EEENS7_ILi128EEES8_EEENS_6half_tEfNS_4arch4Sm80ELb1ELb0ELb1ELb1ELb0ELb0ELb0ELb0ELi2ELi2ELi4ELi2ELb1EEENS1_21CollectiveEpilogueBwdISA_SB_SD_Li256ELb1ELb0ELi2EEENS1_25SingleTileBwdLPTSchedulerILb1ELi128ELb0EEEEEEEEEvNT_6ParamsE --------------------------
	.section	.nv.constant0._ZN7cutlass13device_kernelIN5flash19enable_sm80_to_sm89INS1_16FlashAttnBwdSm80INS1_25CollectiveMainloopBwdSm80ILi2ELi2EN4cute5tupleIJNS5_1CILi64EEENS7_ILi128EEES8_EEENS_6half_tEfNS_4arch4Sm80ELb1ELb0ELb1ELb1ELb0ELb0ELb0ELb0ELi2ELi2ELi4ELi2ELb1EEENS1_21CollectiveEpilogueBwdISA_SB_SD_Li256ELb1ELb0ELi2EEENS1_25SingleTileBwdLPTSchedulerILb1ELi128ELb0EEEEEEEEEvNT_6ParamsE,"a",@progbits
	.sectionflags	@""
	.align	4
.nv.constant0._ZN7cutlass13device_kernelIN5flash19enable_sm80_to_sm89INS1_16FlashAttnBwdSm80INS1_25CollectiveMainloopBwdSm80ILi2ELi2EN4cute5tupleIJNS5_1CILi64EEENS7_ILi128EEES8_EEENS_6half_tEfNS_4arch4Sm80ELb1ELb0ELb1ELb1ELb0ELb0ELb0ELb0ELi2ELi2ELi4ELi2ELb1EEENS1_21CollectiveEpilogueBwdISA_SB_SD_Li256ELb1ELb0ELi2EEENS1_25SingleTileBwdLPTSchedulerILb1ELi128ELb0EEEEEEEEEvNT_6ParamsE:
	.zero		1544


//--------------------- .nv.constant0._ZN7cutlass13device_kernelIN5flash19enable_sm80_to_sm89INS1_16FlashAttnBwdSm80INS1_25CollectiveMainloopBwdSm80ILi2ELi2EN4cute5tupleIJNS5_1CILi64EEENS7_ILi128EEES8_EEENS_6half_tEfNS_4arch4Sm80ELb1ELb0ELb1ELb1ELb1ELb0ELb0ELb0ELi2ELi2ELi4ELi2ELb1EEENS1_21CollectiveEpilogueBwdISA_SB_SD_Li256ELb1ELb0ELi2EEENS1_25SingleTileBwdLPTSchedulerILb1ELi128ELb1EEEEEEEEEvNT_6ParamsE --------------------------
	.section	.nv.constant0._ZN7cutlass13device_kernelIN5flash19enable_sm80_to_sm89INS1_16FlashAttnBwdSm80INS1_25CollectiveMainloopBwdSm80ILi2ELi2EN4cute5tupleIJNS5_1CILi64EEENS7_ILi128EEES8_EEENS_6half_tEfNS_4arch4Sm80ELb1ELb0ELb1ELb1ELb1ELb0ELb0ELb0ELi2ELi2ELi4ELi2ELb1EEENS1_21CollectiveEpilogueBwdISA_SB_SD_Li256ELb1ELb0ELi2EEENS1_25SingleTileBwdLPTSchedulerILb1ELi128ELb1EEEEEEEEEvNT_6ParamsE,"a",@progbits
	.sectionflags	@""
	.align	4
.nv.constant0._ZN7cutlass13device_kernelIN5flash19enable_sm80_to_sm89INS1_16FlashAttnBwdSm80INS1_25CollectiveMainloopBwdSm80ILi2ELi2EN4cute5tupleIJNS5_1CILi64EEENS7_ILi128EEES8_EEENS_6half_tEfNS_4arch4Sm80ELb1ELb0ELb1ELb1ELb1ELb0ELb0ELb0ELi2ELi2ELi4ELi2ELb1EEENS1_21CollectiveEpilogueBwdISA_SB_SD_Li256ELb1ELb0ELi2EEENS1_25SingleTileBwdLPTSchedulerILb1ELi128ELb1EEEEEEEEEvNT_6ParamsE:
	.zero		1544


//--------------------- .nv.constant0._ZN7cutlass13device_kernelIN5flash19enable_sm80_to_sm89INS1_16FlashAttnBwdSm80INS1_25CollectiveMainloopBwdSm80ILi2ELi2EN4cute5tupleIJNS5_1CILi64EEENS7_ILi128EEES8_EEENS_6half_tEfNS_4arch4Sm80ELb1ELb0ELb1ELb1ELb0ELb0ELb0ELb0ELi2ELi2ELi4ELi2ELb1EEENS1_24CollectiveEpilogueBwdGQAISA_fSD_Li256ELb1ELb0EEENS1_25SingleTileBwdLPTSchedulerILb1ELi128ELb0EEEEEEEEEvNT_6ParamsE --------------------------
	.section	.nv.constant0._ZN7cutlass13device_kernelIN5flash19enable_sm80_to_sm89INS1_16FlashAttnBwdSm80INS1_25CollectiveMainloopBwdSm80ILi2ELi2EN4cute5tupleIJNS5_1CILi64EEENS7_ILi128EEES8_EEENS_6half_tEfNS_4arch4Sm80ELb1ELb0ELb1ELb1ELb0ELb0ELb0ELb0ELi2ELi2ELi4ELi2ELb1EEENS1_24CollectiveEpilogueBwdGQAISA_fSD_Li256ELb1ELb0EEENS1_25SingleTileBwdLPTSchedulerILb1ELi128ELb0EEEEEEEEEvNT_6ParamsE,"a",@progbits
	.sectionflags	@""
	.align	4
.nv.constant0._ZN7cutlass13device_kernelIN5flash19enable_sm80_to_sm89INS1_16FlashAttnBwdSm80INS1_25CollectiveMainloopBwdSm80ILi2ELi2EN4cute5tupleIJNS5_1CILi64EEENS7_ILi128EEES8_EEENS_6half_tEfNS_4arch4Sm80ELb1ELb0ELb1ELb1ELb0ELb0ELb0ELb0ELi2ELi2ELi4ELi2ELb1EEENS1_24CollectiveEpilogueBwdGQAISA_fSD_Li256ELb1ELb0EEENS1_25SingleTileBwdLPTSchedulerILb1ELi128ELb0EEEEEEEEEvNT_6ParamsE:
	.zero		1552


//--------------------- .nv.constant0._ZN7cutlass13device_kernelIN5flash32FlashAttnBwdPostprocessConvertdQIN4cute5tupleIJNS3_1CILi64EEES6_EEENS_6half_tEfNS_4arch4Sm80ELi256ENS3_8TiledMMAINS3_8MMA_AtomIJNS3_28SM80_16x8x16_F32F16F16F32_TNEEEENS3_6LayoutINS4_IJNS5_ILi2EEENS5_ILi4EEENS5_ILi1EEEEEENS4_IJSI_SG_NS5_ILi0EEEEEEEENS4_IJNS5_ILi32EEES6_NS5_ILi16EEEEEEEELb0EEEEEvNT_6ParamsE --------------------------
	.section	.nv.constant0._ZN7cutlass13device_kernelIN5flash32FlashAttnBwdPostprocessConvertdQIN4cute5tupleIJNS3_1CILi64EEES6_EEENS_6half_tEfNS_4arch4Sm80ELi256ENS3_8TiledMMAINS3_8MMA_AtomIJNS3_28SM80_16x8x16_F32F16F16F32_TNEEEENS3_6LayoutINS4_IJNS5_ILi2EEENS5_ILi4EEENS5_ILi1EEEEEENS4_IJSI_SG_NS5_ILi0EEEEEEEENS4_IJNS5_ILi32EEES6_NS5_ILi16EEEEEEEELb0EEEEEvNT_6ParamsE,"a",@progbits
	.sectionflags	@""
	.align	4
.nv.constant0._ZN7cutlass13device_kernelIN5flash32FlashAttnBwdPostprocessConvertdQIN4cute5tupleIJNS3_1CILi64EEES6_EEENS_6half_tEfNS_4arch4Sm80ELi256ENS3_8TiledMMAINS3_8MMA_AtomIJNS3_28SM80_16x8x16_F32F16F16F32_TNEEEENS3_6LayoutINS4_IJNS5_ILi2EEENS5_ILi4EEENS5_ILi1EEEEEENS4_IJSI_SG_NS5_ILi0EEEEEEEENS4_IJNS5_ILi32EEES6_NS5_ILi16EEEEEEEELb0EEEEEvNT_6ParamsE:
	.zero		1008


//--------------------- .nv.constant0._ZN7cutlass13device_kernelIN5flash19enable_sm80_to_sm89INS1_16FlashAttnBwdSm80INS1_25CollectiveMainloopBwdSm80ILi2ELi2EN4cute5tupleIJNS5_1CILi64EEENS7_ILi128EEES8_EEENS_6half_tEfNS_4arch4Sm80ELb1ELb0ELb1ELb1ELb1ELb0ELb0ELb0ELi2ELi2ELi4ELi2ELb1EEENS1_24CollectiveEpilogueBwdGQAISA_fSD_Li256ELb1ELb1EEENS1_25SingleTileBwdLPTSchedulerILb1ELi128ELb1EEEEEEEEEvNT_6ParamsE --------------------------
	.section	.nv.constant0._ZN7cutlass13device_kernelIN5flash19enable_sm80_to_sm89INS1_16FlashAttnBwdSm80INS1_25CollectiveMainloopBwdSm80ILi2ELi2EN4cute5tupleIJNS5_1CILi64EEENS7_ILi128EEES8_EEENS_6half_tEfNS_4arch4Sm80ELb1ELb0ELb1ELb1ELb1ELb0ELb0ELb0ELi2ELi2ELi4ELi2ELb1EEENS1_24CollectiveEpilogueBwdGQAISA_fSD_Li256ELb1ELb1EEENS1_25SingleTileBwdLPTSchedulerILb1ELi128ELb1EEEEEEEEEvNT_6ParamsE,"a",@progbits
	.sectionflags	@""
	.align	4
.nv.constant0._ZN7cutlass13device_kernelIN5flash19enable_sm80_to_sm89INS1_16FlashAttnBwdSm80INS1_25CollectiveMainloopBwdSm80ILi2ELi2EN4cute5tupleIJNS5_1CILi64EEENS7_ILi128EEES8_EEENS_6half_tEfNS_4arch4Sm80ELb1ELb0ELb1ELb1ELb1ELb0ELb0ELb0ELi2ELi2ELi4ELi2ELb1EEENS1_24CollectiveEpilogueBwdGQAISA_fSD_Li256ELb1ELb1EEENS1_25SingleTileBwdLPTSchedulerILb1ELi128ELb1EEEEEEEEEvNT_6ParamsE:
	.zero		1552


//--------------------- .nv.constant0._ZN7cutlass13device_kernelIN5flash22FlashAttnBwdPreprocessIN4cute5tupleIJNS3_1CILi64EEES6_EEENS_6half_tEfNS_4arch4Sm80ELb1ELb1EEEEEvNT_6ParamsE --------------------------
	.section	.nv.constant0._ZN7cutlass13device_kernelIN5flash22FlashAttnBwdPreprocessIN4cute5tupleIJNS3_1CILi64EEES6_EEENS_6half_tEfNS_4arch4Sm80ELb1ELb1EEEEEvNT_6ParamsE,"a",@progbits
	.sectionflags	@""
	.align	4
.nv.constant0._ZN7cutlass13device_kernelIN5flash22FlashAttnBwdPreprocessIN4cute5tupleIJNS3_1CILi64EEES6_EEENS_6half_tEfNS_4arch4Sm80ELb1ELb1EEEEEvNT_6ParamsE:
	.zero		1136


//--------------------- .nv.constant0._ZN7cutlass13device_kernelIN5flash19enable_sm80_to_sm89INS1_16FlashAttnBwdSm80INS1_25CollectiveMainloopBwdSm80ILi2ELi2EN4cute5tupleIJNS5_1CILi128EEES8_NS7_ILi64EEEEEENS_6half_tEfNS_4arch4Sm80ELb0ELb0ELb1ELb0ELb0ELb0ELb0ELb0ELi2ELi4ELi4ELi4ELb0EEENS1_21CollectiveEpilogueBwdISA_SB_SD_Li256ELb0ELb0ELi2EEENS1_19SingleTileSchedulerILb0ELb0ELb0ELi128EEEEEEEEEvNT_6ParamsE --------------------------
	.section	.nv.constant0._ZN7cutlass13device_kernelIN5flash19enable_sm80_to_sm89INS1_16FlashAttnBwdSm80INS1_25CollectiveMainloopBwdSm80ILi2ELi2EN4cute5tupleIJNS5_1CILi128EEES8_NS7_ILi64EEEEEENS_6half_tEfNS_4arch4Sm80ELb0ELb0ELb1ELb0ELb0ELb0ELb0ELb0ELi2ELi4ELi4ELi4ELb0EEENS1_21CollectiveEpilogueBwdISA_SB_SD_Li256ELb0ELb0ELi2EEENS1_19SingleTileSchedulerILb0ELb0ELb0ELi128EEEEEEEEEvNT_6ParamsE,"a",@progbits
	.sectionflags	@""
	.align	4
.nv.constant0._ZN7cutlass13device_kernelIN5flash19enable_sm80_to_sm89INS1_16FlashAttnBwdSm80INS1_25CollectiveMainloopBwdSm80ILi2ELi2EN4cute5tupleIJNS5_1CILi128EEES8_NS7_ILi64EEEEEENS_6half_tEfNS_4arch4Sm80ELb0ELb0ELb1ELb0ELb0ELb0ELb0ELb0ELi2ELi4ELi4ELi4ELb0EEENS1_21CollectiveEpilogueBwdISA_SB_SD_Li256ELb0ELb0ELi2EEENS1_19SingleTileSchedulerILb0ELb0ELb0ELi128EEEEEEEEEvNT_6ParamsE:
	.zero		1520


//--------------------- .nv.constant0._ZN7cutlass13device_kernelIN5flash19enable_sm80_to_sm89INS1_16FlashAttnBwdSm80INS1_25CollectiveMainloopBwdSm80ILi2ELi2EN4cute5tupleIJNS5_1CILi128EEES8_NS7_ILi64EEEEEENS_6half_tEfNS_4arch4Sm80ELb0ELb0ELb1ELb0ELb1ELb0ELb0ELb0ELi2ELi4ELi4ELi4ELb0EEENS1_21CollectiveEpilogueBwdISA_SB_SD_Li256ELb0ELb0ELi2EEENS1_19SingleTileSchedulerILb0ELb0ELb0ELi128EEEEEEEEEvNT_6ParamsE --------------------------
	.section	.nv.constant0._ZN7cutlass13device_kernelIN5flash19enable_sm80_to_sm89INS1_16FlashAttnBwdSm80INS1_25CollectiveMainloopBwdSm80ILi2ELi2EN4cute5tupleIJNS5_1CILi128EEES8_NS7_ILi64EEEEEENS_6half_tEfNS_4arch4Sm80ELb0ELb0ELb1ELb0ELb1ELb0ELb0ELb0ELi2ELi4ELi4ELi4ELb0EEENS1_21CollectiveEpilogueBwdISA_SB_SD_Li256ELb0ELb0ELi2EEENS1_19SingleTileSchedulerILb0ELb0ELb0ELi128EEEEEEEEEvNT_6ParamsE,"a",@progbits
	.sectionflags	@""
	.align	4
.nv.constant0._ZN7cutlass13device_kernelIN5flash19enable_sm80_to_sm89INS1_16FlashAttnBwdSm80INS1_25CollectiveMainloopBwdSm80ILi2ELi2EN4cute5tupleIJNS5_1CILi128EEES8_NS7_ILi64EEEEEENS_6half_tEfNS_4arch4Sm80ELb0ELb0ELb1ELb0ELb1ELb0ELb0ELb0ELi2ELi4ELi4ELi4ELb0EEENS1_21CollectiveEpilogueBwdISA_SB_SD_Li256ELb0ELb0ELi2EEENS1_19SingleTileSchedulerILb0ELb0ELb0ELi128EEEEEEEEEvNT_6ParamsE:
	.zero		1520


//--------------------- .nv.constant0._ZN7cutlass13device_kernelIN5flash19enable_sm80_to_sm89INS1_16FlashAttnBwdSm80INS1_25CollectiveMainloopBwdSm80ILi2ELi2EN4cute5tupleIJNS5_1CILi128EEES8_NS7_ILi64EEEEEENS_6half_tEfNS_4arch4Sm80ELb0ELb0ELb1ELb0ELb0ELb0ELb0ELb0ELi2ELi4ELi4ELi4ELb0EEENS1_24CollectiveEpilogueBwdGQAISA_fSD_Li256ELb0ELb0EEENS1_19SingleTileSchedulerILb0ELb0ELb0ELi128EEEEEEEEEvNT_6ParamsE --------------------------
	.section	.nv.constant0._ZN7cutlass13device_kernelIN5flash19enable_sm80_to_sm89INS1_16FlashAttnBwdSm80INS1_25CollectiveMainloopBwdSm80ILi2ELi2EN4cute5tupleIJNS5_1CILi128EEES8_NS7_ILi64EEEEEENS_6half_tEfNS_4arch4Sm80ELb0ELb0ELb1ELb0ELb0ELb0ELb0ELb0ELi2ELi4ELi4ELi4ELb0EEENS1_24CollectiveEpilogueBwdGQAISA_fSD_Li256ELb0ELb0EEENS1_19SingleTileSchedulerILb0ELb0ELb0ELi128EEEEEEEEEvNT_6ParamsE,"a",@progbits
	.sectionflags	@""
	.align	4
.nv.constant0._ZN7cutlass13device_kernelIN5flash19enable_sm80_to_sm89INS1_16FlashAttnBwdSm80INS1_25CollectiveMainloopBwdSm80ILi2ELi2EN4cute5tupleIJNS5_1CILi128EEES8_NS7_ILi64EEEEEENS_6half_tEfNS_4arch4Sm80ELb0ELb0ELb1ELb0ELb0ELb0ELb0ELb0ELi2ELi4ELi4ELi4ELb0EEENS1_24CollectiveEpilogueBwdGQAISA_fSD_Li256ELb0ELb0EEENS1_19SingleTileSchedulerILb0ELb0ELb0ELi128EEEEEEEEEvNT_6ParamsE:
	.zero		1528


//--------------------- .nv.constant0._ZN7cutlass13device_kernelIN5flash19enable_sm80_to_sm89INS1_16FlashAttnBwdSm80INS1_25CollectiveMainloopBwdSm80ILi2ELi2EN4cute5tupleIJNS5_1CILi128EEES8_NS7_ILi64EEEEEENS_6half_tEfNS_4arch4Sm80ELb0ELb0ELb1ELb0ELb1ELb0ELb0ELb0ELi2ELi4ELi4ELi4ELb0EEENS1_24CollectiveEpilogueBwdGQAISA_fSD_Li256ELb0ELb1EEENS1_19SingleTileSchedulerILb0ELb0ELb0ELi128EEEEEEEEEvNT_6ParamsE --------------------------
	.section	.nv.constant0._ZN7cutlass13device_kernelIN5flash19enable_sm80_to_sm89INS1_16FlashAttnBwdSm80INS1_25CollectiveMainloopBwdSm80ILi2ELi2EN4cute5tupleIJNS5_1CILi128EEES8_NS7_ILi64EEEEEENS_6half_tEfNS_4arch4Sm80ELb0ELb0ELb1ELb0ELb1ELb0ELb0ELb0ELi2ELi4ELi4ELi4ELb0EEENS1_24CollectiveEpilogueBwdGQAISA_fSD_Li256ELb0ELb1EEENS1_19SingleTileSchedulerILb0ELb0ELb0ELi128EEEEEEEEEvNT_6ParamsE,"a",@progbits
	.sectionflags	@""
	.align	4
.nv.constant0._ZN7cutlass13device_kernelIN5flash19enable_sm80_to_sm89INS1_16FlashAttnBwdSm80INS1_25CollectiveMainloopBwdSm80ILi2ELi2EN4cute5tupleIJNS5_1CILi128EEES8_NS7_ILi64EEEEEENS_6half_tEfNS_4arch4Sm80ELb0ELb0ELb1ELb0ELb1ELb0ELb0ELb0ELi2ELi4ELi4ELi4ELb0EEENS1_24CollectiveEpilogueBwdGQAISA_fSD_Li256ELb0ELb1EEENS1_19SingleTileSchedulerILb0ELb0ELb0ELi128EEEEEEEEEvNT_6ParamsE:
	.zero		1528


//--------------------- .nv.constant0._ZN7cutlass13device_kernelIN5flash19enable_sm80_to_sm89INS1_16FlashAttnBwdSm80INS1_25CollectiveMainloopBwdSm80ILi2ELi2EN4cute5tupleIJNS5_1CILi128EEES8_NS7_ILi64EEEEEENS_6half_tEfNS_4arch4Sm80ELb0ELb0ELb1ELb1ELb0ELb0ELb0ELb0ELi2ELi4ELi4ELi4ELb0EEENS1_21CollectiveEpilogueBwdISA_SB_SD_Li256ELb1ELb0ELi2EEENS1_19SingleTileSchedulerILb1ELb0ELb0ELi128EEEEEEEEEvNT_6ParamsE --------------------------
	.section	.nv.constant0._ZN7cutlass13device_kernelIN5flash19enable_sm80_to_sm89INS1_16FlashAttnBwdSm80INS1_25CollectiveMainloopBwdSm80ILi2ELi2EN4cute5tupleIJNS5_1CILi128EEES8_NS7_ILi64EEEEEENS_6half_tEfNS_4arch4Sm80ELb0ELb0ELb1ELb1ELb0ELb0ELb0ELb0ELi2ELi4ELi4ELi4ELb0EEENS1_21CollectiveEpilogueBwdISA_SB_SD_Li256ELb1ELb0ELi2EEENS1_19SingleTileSchedulerILb1ELb0ELb0ELi128EEEEEEEEEvNT_6ParamsE,"a",@progbits
	.sectionflags	@""
	.align	4
.nv.constant0._ZN7cutlass13device_kernelIN5flash19enable_sm80_to_sm89INS1_16FlashAttnBwdSm80INS1_25CollectiveMainloopBwdSm80ILi2ELi2EN4cute5tupleIJNS5_1CILi128EEES8_NS7_ILi64EEEEEENS_6half_tEfNS_4arch4Sm80ELb0ELb0ELb1ELb1ELb0ELb0ELb0ELb0ELi2ELi4ELi4ELi4ELb0EEENS1_21CollectiveEpilogueBwdISA_SB_SD_Li256ELb1ELb0ELi2EEENS1_19SingleTileSchedulerILb1ELb0ELb0ELi128EEEEEEEEEvNT_6ParamsE:
	.zero		1520


//--------------------- .nv.constant0._ZN7cutlass13device_kernelIN5flash19enable_sm80_to_sm89INS1_16FlashAttnBwdSm80INS1_25CollectiveMainloopBwdSm80ILi2ELi2EN4cute5tupleIJNS5_1CILi128EEES8_NS7_ILi64EEEEEENS_6half_tEfNS_4arch4Sm80ELb0ELb0ELb1ELb1ELb1ELb0ELb0ELb0ELi2ELi4ELi4ELi4ELb0EEENS1_21CollectiveEpilogueBwdISA_SB_SD_Li256ELb1ELb0ELi2EEENS1_19SingleTileSchedulerILb1ELb0ELb0ELi128EEEEEEEEEvNT_6ParamsE --------------------------
	.section	.nv.constant0._ZN7cutlass13device_kernelIN5flash19enable_sm80_to_sm89INS1_16FlashAttnBwdSm80INS1_25CollectiveMainloopBwdSm80ILi2ELi2EN4cute5tupleIJNS5_1CILi128EEES8_NS7_ILi64EEEEEENS_6half_tEfNS_4arch4Sm80ELb0ELb0ELb1ELb1ELb1ELb0ELb0ELb0ELi2ELi4ELi4ELi4ELb0EEENS1_21CollectiveEpilogueBwdISA_SB_SD_Li256ELb1ELb0ELi2EEENS1_19SingleTileSchedulerILb1ELb0ELb0ELi128EEEEEEEEEvNT_6ParamsE,"a",@progbits
	.sectionflags	@""
	.align	4
.nv.constant0._ZN7cutlass13device_kernelIN5flash19enable_sm80_to_sm89INS1_16FlashAttnBwdSm80INS1_25CollectiveMainloopBwdSm80ILi2ELi2EN4cute5tupleIJNS5_1CILi128EEES8_NS7_ILi64EEEEEENS_6half_tEfNS_4arch4Sm80ELb0ELb0ELb1ELb1ELb1ELb0ELb0ELb0ELi2ELi4ELi4ELi4ELb0EEENS1_21CollectiveEpilogueBwdISA_SB_SD_Li256ELb1ELb0ELi2EEENS1_19SingleTileSchedulerILb1ELb0ELb0ELi128EEEEEEEEEvNT_6ParamsE:
	.zero		1520


//--------------------- .nv.constant0._ZN7cutlass13device_kernelIN5flash19enable_sm80_to_sm89INS1_16FlashAttnBwdSm80INS1_25CollectiveMainloopBwdSm80ILi2ELi2EN4cute5tupleIJNS5_1CILi128EEES8_NS7_ILi64EEEEEENS_6half_tEfNS_4arch4Sm80ELb0ELb0ELb1ELb1ELb0ELb0ELb0ELb0ELi2ELi4ELi4ELi4ELb0EEENS1_24CollectiveEpilogueBwdGQAISA_fSD_Li256ELb1ELb0EEENS1_19SingleTileSchedulerILb1ELb0ELb0ELi128EEEEEEEEEvNT_6ParamsE --------------------------
	.section	.nv.constant0._ZN7cutlass13device_kernelIN5flash19enable_sm80_to_sm89INS1_16FlashAttnBwdSm80INS1_25CollectiveMainloopBwdSm80ILi2ELi2EN4cute5tupleIJNS5_1CILi128EEES8_NS7_ILi64EEEEEENS_6half_tEfNS_4arch4Sm80ELb0ELb0ELb1ELb1ELb0ELb0ELb0ELb0ELi2ELi4ELi4ELi4ELb0EEENS1_24CollectiveEpilogueBwdGQAISA_fSD_Li256ELb1ELb0EEENS1_19SingleTileSchedulerILb1ELb0ELb0ELi128EEEEEEEEEvNT_6ParamsE,"a",@progbits
	.sectionflags	@""
	.align	4
.nv.constant0._ZN7cutlass13device_kernelIN5flash19enable_sm80_to_sm89INS1_16FlashAttnBwdSm80INS1_25CollectiveMainloopBwdSm80ILi2ELi2EN4cute5tupleIJNS5_1CILi128EEES8_NS7_ILi64EEEEEENS_6half_tEfNS_4arch4Sm80ELb0ELb0ELb1ELb1ELb0ELb0ELb0ELb0ELi2ELi4ELi4ELi4ELb0EEENS1_24CollectiveEpilogueBwdGQAISA_fSD_Li256ELb1ELb0EEENS1_19SingleTileSchedulerILb1ELb0ELb0ELi128EEEEEEEEEvNT_6ParamsE:
	.zero		1528


//--------------------- .nv.constant0._ZN7cutlass13device_kernelIN5flash19enable_sm80_to_sm89INS1_16FlashAttnBwdSm80INS1_25CollectiveMainloopBwdSm80ILi2ELi2EN4cute5tupleIJNS5_1CILi128EEES8_NS7_ILi64EEEEEENS_6half_tEfNS_4arch4Sm80ELb0ELb0ELb1ELb1ELb1ELb0ELb0ELb0ELi2ELi4ELi4ELi4ELb0EEENS1_24CollectiveEpilogueBwdGQAISA_fSD_Li256ELb1ELb1EEENS1_19SingleTileSchedulerILb1ELb0ELb0ELi128EEEEEEEEEvNT_6ParamsE --------------------------
	.section	.nv.constant0._ZN7cutlass13device_kernelIN5flash19enable_sm80_to_sm89INS1_16FlashAttnBwdSm80INS1_25CollectiveMainloopBwdSm80ILi2ELi2EN4cute5tupleIJNS5_1CILi128EEES8_NS7_ILi64EEEEEENS_6half_tEfNS_4arch4Sm80ELb0ELb0ELb1ELb1ELb1ELb0ELb0ELb0ELi2ELi4ELi4ELi4ELb0EEENS1_24CollectiveEpilogueBwdGQAISA_fSD_Li256ELb1ELb1EEENS1_19SingleTileSchedulerILb1ELb0ELb0ELi128EEEEEEEEEvNT_6ParamsE,"a",@progbits
	.sectionflags	@""
	.align	4
.nv.constant0._ZN7cutlass13device_kernelIN5flash19enable_sm80_to_sm89INS1_16FlashAttnBwdSm80INS1_25CollectiveMainloopBwdSm80ILi2ELi2EN4cute5tupleIJNS5_1CILi128EEES8_NS7_ILi64EEEEEENS_6half_tEfNS_4arch4Sm80ELb0ELb0ELb1ELb1ELb1ELb0ELb0ELb0ELi2ELi4ELi4ELi4ELb0EEENS1_24CollectiveEpilogueBwdGQAISA_fSD_Li256ELb1ELb1EEENS1_19SingleTileSchedulerILb1ELb0ELb0ELi128EEEEEEEEEvNT_6ParamsE:
	.zero		1528


//--------------------- .nv.constant0._ZN7cutlass13device_kernelIN5flash19enable_sm80_to_sm89INS1_16FlashAttnBwdSm80INS1_25CollectiveMainloopBwdSm80ILi2ELi2EN4cute5tupleIJNS5_1CILi128EEES8_NS7_ILi64EEEEEENS_6half_tEfNS_4arch4Sm80ELb0ELb1ELb1ELb0ELb0ELb0ELb0ELb0ELi2ELi4ELi4ELi4ELb0EEENS1_21CollectiveEpilogueBwdISA_SB_SD_Li256ELb0ELb0ELi2EEENS1_19SingleTileSchedulerILb0ELb0ELb0ELi128EEEEEEEEEvNT_6ParamsE --------------------------
	.section	.nv.constant0._ZN7cutlass13device_kernelIN5flash19enable_sm80_to_sm89INS1_16FlashAttnBwdSm80INS1_25CollectiveMainloopBwdSm80ILi2ELi2EN4cute5tupleIJNS5_1CILi128EEES8_NS7_ILi64EEEEEENS_6half_tEfNS_4arch4Sm80ELb0ELb1ELb1ELb0ELb0ELb0ELb0ELb0ELi2ELi4ELi4ELi4ELb0EEENS1_21CollectiveEpilogueBwdISA_SB_SD_Li256ELb0ELb0ELi2EEENS1_19SingleTileSchedulerILb0ELb0ELb0ELi128EEEEEEEEEvNT_6ParamsE,"a",@progbits
	.sectionflags	@""
	.align	4
.nv.constant0._ZN7cutlass13device_kernelIN5flash19enable_sm80_to_sm89INS1_16FlashAttnBwdSm80INS1_25CollectiveMainloopBwdSm80ILi2ELi2EN4cute5tupleIJNS5_1CILi128EEES8_NS7_ILi64EEEEEENS_6half_tEfNS_4arch4Sm80ELb0ELb1ELb1ELb0ELb0ELb0ELb0ELb0ELi2ELi4ELi4ELi4ELb0EEENS1_21CollectiveEpilogueBwdISA_SB_SD_Li256ELb0ELb0ELi2EEENS1_19SingleTileSchedulerILb0ELb0ELb0ELi128EEEEEEEEEvNT_6ParamsE:
	.zero		1520


//--------------------- .nv.constant0._ZN7cutlass13device_kernelIN5flash19enable_sm80_to_sm89INS1_16FlashAttnBwdSm80INS1_25CollectiveMainloopBwdSm80ILi2ELi2EN4cute5tupleIJNS5_1CILi128EEES8_NS7_ILi64EEEEEENS_6half_tEfNS_4arch4Sm80ELb0ELb1ELb1ELb0ELb1ELb0ELb0ELb0ELi2ELi4ELi4ELi4ELb0EEENS1_21CollectiveEpilogueBwdISA_SB_SD_Li256ELb0ELb0ELi2EEENS1_19SingleTileSchedulerILb0ELb0ELb0ELi128EEEEEEEEEvNT_6ParamsE --------------------------
	.section	.nv.constant0._ZN7cutlass13device_kernelIN5flash19enable_sm80_to_sm89INS1_16FlashAttnBwdSm80INS1_25CollectiveMainloopBwdSm80ILi2ELi2EN4cute5tupleIJNS5_1CILi128EEES8_NS7_ILi64EEEEEENS_6half_tEfNS_4arch4Sm80ELb0ELb1ELb1ELb0ELb1ELb0ELb0ELb0ELi2ELi4ELi4ELi4ELb0EEENS1_21CollectiveEpilogueBwdISA_SB_SD_Li256ELb0ELb0ELi2EEENS1_19SingleTileSchedulerILb0ELb0ELb0ELi128EEEEEEEEEvNT_6ParamsE,"a",@progbits
	.sectionflags	@""
	.align	4
.nv.constant0._ZN7cutlass13device_kernelIN5flash19enable_sm80_to_sm89INS1_16FlashAttnBwdSm80INS1_25CollectiveMainloopBwdSm80ILi2ELi2EN4cute5tupleIJNS5_1CILi128EEES8_NS7_ILi64EEEEEENS_6half_tEfNS_4arch4Sm80ELb0ELb1ELb1ELb0ELb1ELb0ELb0ELb0ELi2ELi4ELi4ELi4ELb0EEENS1_21CollectiveEpilogueBwdISA_SB_SD_Li256ELb0ELb0ELi2EEENS1_19SingleTileSchedulerILb0ELb0ELb0ELi128EEEEEEEEEvNT_6ParamsE:
	.zero		1520


//--------------------- .nv.constant0._ZN7cutlass13device_kernelIN5flash19enable_sm80_to_sm89INS1_16FlashAttnBwdSm80INS1_25CollectiveMainloopBwdSm80ILi2ELi2EN4cute5tupleIJNS5_1CILi128EEES8_NS7_ILi64EEEEEENS_6half_tEfNS_4arch4Sm80ELb0ELb1ELb1ELb0ELb0ELb0ELb0ELb0ELi2ELi4ELi4ELi4ELb0EEENS1_24CollectiveEpilogueBwdGQAISA_fSD_Li256ELb0ELb0EEENS1_19SingleTileSchedulerILb0ELb0ELb0ELi128EEEEEEEEEvNT_6ParamsE --------------------------
	.section	.nv.constant0._ZN7cutlass13device_kernelIN5flash19enable_sm80_to_sm89INS1_16FlashAttnBwdSm80INS1_25CollectiveMainloopBwdSm80ILi2ELi2EN4cute5tupleIJNS5_1CILi128EEES8_NS7_ILi64EEEEEENS_6half_tEfNS_4arch4Sm80ELb0ELb1ELb1ELb0ELb0ELb0ELb0ELb0ELi2ELi4ELi4ELi4ELb0EEENS1_24CollectiveEpilogueBwdGQAISA_fSD_Li256ELb0ELb0EEENS1_19SingleTileSchedulerILb0ELb0ELb0ELi128EEEEEEEEEvNT_6ParamsE,"a",@progbits
	.sectionflags	@""
	.align	4
.nv.constant0._ZN7cutlass13device_kernelIN5flash19enable_sm80_to_sm89INS1_16FlashAttnBwdSm80INS1_25CollectiveMainloopBwdSm80ILi2ELi2EN4cute5tupleIJNS5_1CILi128EEES8_NS7_ILi64EEEEEENS_6half_tEfNS_4arch4Sm80ELb0ELb1ELb1ELb0ELb0ELb0ELb0ELb0ELi2ELi4ELi4ELi4ELb0EEENS1_24CollectiveEpilogueBwdGQAISA_fSD_Li256ELb0ELb0EEENS1_19SingleTileSchedulerILb0ELb0ELb0ELi128EEEEEEEEEvNT_6ParamsE:
	.zero		1528


//--------------------- .nv.constant0._ZN7cutlass13device_kernelIN5flash19enable_sm80_to_sm89INS1_16FlashAttnBwdSm80INS1_25CollectiveMainloopBwdSm80ILi2ELi2EN4cute5tupleIJNS5_1CILi128EEES8_NS7_ILi64EEEEEENS_6half_tEfNS_4arch4Sm80ELb0ELb1ELb1ELb0ELb1ELb0ELb0ELb0ELi2ELi4ELi4ELi4ELb0EEENS1_24CollectiveEpilogueBwdGQAISA_fSD_Li256ELb0ELb1EEENS1_19SingleTileSchedulerILb0ELb0ELb0ELi128EEEEEEEEEvNT_6ParamsE --------------------------
	.section	.nv.constant0._ZN7cutlass13device_kernelIN5flash19enable_sm80_to_sm89INS1_16FlashAttnBwdSm80INS1_25CollectiveMainloopBwdSm80ILi2ELi2EN4cute5tupleIJNS5_1CILi128EEES8_NS7_ILi64EEEEEENS_6half_tEfNS_4arch4Sm80ELb0ELb1ELb1ELb0ELb1ELb0ELb0ELb0ELi2ELi4ELi4ELi4ELb0EEENS1_24CollectiveEpilogueBwdGQAISA_fSD_Li256ELb0ELb1EEENS1_19SingleTileSchedulerILb0ELb0ELb0ELi128EEEEEEEEEvNT_6ParamsE,"a",@progbits
	.sectionflags	@""
	.align	4
.nv.constant0._ZN7cutlass13device_kernelIN5flash19enable_sm80_to_sm89INS1_16FlashAttnBwdSm80INS1_25CollectiveMainloopBwdSm80ILi2ELi2EN4cute5tupleIJNS5_1CILi128EEES8_NS7_ILi64EEEEEENS_6half_tEfNS_4arch4Sm80ELb0ELb1ELb1ELb0ELb1ELb0ELb0ELb0ELi2ELi4ELi4ELi4ELb0EEENS1_24CollectiveEpilogueBwdGQAISA_fSD_Li256ELb0ELb1EEENS1_19SingleTileSchedulerILb0ELb0ELb0ELi128EEEEEEEEEvNT_6ParamsE:
	.zero		1528


//--------------------- .nv.constant0._ZN7cutlass13device_kernelIN5flash19enable_sm80_to_sm89INS1_16FlashAttnBwdSm80INS1_25CollectiveMainloopBwdSm80ILi2ELi2EN4cute5tupleIJNS5_1CILi128EEES8_NS7_ILi64EEEEEENS_6half_tEfNS_4arch4Sm80ELb0ELb1ELb1ELb1ELb0ELb0ELb0ELb0ELi2ELi4ELi4ELi4ELb0EEENS1_21CollectiveEpilogueBwdISA_SB_SD_Li256ELb1ELb0ELi2EEENS1_19SingleTileSchedulerILb1ELb0ELb0ELi128EEEEEEEEEvNT_6ParamsE --------------------------
	.section	.nv.constant0._ZN7cutlass13device_kernelIN5flash19enable_sm80_to_sm89INS1_16FlashAttnBwdSm80INS1_25CollectiveMainloopBwdSm80ILi2ELi2EN4cute5tupleIJNS5_1CILi128EEES8_NS7_ILi64EEEEEENS_6half_tEfNS_4arch4Sm80ELb0ELb1ELb1ELb1ELb0ELb0ELb0ELb0ELi2ELi4ELi4ELi4ELb0EEENS1_21CollectiveEpilogueBwdISA_SB_SD_Li256ELb1ELb0ELi2EEENS1_19SingleTileSchedulerILb1ELb0ELb0ELi128EEEEEEEEEvNT_6ParamsE,"a",@progbits
	.sectionflags	@""
	.align	4
.nv.constant0._ZN7cutlass13device_kernelIN5flash19enable_sm80_to_sm89INS1_16FlashAttnBwdSm80INS1_25CollectiveMainloopBwdSm80ILi2ELi2EN4cute5tupleIJNS5_1CILi128EEES8_NS7_ILi64EEEEEENS_6half_tEfNS_4arch4Sm80ELb0ELb1ELb1ELb1ELb0ELb0ELb0ELb0ELi2ELi4ELi4ELi4ELb0EEENS1_21CollectiveEpilogueBwdISA_SB_SD_Li256ELb1ELb0ELi2EEENS1_19SingleTileSchedulerILb1ELb0ELb0ELi128EEEEEEEEEvNT_6ParamsE:
	.zero		1520


//--------------------- .nv.constant0._ZN7cutlass13device_kernelIN5flash19enable_sm80_to_sm89INS1_16FlashAttnBwdSm80INS1_25CollectiveMainloopBwdSm80ILi2ELi2EN4cute5tupleIJNS5_1CILi128EEES8_NS7_ILi64EEEEEENS_6half_tEfNS_4arch4Sm80ELb0ELb1ELb1ELb1ELb1ELb0ELb0ELb0ELi2ELi4ELi4ELi4ELb0EEENS1_21CollectiveEpilogueBwdISA_SB_SD_Li256ELb1ELb0ELi2EEENS1_19SingleTileSchedulerILb1ELb0ELb0ELi128EEEEEEEEEvNT_6ParamsE --------------------------
	.section	.nv.constant0._ZN7cutlass13device_kernelIN5flash19enable_sm80_to_sm89INS1_16FlashAttnBwdSm80INS1_25CollectiveMainloopBwdSm80ILi2ELi2EN4cute5tupleIJNS5_1CILi128EEES8_NS7_ILi64EEEEEENS_6half_tEfNS_4arch4Sm80ELb0ELb1ELb1ELb1ELb1ELb0ELb0ELb0ELi2ELi4ELi4ELi4ELb0EEENS1_21CollectiveEpilogueBwdISA_SB_SD_Li256ELb1ELb0ELi2EEENS1_19SingleTileSchedulerILb1ELb0ELb0ELi128EEEEEEEEEvNT_6ParamsE,"a",@progbits
	.sectionflags	@""
	.align	4
.nv.constant0._ZN7cutlass13device_kernelIN5flash19enable_sm80_to_sm89INS1_16FlashAttnBwdSm80INS1_25CollectiveMainloopBwdSm80ILi2ELi2EN4cute5tupleIJNS5_1CILi128EEES8_NS7_ILi64EEEEEENS_6half_tEfNS_4arch4Sm80ELb0ELb1ELb1ELb1ELb1ELb0ELb0ELb0ELi2ELi4ELi4ELi4ELb0EEENS1_21CollectiveEpilogueBwdISA_SB_SD_Li256ELb1ELb0ELi2EEENS1_19SingleTileSchedulerILb1ELb0ELb0ELi128EEEEEEEEEvNT_6ParamsE:
	.zero		1520


//--------------------- .nv.constant0._ZN7cutlass13device_kernelIN5flash19enable_sm80_to_sm89INS1_16FlashAttnBwdSm80INS1_25CollectiveMainloopBwdSm80ILi2ELi2EN4cute5tupleIJNS5_1CILi128EEES8_NS7_ILi64EEEEEENS_6half_tEfNS_4arch4Sm80ELb0ELb1ELb1ELb1ELb0ELb0ELb0ELb0ELi2ELi4ELi4ELi4ELb0EEENS1_24CollectiveEpilogueBwdGQAISA_fSD_Li256ELb1ELb0EEENS1_19SingleTileSchedulerILb1ELb0ELb0ELi128EEEEEEEEEvNT_6ParamsE --------------------------
	.section	.nv.constant0._ZN7cutlass13device_kernelIN5flash19enable_sm80_to_sm89INS1_16FlashAttnBwdSm80INS1_25CollectiveMainloopBwdSm80ILi2ELi2EN4cute5tupleIJNS5_1CILi128EEES8_NS7_ILi64EEEEEENS_6half_tEfNS_4arch4Sm80ELb0ELb1ELb1ELb1ELb0ELb0ELb0ELb0ELi2ELi4ELi4ELi4ELb0EEENS1_24CollectiveEpilogueBwdGQAISA_fSD_Li256ELb1ELb0EEENS1_19SingleTileSchedulerILb1ELb0ELb0ELi128EEEEEEEEEvNT_6ParamsE,"a",@progbits
	.sectionflags	@""
	.align	4
.nv.constant0._ZN7cutlass13device_kernelIN5flash19enable_sm80_to_sm89INS1_16FlashAttnBwdSm80INS1_25CollectiveMainloopBwdSm80ILi2ELi2EN4cute5tupleIJNS5_1CILi128EEES8_NS7_ILi64EEEEEENS_6half_tEfNS_4arch4Sm80ELb0ELb1ELb1ELb1ELb0ELb0ELb0ELb0ELi2ELi4ELi4ELi4ELb0EEENS1_24CollectiveEpilogueBwdGQAISA_fSD_Li256ELb1ELb0EEENS1_19SingleTileSchedulerILb1ELb0ELb0ELi128EEEEEEEEEvNT_6ParamsE:
	.zero		1528


//--------------------- .nv.constant0._ZN7cutlass13device_kernelIN5flash19enable_sm80_to_sm89INS1_16FlashAttnBwdSm80INS1_25CollectiveMainloopBwdSm80ILi2ELi2EN4cute5tupleIJNS5_1CILi128EEES8_NS7_ILi64EEEEEENS_6half_tEfNS_4arch4Sm80ELb0ELb1ELb1ELb1ELb1ELb0ELb0ELb0ELi2ELi4ELi4ELi4ELb0EEENS1_24CollectiveEpilogueBwdGQAISA_fSD_Li256ELb1ELb1EEENS1_19SingleTileSchedulerILb1ELb0ELb0ELi128EEEEEEEEEvNT_6ParamsE --------------------------
	.section	.nv.constant0._ZN7cutlass13device_kernelIN5flash19enable_sm80_to_sm89INS1_16FlashAttnBwdSm80INS1_25CollectiveMainloopBwdSm80ILi2ELi2EN4cute5tupleIJNS5_1CILi128EEES8_NS7_ILi64EEEEEENS_6half_tEfNS_4arch4Sm80ELb0ELb1ELb1ELb1ELb1ELb0ELb0ELb0ELi2ELi4ELi4ELi4ELb0EEENS1_24CollectiveEpilogueBwdGQAISA_fSD_Li256ELb1ELb1EEENS1_19SingleTileSchedulerILb1ELb0ELb0ELi128EEEEEEEEEvNT_6ParamsE,"a",@progbits
	.sectionflags	@""
	.align	4
.nv.constant0._ZN7cutlass13device_kernelIN5flash19enable_sm80_to_sm89INS1_16FlashAttnBwdSm80INS1_25CollectiveMainloopBwdSm80ILi2ELi2EN4cute5tupleIJNS5_1CILi128EEES8_NS7_ILi64EEEEEENS_6half_tEfNS_4arch4Sm80ELb0ELb1ELb1ELb1ELb1ELb0ELb0ELb0ELi2ELi4ELi4ELi4ELb0EEENS1_24CollectiveEpilogueBwdGQAISA_fSD_Li256ELb1ELb1EEENS1_19SingleTileSchedulerILb1ELb0ELb0ELi128EEEEEEEEEvNT_6ParamsE:
	.zero		1528


//--------------------- .nv.constant0._ZN7cutlass13device_kernelIN5flash19enable_sm80_to_sm89INS1_16FlashAttnBwdSm80INS1_25CollectiveMainloopBwdSm80ILi2ELi2EN4cute5tupleIJNS5_1CILi128EEES8_NS7_ILi64EEEEEENS_6half_tEfNS_4arch4Sm80ELb1ELb0ELb1ELb0ELb0ELb0ELb0ELb0ELi2ELi4ELi4ELi4ELb0EEENS1_21CollectiveEpilogueBwdISA_SB_SD_Li256ELb0ELb0ELi2EEENS1_25SingleTileBwdLPTSchedulerILb0ELi128ELb0EEEEEEEEEvNT_6ParamsE --------------------------
	.section	.nv.constant0._ZN7cutlass13device_kernelIN5flash19enable_sm80_to_sm89INS1_16FlashAttnBwdSm80INS1_25CollectiveMainloopBwdSm80ILi2ELi2EN4cute5tupleIJNS5_1CILi128EEES8_NS7_ILi64EEEEEENS_6half_tEfNS_4arch4Sm80ELb1ELb0ELb1ELb0ELb0ELb0ELb0ELb0ELi2ELi4ELi4ELi4ELb0EEENS1_21CollectiveEpilogueBwdISA_SB_SD_Li256ELb0ELb0ELi2EEENS1_25SingleTileBwdLPTSchedulerILb0ELi128ELb0EEEEEEEEEvNT_6ParamsE,"a",@progbits
	.sectionflags	@""
	.align	4
.nv.constant0._ZN7cutlass13device_kernelIN5flash19enable_sm80_to_sm89INS1_16FlashAttnBwdSm80INS1_25CollectiveMainloopBwdSm80ILi2ELi2EN4cute5tupleIJNS5_1CILi128EEES8_NS7_ILi64EEEEEENS_6half_tEfNS_4arch4Sm80ELb1ELb0ELb1ELb0ELb0ELb0ELb0ELb0ELi2ELi4ELi4ELi4ELb0EEENS1_21CollectiveEpilogueBwdISA_SB_SD_Li256ELb0ELb0ELi2EEENS1_25SingleTileBwdLPTSchedulerILb0ELi128ELb0EEEEEEEEEvNT_6ParamsE:
	.zero		1544


//--------------------- .nv.constant0._ZN7cutlass13device_kernelIN5flash19enable_sm80_to_sm89INS1_16FlashAttnBwdSm80INS1_25CollectiveMainloopBwdSm80ILi2ELi2EN4cute5tupleIJNS5_1CILi128EEES8_NS7_ILi64EEEEEENS_6half_tEfNS_4arch4Sm80ELb1ELb0ELb1ELb0ELb1ELb0ELb0ELb0ELi2ELi4ELi4ELi4ELb0EEENS1_21CollectiveEpilogueBwdISA_SB_SD_Li256ELb0ELb0ELi2EEENS1_25SingleTileBwdLPTSchedulerILb0ELi128ELb1EEEEEEEEEvNT_6ParamsE --------------------------
	.section	.nv.constant0._ZN7cutlass13device_kernelIN5flash19enable_sm80_to_sm89INS1_16FlashAttnBwdSm80INS1_25CollectiveMainloopBwdSm80ILi2ELi2EN4cute5tupleIJNS5_1CILi128EEES8_NS7_ILi64EEEEEENS_6half_tEfNS_4arch4Sm80ELb1ELb0ELb1ELb0ELb1ELb0ELb0ELb0ELi2ELi4ELi4ELi4ELb0EEENS1_21CollectiveEpilogueBwdISA_SB_SD_Li256ELb0ELb0ELi2EEENS1_25SingleTileBwdLPTSchedulerILb0ELi128ELb1EEEEEEEEEvNT_6ParamsE,"a",@progbits
	.sectionflags	@""
	.align	4
.nv.constant0._ZN7cutlass13device_kernelIN5flash19enable_sm80_to_sm89INS1_16FlashAttnBwdSm80INS1_25CollectiveMainloopBwdSm80ILi2ELi2EN4cute5tupleIJNS5_1CILi128EEES8_NS7_ILi64EEEEEENS_6half_tEfNS_4arch4Sm80ELb1ELb0ELb1ELb0ELb1ELb0ELb0ELb0ELi2ELi4ELi4ELi4ELb0EEENS1_21CollectiveEpilogueBwdISA_SB_SD_Li256ELb0ELb0ELi2EEENS1_25SingleTileBwdLPTSchedulerILb0ELi128ELb1EEEEEEEEEvNT_6ParamsE:
	.zero		1544


//--------------------- .nv.constant0._ZN7cutlass13device_kernelIN5flash19enable_sm80_to_sm89INS1_16FlashAttnBwdSm80INS1_25CollectiveMainloopBwdSm80ILi2ELi2EN4cute5tupleIJNS5_1CILi128EEES8_NS7_ILi64EEEEEENS_6half_tEfNS_4arch4Sm80ELb1ELb0ELb1ELb0ELb0ELb0ELb0ELb0ELi2ELi4ELi4ELi4ELb0EEENS1_24CollectiveEpilogueBwdGQAISA_fSD_Li256ELb0ELb0EEENS1_25SingleTileBwdLPTSchedulerILb0ELi128ELb0EEEEEEEEEvNT_6ParamsE --------------------------
	.section	.nv.constant0._ZN7cutlass13device_kernelIN5flash19enable_sm80_to_sm89INS1_16FlashAttnBwdSm80INS1_25CollectiveMainloopBwdSm80ILi2ELi2EN4cute5tupleIJNS5_1CILi128EEES8_NS7_ILi64EEEEEENS_6half_tEfNS_4arch4Sm80ELb1ELb0ELb1ELb0ELb0ELb0ELb0ELb0ELi2ELi4ELi4ELi4ELb0EEENS1_24CollectiveEpilogueBwdGQAISA_fSD_Li256ELb0ELb0EEENS1_25SingleTileBwdLPTSchedulerILb0ELi128ELb0EEEEEEEEEvNT_6ParamsE,"a",@progbits
	.sectionflags	@""
	.align	4
.nv.constant0._ZN7cutlass13device_kernelIN5flash19enable_sm80_to_sm89INS1_16FlashAttnBwdSm80INS1_25CollectiveMainloopBwdSm80ILi2ELi2EN4cute5tupleIJNS5_1CILi128EEES8_NS7_ILi64EEEEEENS_6half_tEfNS_4arch4Sm80ELb1ELb0ELb1ELb0ELb0ELb0ELb0ELb0ELi2ELi4ELi4ELi4ELb0EEENS1_24CollectiveEpilogueBwdGQAISA_fSD_Li256ELb0ELb0EEENS1_25SingleTileBwdLPTSchedulerILb0ELi128ELb0EEEEEEEEEvNT_6ParamsE:
	.zero		1552


//--------------------- .nv.constant0._ZN7cutlass13device_kernelIN5flash19enable_sm80_to_sm89INS1_16FlashAttnBwdSm80INS1_25CollectiveMainloopBwdSm80ILi2ELi2EN4cute5tupleIJNS5_1CILi128EEES8_NS7_ILi64EEEEEENS_6half_tEfNS_4arch4Sm80ELb1ELb0ELb1ELb0ELb1ELb0ELb0ELb0ELi2ELi4ELi4ELi4ELb0EEENS1_24CollectiveEpilogueBwdGQAISA_fSD_Li256ELb0ELb1EEENS1_25SingleTileBwdLPTSchedulerILb0ELi128ELb1EEEEEEEEEvNT_6ParamsE --------------------------
	.section	.nv.constant0._ZN7cutlass13device_kernelIN5flash19enable_sm80_to_sm89INS1_16FlashAttnBwdSm80INS1_25CollectiveMainloopBwdSm80ILi2ELi2EN4cute5tupleIJNS5_1CILi128EEES8_NS7_ILi64EEEEEENS_6half_tEfNS_4arch4Sm80ELb1ELb0ELb1ELb0ELb1ELb0ELb0ELb0ELi2ELi4ELi4ELi4ELb0EEENS1_24CollectiveEpilogueBwdGQAISA_fSD_Li256ELb0ELb1EEENS1_25SingleTileBwdLPTSchedulerILb0ELi128ELb1EEEEEEEEEvNT_6ParamsE,"a",@progbits
	.sectionflags	@""
	.align	4
.nv.constant0._ZN7cutlass13device_kernelIN5flash19enable_sm80_to_sm89INS1_16FlashAttnBwdSm80INS1_25CollectiveMainloopBwdSm80ILi2ELi2EN4cute5tupleIJNS5_1CILi128EEES8_NS7_ILi64EEEEEENS_6half_tEfNS_4arch4Sm80ELb1ELb0ELb1ELb0ELb1ELb0ELb0ELb0ELi2ELi4ELi4ELi4ELb0EEENS1_24CollectiveEpilogueBwdGQAISA_fSD_Li256ELb0ELb1EEENS1_25SingleTileBwdLPTSchedulerILb0ELi128ELb1EEEEEEEEEvNT_6ParamsE:
	.zero		1552


//--------------------- .nv.constant0._ZN7cutlass13device_kernelIN5flash22FlashAttnBwdPreprocessIN4cute5tupleIJNS3_1CILi128EEENS5_ILi64EEEEEENS_6half_tEfNS_4arch4Sm80ELb1ELb0EEEEEvNT_6ParamsE --------------------------
	.section	.nv.constant0._ZN7cutlass13device_kernelIN5flash22FlashAttnBwdPreprocessIN4cute5tupleIJNS3_1CILi128EEENS5_ILi64EEEEEENS_6half_tEfNS_4arch4Sm80ELb1ELb0EEEEEvNT_6ParamsE,"a",@progbits
	.sectionflags	@""
	.align	4
.nv.constant0._ZN7cutlass13device_kernelIN5flash22FlashAttnBwdPreprocessIN4cute5tupleIJNS3_1CILi128EEENS5_ILi64EEEEEENS_6half_tEfNS_4arch4Sm80ELb1ELb0EEEEEvNT_6ParamsE:
	.zero		1136


//--------------------- .nv.constant0._ZN7cutlass13device_kernelIN5flash19enable_sm80_to_sm89INS1_16FlashAttnBwdSm80INS1_25CollectiveMainloopBwdSm80ILi2ELi2EN4cute5tupleIJNS5_1CILi128EEES8_NS7_ILi64EEEEEENS_6half_tEfNS_4arch4Sm80ELb1ELb0ELb1ELb1ELb0ELb0ELb0ELb0ELi2ELi4ELi4ELi4ELb0EEENS1_21CollectiveEpilogueBwdISA_SB_SD_Li256ELb1ELb0ELi2EEENS1_25SingleTileBwdLPTSchedulerILb1ELi128ELb0EEEEEEEEEvNT_6ParamsE --------------------------
	.section	.nv.constant0._ZN7cutlass13device_kernelIN5flash19enable_sm80_to_sm89INS1_16FlashAttnBwdSm80INS1_25CollectiveMainloopBwdSm80ILi2ELi2EN4cute5tupleIJNS5_1CILi128EEES8_NS7_ILi64EEEEEENS_6half_tEfNS_4arch4Sm80ELb1ELb0ELb1ELb1ELb0ELb0ELb0ELb0ELi2ELi4ELi4ELi4ELb0EEENS1_21CollectiveEpilogueBwdISA_SB_SD_Li256ELb1ELb0ELi2EEENS1_25SingleTileBwdLPTSchedulerILb1ELi128ELb0EEEEEEEEEvNT_6ParamsE,"a",@progbits
	.sectionflags	@""
	.align	4
.nv.constant0._ZN7cutlass13device_kernelIN5flash19enable_sm80_to_sm89INS1_16FlashAttnBwdSm80INS1_25CollectiveMainloopBwdSm80ILi2ELi2EN4cute5tupleIJNS5_1CILi128EEES8_NS7_ILi64EEEEEENS_6half_tEfNS_4arch4Sm80ELb1ELb0ELb1ELb1ELb0ELb0ELb0ELb0ELi2ELi4ELi4ELi4ELb0EEENS1_21CollectiveEpilogueBwdISA_SB_SD_Li256ELb1ELb0ELi2EEENS1_25SingleTileBwdLPTSchedulerILb1ELi128ELb0EEEEEEEEEvNT_6ParamsE:
	.zero		1544


//--------------------- .nv.constant0._ZN7cutlass13device_kernelIN5flash19enable_sm80_to_sm89INS1_16FlashAttnBwdSm80INS1_25CollectiveMainloopBwdSm80ILi2ELi2EN4cute5tupleIJNS5_1CILi128EEES8_NS7_ILi64EEEEEENS_6half_tEfNS_4arch4Sm80ELb1ELb0ELb1ELb1ELb1ELb0ELb0ELb0ELi2ELi4ELi4ELi4ELb0EEENS1_21CollectiveEpilogueBwdISA_SB_SD_Li256ELb1ELb0ELi2EEENS1_25SingleTileBwdLPTSchedulerILb1ELi128ELb1EEEEEEEEEvNT_6ParamsE --------------------------
	.section	.nv.constant0._ZN7cutlass13device_kernelIN5flash19enable_sm80_to_sm89INS1_16FlashAttnBwdSm80INS1_25CollectiveMainloopBwdSm80ILi2ELi2EN4cute5tupleIJNS5_1CILi128EEES8_NS7_ILi64EEEEEENS_6half_tEfNS_4arch4Sm80ELb1ELb0ELb1ELb1ELb1ELb0ELb0ELb0ELi2ELi4ELi4ELi4ELb0EEENS1_21CollectiveEpilogueBwdISA_SB_SD_Li256ELb1ELb0ELi2EEENS1_25SingleTileBwdLPTSchedulerILb1ELi128ELb1EEEEEEEEEvNT_6ParamsE,"a",@progbits
	.sectionflags	@""
	.align	4
.nv.constant0._ZN7cutlass13device_kernelIN5flash19enable_sm80_to_sm89INS1_16FlashAttnBwdSm80INS1_25CollectiveMainloopBwdSm80ILi2ELi2EN4cute5tupleIJNS5_1CILi128EEES8_NS7_ILi64EEEEEENS_6half_tEfNS_4arch4Sm80ELb1ELb0ELb1ELb1ELb1ELb0ELb0ELb0ELi2ELi4ELi4ELi4ELb0EEENS1_21CollectiveEpilogueBwdISA_SB_SD_Li256ELb1ELb0ELi2EEENS1_25SingleTileBwdLPTSchedulerILb1ELi128ELb1EEEEEEEEEvNT_6ParamsE:
	.zero		1544


//--------------------- .nv.constant0._ZN7cutlass13device_kernelIN5flash19enable_sm80_to_sm89INS1_16FlashAttnBwdSm80INS1_25CollectiveMainloopBwdSm80ILi2ELi2EN4cute5tupleIJNS5_1CILi128EEES8_NS7_ILi64EEEEEENS_6half_tEfNS_4arch4Sm80ELb1ELb0ELb1ELb1ELb0ELb0ELb0ELb0ELi2ELi4ELi4ELi4ELb0EEENS1_24CollectiveEpilogueBwdGQAISA_fSD_Li256ELb1ELb0EEENS1_25SingleTileBwdLPTSchedulerILb1ELi128ELb0EEEEEEEEEvNT_6ParamsE --------------------------
	.section	.nv.constant0._ZN7cutlass13device_kernelIN5flash19enable_sm80_to_sm89INS1_16FlashAttnBwdSm80INS1_25CollectiveMainloopBwdSm80ILi2ELi2EN4cute5tupleIJNS5_1CILi128EEES8_NS7_ILi64EEEEEENS_6half_tEfNS_4arch4Sm80ELb1ELb0ELb1ELb1ELb0ELb0ELb0ELb0ELi2ELi4ELi4ELi4ELb0EEENS1_24CollectiveEpilogueBwdGQAISA_fSD_Li256ELb1ELb0EEENS1_25SingleTileBwdLPTSchedulerILb1ELi128ELb0EEEEEEEEEvNT_6ParamsE,"a",@progbits
	.sectionflags	@""
	.align	4
.nv.constant0._ZN7cutlass13device_kernelIN5flash19enable_sm80_to_sm89INS1_16FlashAttnBwdSm80INS1_25CollectiveMainloopBwdSm80ILi2ELi2EN4cute5tupleIJNS5_1CILi128EEES8_NS7_ILi64EEEEEENS_6half_tEfNS_4arch4Sm80ELb1ELb0ELb1ELb1ELb0ELb0ELb0ELb0ELi2ELi4ELi4ELi4ELb0EEENS1_24CollectiveEpilogueBwdGQAISA_fSD_Li256ELb1ELb0EEENS1_25SingleTileBwdLPTSchedulerILb1ELi128ELb0EEEEEEEEEvNT_6ParamsE:
	.zero		1552


//--------------------- .nv.constant0._ZN7cutlass13device_kernelIN5flash32FlashAttnBwdPostprocessConvertdQIN4cute5tupleIJNS3_1CILi128EEENS5_ILi64EEEEEENS_6half_tEfNS_4arch4Sm80ELi256ENS3_8TiledMMAINS3_8MMA_AtomIJNS3_28SM80_16x8x16_F32F16F16F32_TNEEEENS3_6LayoutINS4_IJNS5_ILi4EEENS5_ILi2EEENS5_ILi1EEEEEENS4_IJSJ_SH_NS5_ILi0EEEEEEEENS4_IJS7_NS5_ILi32EEENS5_ILi16EEEEEEEELb0EEEEEvNT_6ParamsE --------------------------
	.section	.nv.constant0._ZN7cutlass13device_kernelIN5flash32FlashAttnBwdPostprocessConvertdQIN4cute5tupleIJNS3_1CILi128EEENS5_ILi64EEEEEENS_6half_tEfNS_4arch4Sm80ELi256ENS3_8TiledMMAINS3_8MMA_AtomIJNS3_28SM80_16x8x16_F32F16F16F32_TNEEEENS3_6LayoutINS4_IJNS5_ILi4EEENS5_ILi2EEENS5_ILi1EEEEEENS4_IJSJ_SH_NS5_ILi0EEEEEEEENS4_IJS7_NS5_ILi32EEENS5_ILi16EEEEEEEELb0EEEEEvNT_6ParamsE,"a",@progbits
	.sectionflags	@""
	.align	4
.nv.constant0._ZN7cutlass13device_kernelIN5flash32FlashAttnBwdPostprocessConvertdQIN4cute5tupleIJNS3_1CILi128EEENS5_ILi64EEEEEENS_6half_tEfNS_4arch4Sm80ELi256ENS3_8TiledMMAINS3_8MMA_AtomIJNS3_28SM80_16x8x16_F32F16F16F32_TNEEEENS3_6LayoutINS4_IJNS5_ILi4EEENS5_ILi2EEENS5_ILi1EEEEEENS4_IJSJ_SH_NS5_ILi0EEEEEEEENS4_IJS7_NS5_ILi32EEENS5_ILi16EEEEEEEELb0EEEEEvNT_6ParamsE:
	.zero		1008


//--------------------- .nv.constant0._ZN7cutlass13device_kernelIN5flash19enable_sm80_to_sm89INS1_16FlashAttnBwdSm80INS1_25CollectiveMainloopBwdSm80ILi2ELi2EN4cute5tupleIJNS5_1CILi128EEES8_NS7_ILi64EEEEEENS_6half_tEfNS_4arch4Sm80ELb1ELb0ELb1ELb1ELb1ELb0ELb0ELb0ELi2ELi4ELi4ELi4ELb0EEENS1_24CollectiveEpilogueBwdGQAISA_fSD_Li256ELb1ELb1EEENS1_25SingleTileBwdLPTSchedulerILb1ELi128ELb1EEEEEEEEEvNT_6ParamsE --------------------------
	.section	.nv.constant0._ZN7cutlass13device_kernelIN5flash19enable_sm80_to_sm89INS1_16FlashAttnBwdSm80INS1_25CollectiveMainloopBwdSm80ILi2ELi2EN4cute5tupleIJNS5_1CILi128EEES8_NS7_ILi64EEEEEENS_6half_tEfNS_4arch4Sm80ELb1ELb0ELb1ELb1ELb1ELb0ELb0ELb0ELi2ELi4ELi4ELi4ELb0EEENS1_24CollectiveEpilogueBwdGQAISA_fSD_Li256ELb1ELb1EEENS1_25SingleTileBwdLPTSchedulerILb1ELi128ELb1EEEEEEEEEvNT_6ParamsE,"a",@progbits
	.sectionflags	@""
	.align	4
.nv.constant0._ZN7cutlass13device_kernelIN5flash19enable_sm80_to_sm89INS1_16FlashAttnBwdSm80INS1_25CollectiveMainloopBwdSm80ILi2ELi2EN4cute5tupleIJNS5_1CILi128EEES8_NS7_ILi64EEEEEENS_6half_tEfNS_4arch4Sm80ELb1ELb0ELb1ELb1ELb1ELb0ELb0ELb0ELi2ELi4ELi4ELi4ELb0EEENS1_24CollectiveEpilogueBwdGQAISA_fSD_Li256ELb1ELb1EEENS1_25SingleTileBwdLPTSchedulerILb1ELi128ELb1EEEEEEEEEvNT_6ParamsE:
	.zero		1552


//--------------------- .nv.constant0._ZN7cutlass13device_kernelIN5flash22FlashAttnBwdPreprocessIN4cute5tupleIJNS3_1CILi128EEENS5_ILi64EEEEEENS_6half_tEfNS_4arch4Sm80ELb1ELb1EEEEEvNT_6ParamsE --------------------------
	.section	.nv.constant0._ZN7cutlass13device_kernelIN5flash22FlashAttnBwdPreprocessIN4cute5tupleIJNS3_1CILi128EEENS5_ILi64EEEEEENS_6half_tEfNS_4arch4Sm80ELb1ELb1EEEEEvNT_6ParamsE,"a",@progbits
	.sectionflags	@""
	.align	4
.nv.constant0._ZN7cutlass13device_kernelIN5flash22FlashAttnBwdPreprocessIN4cute5tupleIJNS3_1CILi128EEENS5_ILi64EEEEEENS_6half_tEfNS_4arch4Sm80ELb1ELb1EEEEEvNT_6ParamsE:
	.zero		1136


//--------------------- SYMBOLS --------------------------

	.type		.nv.reservedSmem.offset0,@object
	.size		.nv.reservedSmem.offset0,0x4
	.type		.nv.reservedSmem.cap,@object
	.size		.nv.reservedSmem.cap,0x4
